	.target	sm_100a

	.elftype	@"ET_EXEC"


//--------------------- .note.nv.tkinfo           --------------------------
	.section	.note.nv.tkinfo,"",@"SHT_NOTE"
	.sectionflags	@"SHF_NOTE_NV_TKINFO"
	.tkinfo
        /*0018*/ 	.word	0x00000002
        /*0030*/ 	.string	""
        /*0030*/ 	.string	"ptxas"
        /*0030*/ 	.string	"Cuda compilation tools, release 13.0, V13.0.88"
        /*0030*/ 	.string	"Build cuda_13.0.r13.0/compiler.36424714_0"
        /*0030*/ 	.string	"-arch sm_100a -m 64 "



//--------------------- .note.nv.cuinfo           --------------------------
	.section	.note.nv.cuinfo,"",@"SHT_NOTE"
	.sectionflags	@"SHF_NOTE_NV_CUINFO"
        /*0018*/ 	.short	0x0002
        /*001a*/ 	.short	0x0064
        /*001c*/ 	.short	0x0082
	.zero		2


//--------------------- .nv.info                  --------------------------
	.section	.nv.info,"",@"SHT_CUDA_INFO"
	.align	4


	//----- nvinfo : EIATTR_REGCOUNT
	.align		4
        /*0000*/ 	.byte	0x04, 0x2f
        /*0002*/ 	.short	(.L_29 - .L_28)
	.align		4
.L_28:
        /*0004*/ 	.word	index@(_ZN2at6native43_GLOBAL__N__c95f0927_10_LossCTC_cu_88d8892b29ctc_loss_log_alpha_gpu_kernelIdlEEvPT_PKS3_PKllPKT0_S8_lS4_llllllS8_lll)
        /*0008*/ 	.word	0x0000004e


	//----- nvinfo : EIATTR_FRAME_SIZE
	.align		4
.L_29:
        /*000c*/ 	.byte	0x04, 0x11
        /*000e*/ 	.short	(.L_31 - .L_30)
	.align		4
.L_30:
        /*0010*/ 	.word	index@($__internal_11_$__cuda_sm20_div_u64)
        /*0014*/ 	.word	0x00000000


	//----- nvinfo : EIATTR_FRAME_SIZE
	.align		4
.L_31:
        /*0018*/ 	.byte	0x04, 0x11
        /*001a*/ 	.short	(.L_33 - .L_32)
	.align		4
.L_32:
        /*001c*/ 	.word	index@(_ZN2at6native43_GLOBAL__N__c95f0927_10_LossCTC_cu_88d8892b29ctc_loss_log_alpha_gpu_kernelIdlEEvPT_PKS3_PKllPKT0_S8_lS4_llllllS8_lll)
        /*0020*/ 	.word	0x00000000


	//----- nvinfo : EIATTR_REGCOUNT
	.align		4
.L_33:
        /*0024*/ 	.byte	0x04, 0x2f
        /*0026*/ 	.short	(.L_35 - .L_34)
	.align		4
.L_34:
        /*0028*/ 	.word	index@(_ZN2at6native43_GLOBAL__N__c95f0927_10_LossCTC_cu_88d8892b29ctc_loss_log_alpha_gpu_kernelIdiEEvPT_PKS3_PKllPKT0_S8_lS4_llllllS8_lll)
        /*002c*/ 	.word	0x0000004e


	//----- nvinfo : EIATTR_FRAME_SIZE
	.align		4
.L_35:
        /*0030*/ 	.byte	0x04, 0x11
        /*0032*/ 	.short	(.L_37 - .L_36)
	.align		4
.L_36:
        /*0034*/ 	.word	index@($__internal_10_$__cuda_sm20_div_u64)
        /*0038*/ 	.word	0x00000000


	//----- nvinfo : EIATTR_FRAME_SIZE
	.align		4
.L_37:
        /*003c*/ 	.byte	0x04, 0x11
        /*003e*/ 	.short	(.L_39 - .L_38)
	.align		4
.L_38:
        /*0040*/ 	.word	index@(_ZN2at6native43_GLOBAL__N__c95f0927_10_LossCTC_cu_88d8892b29ctc_loss_log_alpha_gpu_kernelIdiEEvPT_PKS3_PKllPKT0_S8_lS4_llllllS8_lll)
        /*0044*/ 	.word	0x00000000


	//----- nvinfo : EIATTR_REGCOUNT
	.align		4
.L_39:
        /*0048*/ 	.byte	0x04, 0x2f
        /*004a*/ 	.short	(.L_41 - .L_40)
	.align		4
.L_40:
        /*004c*/ 	.word	index@(_ZN2at6native43_GLOBAL__N__c95f0927_10_LossCTC_cu_88d8892b29ctc_loss_log_alpha_gpu_kernelIflEEvPT_PKS3_PKllPKT0_S8_lS4_llllllS8_lll)
        /*0050*/ 	.word	0x00000040


	//----- nvinfo : EIATTR_FRAME_SIZE
	.align		4
.L_41:
        /*0054*/ 	.byte	0x04, 0x11
        /*0056*/ 	.short	(.L_43 - .L_42)
	.align		4
.L_42:
        /*0058*/ 	.word	index@($__internal_9_$__cuda_sm20_div_u64)
        /*005c*/ 	.word	0x00000000


	//----- nvinfo : EIATTR_FRAME_SIZE
	.align		4
.L_43:
        /*0060*/ 	.byte	0x04, 0x11
        /*0062*/ 	.short	(.L_45 - .L_44)
	.align		4
.L_44:
        /*0064*/ 	.word	index@(_ZN2at6native43_GLOBAL__N__c95f0927_10_LossCTC_cu_88d8892b29ctc_loss_log_alpha_gpu_kernelIflEEvPT_PKS3_PKllPKT0_S8_lS4_llllllS8_lll)
        /*0068*/ 	.word	0x00000000


	//----- nvinfo : EIATTR_REGCOUNT
	.align		4
.L_45:
        /*006c*/ 	.byte	0x04, 0x2f
        /*006e*/ 	.short	(.L_47 - .L_46)
	.align		4
.L_46:
        /*0070*/ 	.word	index@(_ZN2at6native43_GLOBAL__N__c95f0927_10_LossCTC_cu_88d8892b29ctc_loss_log_alpha_gpu_kernelIfiEEvPT_PKS3_PKllPKT0_S8_lS4_llllllS8_lll)
        /*0074*/ 	.word	0x00000040


	//----- nvinfo : EIATTR_FRAME_SIZE
	.align		4
.L_47:
        /*0078*/ 	.byte	0x04, 0x11
        /*007a*/ 	.short	(.L_49 - .L_48)
	.align		4
.L_48:
        /*007c*/ 	.word	index@($__internal_8_$__cuda_sm20_div_u64)
        /*0080*/ 	.word	0x00000000


	//----- nvinfo : EIATTR_FRAME_SIZE
	.align		4
.L_49:
        /*0084*/ 	.byte	0x04, 0x11
        /*0086*/ 	.short	(.L_51 - .L_50)
	.align		4
.L_50:
        /*0088*/ 	.word	index@(_ZN2at6native43_GLOBAL__N__c95f0927_10_LossCTC_cu_88d8892b29ctc_loss_log_alpha_gpu_kernelIfiEEvPT_PKS3_PKllPKT0_S8_lS4_llllllS8_lll)
        /*008c*/ 	.word	0x00000000


	//----- nvinfo : EIATTR_REGCOUNT
	.align		4
.L_51:
        /*0090*/ 	.byte	0x04, 0x2f
        /*0092*/ 	.short	(.L_53 - .L_52)
	.align		4
.L_52:
        /*0094*/ 	.word	index@(_ZN2at6native43_GLOBAL__N__c95f0927_10_LossCTC_cu_88d8892b37ctc_loss_backward_log_beta_gpu_kernelIdlEEvPT_PKS3_PKllPKT0_S8_lllllllS8_lll)
        /*0098*/ 	.word	0x00000048


	//----- nvinfo : EIATTR_FRAME_SIZE
	.align		4
.L_53:
        /*009c*/ 	.byte	0x04, 0x11
        /*009e*/ 	.short	(.L_55 - .L_54)
	.align		4
.L_54:
        /*00a0*/ 	.word	index@($__internal_7_$__cuda_sm20_rem_s64)
        /*00a4*/ 	.word	0x00000018


	//----- nvinfo : EIATTR_FRAME_SIZE
	.align		4
.L_55:
        /*00a8*/ 	.byte	0x04, 0x11
        /*00aa*/ 	.short	(.L_57 - .L_56)
	.align		4
.L_56:
        /*00ac*/ 	.word	index@($__internal_6_$__cuda_sm20_div_u64)
        /*00b0*/ 	.word	0x00000018


	//----- nvinfo : EIATTR_FRAME_SIZE
	.align		4
.L_57:
        /*00b4*/ 	.byte	0x04, 0x11
        /*00b6*/ 	.short	(.L_59 - .L_58)
	.align		4
.L_58:
        /*00b8*/ 	.word	index@(_ZN2at6native43_GLOBAL__N__c95f0927_10_LossCTC_cu_88d8892b37ctc_loss_backward_log_beta_gpu_kernelIdlEEvPT_PKS3_PKllPKT0_S8_lllllllS8_lll)
        /*00bc*/ 	.word	0x00000018


	//----- nvinfo : EIATTR_REGCOUNT
	.align		4
.L_59:
        /*00c0*/ 	.byte	0x04, 0x2f
        /*00c2*/ 	.short	(.L_61 - .L_60)
	.align		4
.L_60:
        /*00c4*/ 	.word	index@(_ZN2at6native43_GLOBAL__N__c95f0927_10_LossCTC_cu_88d8892b45ctc_loss_backward_collect_nonblank_gpu_kernelIdlEEvPT_PKS3_lS6_S6_S6_PKlPKT0_S8_S6_llllllllllllS8_llb)
        /*00c8*/ 	.word	0x0000005f


	//----- nvinfo : EIATTR_FRAME_SIZE
	.align		4
.L_61:
        /*00cc*/ 	.byte	0x04, 0x11
        /*00ce*/ 	.short	(.L_63 - .L_62)
	.align		4
.L_62:
        /*00d0*/ 	.word	index@(_ZN2at6native43_GLOBAL__N__c95f0927_10_LossCTC_cu_88d8892b45ctc_loss_backward_collect_nonblank_gpu_kernelIdlEEvPT_PKS3_lS6_S6_S6_PKlPKT0_S8_S6_llllllllllllS8_llb)
        /*00d4*/ 	.word	0x00000000


	//----- nvinfo : EIATTR_REGCOUNT
	.align		4
.L_63:
        /*00d8*/ 	.byte	0x04, 0x2f
        /*00da*/ 	.short	(.L_65 - .L_64)
	.align		4
.L_64:
        /*00dc*/ 	.word	index@(_ZN2at6native43_GLOBAL__N__c95f0927_10_LossCTC_cu_88d8892b36ctc_loss_backward_collect_gpu_kernelIdlEEvPT_PKS3_lS6_S6_S6_PKllPKT0_S8_lS6_llllllllllllS8_llllb)
        /*00e0*/ 	.word	0x00000042


	//----- nvinfo : EIATTR_FRAME_SIZE
	.align		4
.L_65:
        /*00e4*/ 	.byte	0x04, 0x11
        /*00e6*/ 	.short	(.L_67 - .L_66)
	.align		4
.L_66:
        /*00e8*/ 	.word	index@(_ZN2at6native43_GLOBAL__N__c95f0927_10_LossCTC_cu_88d8892b36ctc_loss_backward_collect_gpu_kernelIdlEEvPT_PKS3_lS6_S6_S6_PKllPKT0_S8_lS6_llllllllllllS8_llllb)
        /*00ec*/ 	.word	0x00000000


	//----- nvinfo : EIATTR_REGCOUNT
	.align		4
.L_67:
        /*00f0*/ 	.byte	0x04, 0x2f
        /*00f2*/ 	.short	(.L_69 - .L_68)
	.align		4
.L_68:
        /*00f4*/ 	.word	index@(_ZN2at6native43_GLOBAL__N__c95f0927_10_LossCTC_cu_88d8892b30ctc_loss_zero_padded_gradientsIdEEvPT_PKlllllll)
        /*00f8*/ 	.word	0x00000020


	//----- nvinfo : EIATTR_FRAME_SIZE
	.align		4
.L_69:
        /*00fc*/ 	.byte	0x04, 0x11
        /*00fe*/ 	.short	(.L_71 - .L_70)
	.align		4
.L_70:
        /*0100*/ 	.word	index@(_ZN2at6native43_GLOBAL__N__c95f0927_10_LossCTC_cu_88d8892b30ctc_loss_zero_padded_gradientsIdEEvPT_PKlllllll)
        /*0104*/ 	.word	0x00000000


	//----- nvinfo : EIATTR_REGCOUNT
	.align		4
.L_71:
        /*0108*/ 	.byte	0x04, 0x2f
        /*010a*/ 	.short	(.L_73 - .L_72)
	.align		4
.L_72:
        /*010c*/ 	.word	index@(_ZN2at6native43_GLOBAL__N__c95f0927_10_LossCTC_cu_88d8892b37ctc_loss_backward_log_beta_gpu_kernelIdiEEvPT_PKS3_PKllPKT0_S8_lllllllS8_lll)
        /*0110*/ 	.word	0x00000048


	//----- nvinfo : EIATTR_FRAME_SIZE
	.align		4
.L_73:
        /*0114*/ 	.byte	0x04, 0x11
        /*0116*/ 	.short	(.L_75 - .L_74)
	.align		4
.L_74:
        /*0118*/ 	.word	index@($__internal_5_$__cuda_sm20_rem_s64)
        /*011c*/ 	.word	0x00000018


	//----- nvinfo : EIATTR_FRAME_SIZE
	.align		4
.L_75:
        /*0120*/ 	.byte	0x04, 0x11
        /*0122*/ 	.short	(.L_77 - .L_76)
	.align		4
.L_76:
        /*0124*/ 	.word	index@($__internal_4_$__cuda_sm20_div_u64)
        /*0128*/ 	.word	0x00000018


	//----- nvinfo : EIATTR_FRAME_SIZE
	.align		4
.L_77:
        /*012c*/ 	.byte	0x04, 0x11
        /*012e*/ 	.short	(.L_79 - .L_78)
	.align		4
.L_78:
        /*0130*/ 	.word	index@(_ZN2at6native43_GLOBAL__N__c95f0927_10_LossCTC_cu_88d8892b37ctc_loss_backward_log_beta_gpu_kernelIdiEEvPT_PKS3_PKllPKT0_S8_lllllllS8_lll)
        /*0134*/ 	.word	0x00000018


	//----- nvinfo : EIATTR_REGCOUNT
	.align		4
.L_79:
        /*0138*/ 	.byte	0x04, 0x2f
        /*013a*/ 	.short	(.L_81 - .L_80)
	.align		4
.L_80:
        /*013c*/ 	.word	index@(_ZN2at6native43_GLOBAL__N__c95f0927_10_LossCTC_cu_88d8892b45ctc_loss_backward_collect_nonblank_gpu_kernelIdiEEvPT_PKS3_lS6_S6_S6_PKlPKT0_S8_S6_llllllllllllS8_llb)
        /*0140*/ 	.word	0x0000005f


	//----- nvinfo : EIATTR_FRAME_SIZE
	.align		4
.L_81:
        /*0144*/ 	.byte	0x04, 0x11
        /*0146*/ 	.short	(.L_83 - .L_82)
	.align		4
.L_82:
        /*0148*/ 	.word	index@(_ZN2at6native43_GLOBAL__N__c95f0927_10_LossCTC_cu_88d8892b45ctc_loss_backward_collect_nonblank_gpu_kernelIdiEEvPT_PKS3_lS6_S6_S6_PKlPKT0_S8_S6_llllllllllllS8_llb)
        /*014c*/ 	.word	0x00000000


	//----- nvinfo : EIATTR_REGCOUNT
	.align		4
.L_83:
        /*0150*/ 	.byte	0x04, 0x2f
        /*0152*/ 	.short	(.L_85 - .L_84)
	.align		4
.L_84:
        /*0154*/ 	.word	index@(_ZN2at6native43_GLOBAL__N__c95f0927_10_LossCTC_cu_88d8892b36ctc_loss_backward_collect_gpu_kernelIdiEEvPT_PKS3_lS6_S6_S6_PKllPKT0_S8_lS6_llllllllllllS8_llllb)
        /*0158*/ 	.word	0x00000042


	//----- nvinfo : EIATTR_FRAME_SIZE
	.align		4
.L_85:
        /*015c*/ 	.byte	0x04, 0x11
        /*015e*/ 	.short	(.L_87 - .L_86)
	.align		4
.L_86:
        /*0160*/ 	.word	index@(_ZN2at6native43_GLOBAL__N__c95f0927_10_LossCTC_cu_88d8892b36ctc_loss_backward_collect_gpu_kernelIdiEEvPT_PKS3_lS6_S6_S6_PKllPKT0_S8_lS6_llllllllllllS8_llllb)
        /*0164*/ 	.word	0x00000000


	//----- nvinfo : EIATTR_REGCOUNT
	.align		4
.L_87:
        /*0168*/ 	.byte	0x04, 0x2f
        /*016a*/ 	.short	(.L_89 - .L_88)
	.align		4
.L_88:
        /*016c*/ 	.word	index@(_ZN2at6native43_GLOBAL__N__c95f0927_10_LossCTC_cu_88d8892b37ctc_loss_backward_log_beta_gpu_kernelIflEEvPT_PKS3_PKllPKT0_S8_lllllllS8_lll)
        /*0170*/ 	.word	0x0000003e


	//----- nvinfo : EIATTR_FRAME_SIZE
	.align		4
.L_89:
        /*0174*/ 	.byte	0x04, 0x11
        /*0176*/ 	.short	(.L_91 - .L_90)
	.align		4
.L_90:
        /*0178*/ 	.word	index@($__internal_3_$__cuda_sm20_rem_s64)
        /*017c*/ 	.word	0x00000000


	//----- nvinfo : EIATTR_FRAME_SIZE
	.align		4
.L_91:
        /*0180*/ 	.byte	0x04, 0x11
        /*0182*/ 	.short	(.L_93 - .L_92)
	.align		4
.L_92:
        /*0184*/ 	.word	index@($__internal_2_$__cuda_sm20_div_u64)
        /*0188*/ 	.word	0x00000000


	//----- nvinfo : EIATTR_FRAME_SIZE
	.align		4
.L_93:
        /*018c*/ 	.byte	0x04, 0x11
        /*018e*/ 	.short	(.L_95 - .L_94)
	.align		4
.L_94:
        /*0190*/ 	.word	index@(_ZN2at6native43_GLOBAL__N__c95f0927_10_LossCTC_cu_88d8892b37ctc_loss_backward_log_beta_gpu_kernelIflEEvPT_PKS3_PKllPKT0_S8_lllllllS8_lll)
        /*0194*/ 	.word	0x00000000


	//----- nvinfo : EIATTR_REGCOUNT
	.align		4
.L_95:
        /*0198*/ 	.byte	0x04, 0x2f
        /*019a*/ 	.short	(.L_97 - .L_96)
	.align		4
.L_96:
        /*019c*/ 	.word	index@(_ZN2at6native43_GLOBAL__N__c95f0927_10_LossCTC_cu_88d8892b45ctc_loss_backward_collect_nonblank_gpu_kernelIflEEvPT_PKS3_lS6_S6_S6_PKlPKT0_S8_S6_llllllllllllS8_llb)
        /*01a0*/ 	.word	0x0000003b


	//----- nvinfo : EIATTR_FRAME_SIZE
	.align		4
.L_97:
        /*01a4*/ 	.byte	0x04, 0x11
        /*01a6*/ 	.short	(.L_99 - .L_98)
	.align		4
.L_98:
        /*01a8*/ 	.word	index@(_ZN2at6native43_GLOBAL__N__c95f0927_10_LossCTC_cu_88d8892b45ctc_loss_backward_collect_nonblank_gpu_kernelIflEEvPT_PKS3_lS6_S6_S6_PKlPKT0_S8_S6_llllllllllllS8_llb)
        /*01ac*/ 	.word	0x00000000


	//----- nvinfo : EIATTR_REGCOUNT
	.align		4
.L_99:
        /*01b0*/ 	.byte	0x04, 0x2f
        /*01b2*/ 	.short	(.L_101 - .L_100)
	.align		4
.L_100:
        /*01b4*/ 	.word	index@(_ZN2at6native43_GLOBAL__N__c95f0927_10_LossCTC_cu_88d8892b36ctc_loss_backward_collect_gpu_kernelIflEEvPT_PKS3_lS6_S6_S6_PKllPKT0_S8_lS6_llllllllllllS8_llllb)
        /*01b8*/ 	.word	0x00000038


	//----- nvinfo : EIATTR_FRAME_SIZE
	.align		4
.L_101:
        /*01bc*/ 	.byte	0x04, 0x11
        /*01be*/ 	.short	(.L_103 - .L_102)
	.align		4
.L_102:
        /*01c0*/ 	.word	index@(_ZN2at6native43_GLOBAL__N__c95f0927_10_LossCTC_cu_88d8892b36ctc_loss_backward_collect_gpu_kernelIflEEvPT_PKS3_lS6_S6_S6_PKllPKT0_S8_lS6_llllllllllllS8_llllb)
        /*01c4*/ 	.word	0x00000000


	//----- nvinfo : EIATTR_REGCOUNT
	.align		4
.L_103:
        /*01c8*/ 	.byte	0x04, 0x2f
        /*01ca*/ 	.short	(.L_105 - .L_104)
	.align		4
.L_104:
        /*01cc*/ 	.word	index@(_ZN2at6native43_GLOBAL__N__c95f0927_10_LossCTC_cu_88d8892b30ctc_loss_zero_padded_gradientsIfEEvPT_PKlllllll)
        /*01d0*/ 	.word	0x00000020


	//----- nvinfo : EIATTR_FRAME_SIZE
	.align		4
.L_105:
        /*01d4*/ 	.byte	0x04, 0x11
        /*01d6*/ 	.short	(.L_107 - .L_106)
	.align		4
.L_106:
        /*01d8*/ 	.word	index@(_ZN2at6native43_GLOBAL__N__c95f0927_10_LossCTC_cu_88d8892b30ctc_loss_zero_padded_gradientsIfEEvPT_PKlllllll)
        /*01dc*/ 	.word	0x00000000


	//----- nvinfo : EIATTR_REGCOUNT
	.align		4
.L_107:
        /*01e0*/ 	.byte	0x04, 0x2f
        /*01e2*/ 	.short	(.L_109 - .L_108)
	.align		4
.L_108:
        /*01e4*/ 	.word	index@(_ZN2at6native43_GLOBAL__N__c95f0927_10_LossCTC_cu_88d8892b37ctc_loss_backward_log_beta_gpu_kernelIfiEEvPT_PKS3_PKllPKT0_S8_lllllllS8_lll)
        /*01e8*/ 	.word	0x0000003e


	//----- nvinfo : EIATTR_FRAME_SIZE
	.align		4
.L_109:
        /*01ec*/ 	.byte	0x04, 0x11
        /*01ee*/ 	.short	(.L_111 - .L_110)
	.align		4
.L_110:
        /*01f0*/ 	.word	index@($__internal_1_$__cuda_sm20_rem_s64)
        /*01f4*/ 	.word	0x00000000


	//----- nvinfo : EIATTR_FRAME_SIZE
	.align		4
.L_111:
        /*01f8*/ 	.byte	0x04, 0x11
        /*01fa*/ 	.short	(.L_113 - .L_112)
	.align		4
.L_112:
        /*01fc*/ 	.word	index@($__internal_0_$__cuda_sm20_div_u64)
        /*0200*/ 	.word	0x00000000


	//----- nvinfo : EIATTR_FRAME_SIZE
	.align		4
.L_113:
        /*0204*/ 	.byte	0x04, 0x11
        /*0206*/ 	.short	(.L_115 - .L_114)
	.align		4
.L_114:
        /*0208*/ 	.word	index@(_ZN2at6native43_GLOBAL__N__c95f0927_10_LossCTC_cu_88d8892b37ctc_loss_backward_log_beta_gpu_kernelIfiEEvPT_PKS3_PKllPKT0_S8_lllllllS8_lll)
        /*020c*/ 	.word	0x00000000


	//----- nvinfo : EIATTR_REGCOUNT
	.align		4
.L_115:
        /*0210*/ 	.byte	0x04, 0x2f
        /*0212*/ 	.short	(.L_117 - .L_116)
	.align		4
.L_116:
        /*0214*/ 	.word	index@(_ZN2at6native43_GLOBAL__N__c95f0927_10_LossCTC_cu_88d8892b45ctc_loss_backward_collect_nonblank_gpu_kernelIfiEEvPT_PKS3_lS6_S6_S6_PKlPKT0_S8_S6_llllllllllllS8_llb)
        /*0218*/ 	.word	0x0000003b


	//----- nvinfo : EIATTR_FRAME_SIZE
	.align		4
.L_117:
        /*021c*/ 	.byte	0x04, 0x11
        /*021e*/ 	.short	(.L_119 - .L_118)
	.align		4
.L_118:
        /*0220*/ 	.word	index@(_ZN2at6native43_GLOBAL__N__c95f0927_10_LossCTC_cu_88d8892b45ctc_loss_backward_collect_nonblank_gpu_kernelIfiEEvPT_PKS3_lS6_S6_S6_PKlPKT0_S8_S6_llllllllllllS8_llb)
        /*0224*/ 	.word	0x00000000


	//----- nvinfo : EIATTR_REGCOUNT
	.align		4
.L_119:
        /*0228*/ 	.byte	0x04, 0x2f
        /*022a*/ 	.short	(.L_121 - .L_120)
	.align		4
.L_120:
        /*022c*/ 	.word	index@(_ZN2at6native43_GLOBAL__N__c95f0927_10_LossCTC_cu_88d8892b36ctc_loss_backward_collect_gpu_kernelIfiEEvPT_PKS3_lS6_S6_S6_PKllPKT0_S8_lS6_llllllllllllS8_llllb)
        /*0230*/ 	.word	0x00000038


	//----- nvinfo : EIATTR_FRAME_SIZE
	.align		4
.L_121:
        /*0234*/ 	.byte	0x04, 0x11
        /*0236*/ 	.short	(.L_123 - .L_122)
	.align		4
.L_122:
        /*0238*/ 	.word	index@(_ZN2at6native43_GLOBAL__N__c95f0927_10_LossCTC_cu_88d8892b36ctc_loss_backward_collect_gpu_kernelIfiEEvPT_PKS3_lS6_S6_S6_PKllPKT0_S8_lS6_llllllllllllS8_llllb)
        /*023c*/ 	.word	0x00000000


	//----- nvinfo : EIATTR_MIN_STACK_SIZE
	.align		4
.L_123:
        /*0240*/ 	.byte	0x04, 0x12
        /*0242*/ 	.short	(.L_125 - .L_124)
	.align		4
.L_124:
        /*0244*/ 	.word	index@(_ZN2at6native43_GLOBAL__N__c95f0927_10_LossCTC_cu_88d8892b36ctc_loss_backward_collect_gpu_kernelIfiEEvPT_PKS3_lS6_S6_S6_PKllPKT0_S8_lS6_llllllllllllS8_llllb)
        /*0248*/ 	.word	0x00000000


	//----- nvinfo : EIATTR_MIN_STACK_SIZE
	.align		4
.L_125:
        /*024c*/ 	.byte	0x04, 0x12
        /*024e*/ 	.short	(.L_127 - .L_126)
	.align		4
.L_126:
        /*0250*/ 	.word	index@(_ZN2at6native43_GLOBAL__N__c95f0927_10_LossCTC_cu_88d8892b45ctc_loss_backward_collect_nonblank_gpu_kernelIfiEEvPT_PKS3_lS6_S6_S6_PKlPKT0_S8_S6_llllllllllllS8_llb)
        /*0254*/ 	.word	0x00000000


	//----- nvinfo : EIATTR_MIN_STACK_SIZE
	.align		4
.L_127:
        /*0258*/ 	.byte	0x04, 0x12
        /*025a*/ 	.short	(.L_129 - .L_128)
	.align		4
.L_128:
        /*025c*/ 	.word	index@(_ZN2at6native43_GLOBAL__N__c95f0927_10_LossCTC_cu_88d8892b37ctc_loss_backward_log_beta_gpu_kernelIfiEEvPT_PKS3_PKllPKT0_S8_lllllllS8_lll)
        /*0260*/ 	.word	0x00000000


	//----- nvinfo : EIATTR_MIN_STACK_SIZE
	.align		4
.L_129:
        /*0264*/ 	.byte	0x04, 0x12
        /*0266*/ 	.short	(.L_131 - .L_130)
	.align		4
.L_130:
        /*0268*/ 	.word	index@(_ZN2at6native43_GLOBAL__N__c95f0927_10_LossCTC_cu_88d8892b30ctc_loss_zero_padded_gradientsIfEEvPT_PKlllllll)
        /*026c*/ 	.word	0x00000000


	//----- nvinfo : EIATTR_MIN_STACK_SIZE
	.align		4
.L_131:
        /*0270*/ 	.byte	0x04, 0x12
        /*0272*/ 	.short	(.L_133 - .L_132)
	.align		4
.L_132:
        /*0274*/ 	.word	index@(_ZN2at6native43_GLOBAL__N__c95f0927_10_LossCTC_cu_88d8892b36ctc_loss_backward_collect_gpu_kernelIflEEvPT_PKS3_lS6_S6_S6_PKllPKT0_S8_lS6_llllllllllllS8_llllb)
        /*0278*/ 	.word	0x00000000


	//----- nvinfo : EIATTR_MIN_STACK_SIZE
	.align		4
.L_133:
        /*027c*/ 	.byte	0x04, 0x12
        /*027e*/ 	.short	(.L_135 - .L_134)
	.align		4
.L_134:
        /*0280*/ 	.word	index@(_ZN2at6native43_GLOBAL__N__c95f0927_10_LossCTC_cu_88d8892b45ctc_loss_backward_collect_nonblank_gpu_kernelIflEEvPT_PKS3_lS6_S6_S6_PKlPKT0_S8_S6_llllllllllllS8_llb)
        /*0284*/ 	.word	0x00000000


	//----- nvinfo : EIATTR_MIN_STACK_SIZE
	.align		4
.L_135:
        /*0288*/ 	.byte	0x04, 0x12
        /*028a*/ 	.short	(.L_137 - .L_136)
	.align		4
.L_136:
        /*028c*/ 	.word	index@(_ZN2at6native43_GLOBAL__N__c95f0927_10_LossCTC_cu_88d8892b37ctc_loss_backward_log_beta_gpu_kernelIflEEvPT_PKS3_PKllPKT0_S8_lllllllS8_lll)
        /*0290*/ 	.word	0x00000000


	//----- nvinfo : EIATTR_MIN_STACK_SIZE
	.align		4
.L_137:
        /*0294*/ 	.byte	0x04, 0x12
        /*0296*/ 	.short	(.L_139 - .L_138)
	.align		4
.L_138:
        /*0298*/ 	.word	index@(_ZN2at6native43_GLOBAL__N__c95f0927_10_LossCTC_cu_88d8892b36ctc_loss_backward_collect_gpu_kernelIdiEEvPT_PKS3_lS6_S6_S6_PKllPKT0_S8_lS6_llllllllllllS8_llllb)
        /*029c*/ 	.word	0x00000000


	//----- nvinfo : EIATTR_MIN_STACK_SIZE
	.align		4
.L_139:
        /*02a0*/ 	.byte	0x04, 0x12
        /*02a2*/ 	.short	(.L_141 - .L_140)
	.align		4
.L_140:
        /*02a4*/ 	.word	index@(_ZN2at6native43_GLOBAL__N__c95f0927_10_LossCTC_cu_88d8892b45ctc_loss_backward_collect_nonblank_gpu_kernelIdiEEvPT_PKS3_lS6_S6_S6_PKlPKT0_S8_S6_llllllllllllS8_llb)
        /*02a8*/ 	.word	0x00000000


	//----- nvinfo : EIATTR_MIN_STACK_SIZE
	.align		4
.L_141:
        /*02ac*/ 	.byte	0x04, 0x12
        /*02ae*/ 	.short	(.L_143 - .L_142)
	.align		4
.L_142:
        /*02b0*/ 	.word	index@(_ZN2at6native43_GLOBAL__N__c95f0927_10_LossCTC_cu_88d8892b37ctc_loss_backward_log_beta_gpu_kernelIdiEEvPT_PKS3_PKllPKT0_S8_lllllllS8_lll)
        /*02b4*/ 	.word	0x00000018


	//----- nvinfo : EIATTR_MIN_STACK_SIZE
	.align		4
.L_143:
        /*02b8*/ 	.byte	0x04, 0x12
        /*02ba*/ 	.short	(.L_145 - .L_144)
	.align		4
.L_144:
        /*02bc*/ 	.word	index@(_ZN2at6native43_GLOBAL__N__c95f0927_10_LossCTC_cu_88d8892b30ctc_loss_zero_padded_gradientsIdEEvPT_PKlllllll)
        /*02c0*/ 	.word	0x00000000


	//----- nvinfo : EIATTR_MIN_STACK_SIZE
	.align		4
.L_145:
        /*02c4*/ 	.byte	0x04, 0x12
        /*02c6*/ 	.short	(.L_147 - .L_146)
	.align		4
.L_146:
        /*02c8*/ 	.word	index@(_ZN2at6native43_GLOBAL__N__c95f0927_10_LossCTC_cu_88d8892b36ctc_loss_backward_collect_gpu_kernelIdlEEvPT_PKS3_lS6_S6_S6_PKllPKT0_S8_lS6_llllllllllllS8_llllb)
        /*02cc*/ 	.word	0x00000000


	//----- nvinfo : EIATTR_MIN_STACK_SIZE
	.align		4
.L_147:
        /*02d0*/ 	.byte	0x04, 0x12
        /*02d2*/ 	.short	(.L_149 - .L_148)
	.align		4
.L_148:
        /*02d4*/ 	.word	index@(_ZN2at6native43_GLOBAL__N__c95f0927_10_LossCTC_cu_88d8892b45ctc_loss_backward_collect_nonblank_gpu_kernelIdlEEvPT_PKS3_lS6_S6_S6_PKlPKT0_S8_S6_llllllllllllS8_llb)
        /*02d8*/ 	.word	0x00000000


	//----- nvinfo : EIATTR_MIN_STACK_SIZE
	.align		4
.L_149:
        /*02dc*/ 	.byte	0x04, 0x12
        /*02de*/ 	.short	(.L_151 - .L_150)
	.align		4
.L_150:
        /*02e0*/ 	.word	index@(_ZN2at6native43_GLOBAL__N__c95f0927_10_LossCTC_cu_88d8892b37ctc_loss_backward_log_beta_gpu_kernelIdlEEvPT_PKS3_PKllPKT0_S8_lllllllS8_lll)
        /*02e4*/ 	.word	0x00000018


	//----- nvinfo : EIATTR_MIN_STACK_SIZE
	.align		4
.L_151:
        /*02e8*/ 	.byte	0x04, 0x12
        /*02ea*/ 	.short	(.L_153 - .L_152)
	.align		4
.L_152:
        /*02ec*/ 	.word	index@(_ZN2at6native43_GLOBAL__N__c95f0927_10_LossCTC_cu_88d8892b29ctc_loss_log_alpha_gpu_kernelIfiEEvPT_PKS3_PKllPKT0_S8_lS4_llllllS8_lll)
        /*02f0*/ 	.word	0x00000000


	//----- nvinfo : EIATTR_MIN_STACK_SIZE
	.align		4
.L_153:
        /*02f4*/ 	.byte	0x04, 0x12
        /*02f6*/ 	.short	(.L_155 - .L_154)
	.align		4
.L_154:
        /*02f8*/ 	.word	index@(_ZN2at6native43_GLOBAL__N__c95f0927_10_LossCTC_cu_88d8892b29ctc_loss_log_alpha_gpu_kernelIflEEvPT_PKS3_PKllPKT0_S8_lS4_llllllS8_lll)
        /*02fc*/ 	.word	0x00000000


	//----- nvinfo : EIATTR_MIN_STACK_SIZE
	.align		4
.L_155:
        /*0300*/ 	.byte	0x04, 0x12
        /*0302*/ 	.short	(.L_157 - .L_156)
	.align		4
.L_156:
        /*0304*/ 	.word	index@(_ZN2at6native43_GLOBAL__N__c95f0927_10_LossCTC_cu_88d8892b29ctc_loss_log_alpha_gpu_kernelIdiEEvPT_PKS3_PKllPKT0_S8_lS4_llllllS8_lll)
        /*0308*/ 	.word	0x00000000


	//----- nvinfo : EIATTR_MIN_STACK_SIZE
	.align		4
.L_157:
        /*030c*/ 	.byte	0x04, 0x12
        /*030e*/ 	.short	(.L_159 - .L_158)
	.align		4
.L_158:
        /*0310*/ 	.word	index@(_ZN2at6native43_GLOBAL__N__c95f0927_10_LossCTC_cu_88d8892b29ctc_loss_log_alpha_gpu_kernelIdlEEvPT_PKS3_PKllPKT0_S8_lS4_llllllS8_lll)
        /*0314*/ 	.word	0x00000000
.L_159:


//--------------------- .nv.compat                --------------------------
	.section	.nv.compat,"",@"SHT_CUDA_COMPAT_INFO"
	.align	4
        /*0000*/ 	.byte	0x02, 0x09, 0x01, 0x00, 0x02, 0x02, 0x01, 0x00, 0x02, 0x05, 0x05, 0x00, 0x03, 0x07, 0x01, 0x01
        /*0010*/ 	.byte	0x02, 0x03, 0x00, 0x00, 0x02, 0x06, 0x01, 0x00, 0x04, 0x0b, 0x08, 0x00, 0x01, 0x00, 0x00, 0x00
        /*0020*/ 	.byte	0x00, 0x00, 0x00, 0x00


//--------------------- .nv.info._ZN2at6native43_GLOBAL__N__c95f0927_10_LossCTC_cu_88d8892b36ctc_loss_backward_collect_gpu_kernelIfiEEvPT_PKS3_lS6_S6_S6_PKllPKT0_S8_lS6_llllllllllllS8_llllb --------------------------
	.section	.nv.info._ZN2at6native43_GLOBAL__N__c95f0927_10_LossCTC_cu_88d8892b36ctc_loss_backward_collect_gpu_kernelIfiEEvPT_PKS3_lS6_S6_S6_PKllPKT0_S8_lS6_llllllllllllS8_llllb,"",@"SHT_CUDA_INFO"
	.sectionflags	@""
	.align	4


	//----- nvinfo : EIATTR_CUDA_API_VERSION
	.align		4
        /*0000*/ 	.byte	0x04, 0x37
        /*0002*/ 	.short	(.L_161 - .L_160)
.L_160:
        /*0004*/ 	.word	0x00000082


	//----- nvinfo : EIATTR_KPARAM_INFO
	.align		4
.L_161:
        /*0008*/ 	.byte	0x04, 0x17
        /*000a*/ 	.short	(.L_163 - .L_162)
.L_162:
        /*000c*/ 	.word	0x00000000
        /*0010*/ 	.short	0x001d
        /*0012*/ 	.short	0x00e8
        /*0014*/ 	.byte	0x00, 0xf0, 0x05, 0x00


	//----- nvinfo : EIATTR_KPARAM_INFO
	.align		4
.L_163:
        /*0018*/ 	.byte	0x04, 0x17
        /*001a*/ 	.short	(.L_165 - .L_164)
.L_164:
        /*001c*/ 	.word	0x00000000
        /*0020*/ 	.short	0x001c
        /*0022*/ 	.short	0x00e0
        /*0024*/ 	.byte	0x00, 0xf0, 0x21, 0x00


	//----- nvinfo : EIATTR_KPARAM_INFO
	.align		4
.L_165:
        /*0028*/ 	.byte	0x04, 0x17
        /*002a*/ 	.short	(.L_167 - .L_166)
.L_166:
        /*002c*/ 	.word	0x00000000
        /*0030*/ 	.short	0x001b
        /*0032*/ 	.short	0x00d8
        /*0034*/ 	.byte	0x00, 0xf0, 0x21, 0x00


	//----- nvinfo : EIATTR_KPARAM_INFO
	.align		4
.L_167:
        /*0038*/ 	.byte	0x04, 0x17
        /*003a*/ 	.short	(.L_169 - .L_168)
.L_168:
        /*003c*/ 	.word	0x00000000
        /*0040*/ 	.short	0x001a
        /*0042*/ 	.short	0x00d0
        /*0044*/ 	.byte	0x00, 0xf0, 0x21, 0x00


	//----- nvinfo : EIATTR_KPARAM_INFO
	.align		4
.L_169:
        /*0048*/ 	.byte	0x04, 0x17
        /*004a*/ 	.short	(.L_171 - .L_170)
.L_170:
        /*004c*/ 	.word	0x00000000
        /*0050*/ 	.short	0x0019
        /*0052*/ 	.short	0x00c8
        /*0054*/ 	.byte	0x00, 0xf0, 0x21, 0x00


	//----- nvinfo : EIATTR_KPARAM_INFO
	.align		4
.L_171:
        /*0058*/ 	.byte	0x04, 0x17
        /*005a*/ 	.short	(.L_173 - .L_172)
.L_172:
        /*005c*/ 	.word	0x00000000
        /*0060*/ 	.short	0x0018
        /*0062*/ 	.short	0x00c0
        /*0064*/ 	.byte	0x00, 0xf5, 0x21, 0x00


	//----- nvinfo : EIATTR_KPARAM_INFO
	.align		4
.L_173:
        /*0068*/ 	.byte	0x04, 0x17
        /*006a*/ 	.short	(.L_175 - .L_174)
.L_174:
        /*006c*/ 	.word	0x00000000
        /*0070*/ 	.short	0x0017
        /*0072*/ 	.short	0x00b8
        /*0074*/ 	.byte	0x00, 0xf0, 0x21, 0x00


	//----- nvinfo : EIATTR_KPARAM_INFO
	.align		4
.L_175:
        /*0078*/ 	.byte	0x04, 0x17
        /*007a*/ 	.short	(.L_177 - .L_176)
.L_176:
        /*007c*/ 	.word	0x00000000
        /*0080*/ 	.short	0x0016
        /*0082*/ 	.short	0x00b0
        /*0084*/ 	.byte	0x00, 0xf0, 0x21, 0x00


	//----- nvinfo : EIATTR_KPARAM_INFO
	.align		4
.L_177:
        /*0088*/ 	.byte	0x04, 0x17
        /*008a*/ 	.short	(.L_179 - .L_178)
.L_178:
        /*008c*/ 	.word	0x00000000
        /*0090*/ 	.short	0x0015
        /*0092*/ 	.short	0x00a8
        /*0094*/ 	.byte	0x00, 0xf0, 0x21, 0x00


	//----- nvinfo : EIATTR_KPARAM_INFO
	.align		4
.L_179:
        /*0098*/ 	.byte	0x04, 0x17
        /*009a*/ 	.short	(.L_181 - .L_180)
.L_180:
        /*009c*/ 	.word	0x00000000
        /*00a0*/ 	.short	0x0014
        /*00a2*/ 	.short	0x00a0
        /*00a4*/ 	.byte	0x00, 0xf0, 0x21, 0x00


	//----- nvinfo : EIATTR_KPARAM_INFO
	.align		4
.L_181:
        /*00a8*/ 	.byte	0x04, 0x17
        /*00aa*/ 	.short	(.L_183 - .L_182)
.L_182:
        /*00ac*/ 	.word	0x00000000
        /*00b0*/ 	.short	0x0013
        /*00b2*/ 	.short	0x0098
        /*00b4*/ 	.byte	0x00, 0xf0, 0x21, 0x00


	//----- nvinfo : EIATTR_KPARAM_INFO
	.align		4
.L_183:
        /*00b8*/ 	.byte	0x04, 0x17
        /*00ba*/ 	.short	(.L_185 - .L_184)
.L_184:
        /*00bc*/ 	.word	0x00000000
        /*00c0*/ 	.short	0x0012
        /*00c2*/ 	.short	0x0090
        /*00c4*/ 	.byte	0x00, 0xf0, 0x21, 0x00


	//----- nvinfo : EIATTR_KPARAM_INFO
	.align		4
.L_185:
        /*00c8*/ 	.byte	0x04, 0x17
        /*00ca*/ 	.short	(.L_187 - .L_186)
.L_186:
        /*00cc*/ 	.word	0x00000000
        /*00d0*/ 	.short	0x0011
        /*00d2*/ 	.short	0x0088
        /*00d4*/ 	.byte	0x00, 0xf0, 0x21, 0x00


	//----- nvinfo : EIATTR_KPARAM_INFO
	.align		4
.L_187:
        /*00d8*/ 	.byte	0x04, 0x17
        /*00da*/ 	.short	(.L_189 - .L_188)
.L_188:
        /*00dc*/ 	.word	0x00000000
        /*00e0*/ 	.short	0x0010
        /*00e2*/ 	.short	0x0080
        /*00e4*/ 	.byte	0x00, 0xf0, 0x21, 0x00


	//----- nvinfo : EIATTR_KPARAM_INFO
	.align		4
.L_189:
        /*00e8*/ 	.byte	0x04, 0x17
        /*00ea*/ 	.short	(.L_191 - .L_190)
.L_190:
        /*00ec*/ 	.word	0x00000000
        /*00f0*/ 	.short	0x000f
        /*00f2*/ 	.short	0x0078
        /*00f4*/ 	.byte	0x00, 0xf0, 0x21, 0x00


	//----- nvinfo : EIATTR_KPARAM_INFO
	.align		4
.L_191:
        /*00f8*/ 	.byte	0x04, 0x17
        /*00fa*/ 	.short	(.L_193 - .L_192)
.L_192:
        /*00fc*/ 	.word	0x00000000
        /*0100*/ 	.short	0x000e
        /*0102*/ 	.short	0x0070
        /*0104*/ 	.byte	0x00, 0xf0, 0x21, 0x00


	//----- nvinfo : EIATTR_KPARAM_INFO
	.align		4
.L_193:
        /*0108*/ 	.byte	0x04, 0x17
        /*010a*/ 	.short	(.L_195 - .L_194)
.L_194:
        /*010c*/ 	.word	0x00000000
        /*0110*/ 	.short	0x000d
        /*0112*/ 	.short	0x0068
        /*0114*/ 	.byte	0x00, 0xf0, 0x21, 0x00


	//----- nvinfo : EIATTR_KPARAM_INFO
	.align		4
.L_195:
        /*0118*/ 	.byte	0x04, 0x17
        /*011a*/ 	.short	(.L_197 - .L_196)
.L_196:
        /*011c*/ 	.word	0x00000000
        /*0120*/ 	.short	0x000c
        /*0122*/ 	.short	0x0060
        /*0124*/ 	.byte	0x00, 0xf0, 0x21, 0x00


	//----- nvinfo : EIATTR_KPARAM_INFO
	.align		4
.L_197:
        /*0128*/ 	.byte	0x04, 0x17
        /*012a*/ 	.short	(.L_199 - .L_198)
.L_198:
        /*012c*/ 	.word	0x00000000
        /*0130*/ 	.short	0x000b
        /*0132*/ 	.short	0x0058
        /*0134*/ 	.byte	0x00, 0xf5, 0x21, 0x00


	//----- nvinfo : EIATTR_KPARAM_INFO
	.align		4
.L_199:
        /*0138*/ 	.byte	0x04, 0x17
        /*013a*/ 	.short	(.L_201 - .L_200)
.L_200:
        /*013c*/ 	.word	0x00000000
        /*0140*/ 	.short	0x000a
        /*0142*/ 	.short	0x0050
        /*0144*/ 	.byte	0x00, 0xf0, 0x21, 0x00


	//----- nvinfo : EIATTR_KPARAM_INFO
	.align		4
.L_201:
        /*0148*/ 	.byte	0x04, 0x17
        /*014a*/ 	.short	(.L_203 - .L_202)
.L_202:
        /*014c*/ 	.word	0x00000000
        /*0150*/ 	.short	0x0009
        /*0152*/ 	.short	0x0048
        /*0154*/ 	.byte	0x00, 0xf5, 0x21, 0x00


	//----- nvinfo : EIATTR_KPARAM_INFO
	.align		4
.L_203:
        /*0158*/ 	.byte	0x04, 0x17
        /*015a*/ 	.short	(.L_205 - .L_204)
.L_204:
        /*015c*/ 	.word	0x00000000
        /*0160*/ 	.short	0x0008
        /*0162*/ 	.short	0x0040
        /*0164*/ 	.byte	0x00, 0xf5, 0x21, 0x00


	//----- nvinfo : EIATTR_KPARAM_INFO
	.align		4
.L_205:
        /*0168*/ 	.byte	0x04, 0x17
        /*016a*/ 	.short	(.L_207 - .L_206)
.L_206:
        /*016c*/ 	.word	0x00000000
        /*0170*/ 	.short	0x0007
        /*0172*/ 	.short	0x0038
        /*0174*/ 	.byte	0x00, 0xf0, 0x21, 0x00


	//----- nvinfo : EIATTR_KPARAM_INFO
	.align		4
.L_207:
        /*0178*/ 	.byte	0x04, 0x17
        /*017a*/ 	.short	(.L_209 - .L_208)
.L_208:
        /*017c*/ 	.word	0x00000000
        /*0180*/ 	.short	0x0006
        /*0182*/ 	.short	0x0030
        /*0184*/ 	.byte	0x00, 0xf5, 0x21, 0x00


	//----- nvinfo : EIATTR_KPARAM_INFO
	.align		4
.L_209:
        /*0188*/ 	.byte	0x04, 0x17
        /*018a*/ 	.short	(.L_211 - .L_210)
.L_210:
        /*018c*/ 	.word	0x00000000
        /*0190*/ 	.short	0x0005
        /*0192*/ 	.short	0x0028
        /*0194*/ 	.byte	0x00, 0xf5, 0x21, 0x00


	//----- nvinfo : EIATTR_KPARAM_INFO
	.align		4
.L_211:
        /*0198*/ 	.byte	0x04, 0x17
        /*019a*/ 	.short	(.L_213 - .L_212)
.L_212:
        /*019c*/ 	.word	0x00000000
        /*01a0*/ 	.short	0x0004
        /*01a2*/ 	.short	0x0020
        /*01a4*/ 	.byte	0x00, 0xf5, 0x21, 0x00


	//----- nvinfo : EIATTR_KPARAM_INFO
	.align		4
.L_213:
        /*01a8*/ 	.byte	0x04, 0x17
        /*01aa*/ 	.short	(.L_215 - .L_214)
.L_214:
        /*01ac*/ 	.word	0x00000000
        /*01b0*/ 	.short	0x0003
        /*01b2*/ 	.short	0x0018
        /*01b4*/ 	.byte	0x00, 0xf5, 0x21, 0x00


	//----- nvinfo : EIATTR_KPARAM_INFO
	.align		4
.L_215:
        /*01b8*/ 	.byte	0x04, 0x17
        /*01ba*/ 	.short	(.L_217 - .L_216)
.L_216:
        /*01bc*/ 	.word	0x00000000
        /*01c0*/ 	.short	0x0002
        /*01c2*/ 	.short	0x0010
        /*01c4*/ 	.byte	0x00, 0xf0, 0x21, 0x00


	//----- nvinfo : EIATTR_KPARAM_INFO
	.align		4
.L_217:
        /*01c8*/ 	.byte	0x04, 0x17
        /*01ca*/ 	.short	(.L_219 - .L_218)
.L_218:
        /*01cc*/ 	.word	0x00000000
        /*01d0*/ 	.short	0x0001
        /*01d2*/ 	.short	0x0008
        /*01d4*/ 	.byte	0x00, 0xf5, 0x21, 0x00


	//----- nvinfo : EIATTR_KPARAM_INFO
	.align		4
.L_219:
        /*01d8*/ 	.byte	0x04, 0x17
        /*01da*/ 	.short	(.L_221 - .L_220)
.L_220:
        /*01dc*/ 	.word	0x00000000
        /*01e0*/ 	.short	0x0000
        /*01e2*/ 	.short	0x0000
        /*01e4*/ 	.byte	0x00, 0xf5, 0x21, 0x00


	//----- nvinfo : EIATTR_SPARSE_MMA_MASK
	.align		4
.L_221:
        /*01e8*/ 	.byte	0x03, 0x50
        /*01ea*/ 	.short	0x0000


	//----- nvinfo : EIATTR_MAXREG_COUNT
	.align		4
        /*01ec*/ 	.byte	0x03, 0x1b
        /*01ee*/ 	.short	0x00ff


	//----- nvinfo : EIATTR_MERCURY_ISA_VERSION
	.align		4
        /*01f0*/ 	.byte	0x03, 0x5f
        /*01f2*/ 	.short	0x0101


	//----- nvinfo : EIATTR_VRC_CTA_INIT_COUNT
	.align		4
        /*01f4*/ 	.byte	0x02, 0x4a
	.zero		1
	.zero		1


	//----- nvinfo : EIATTR_EXIT_INSTR_OFFSETS
	.align		4
        /*01f8*/ 	.byte	0x04, 0x1c
        /*01fa*/ 	.short	(.L_223 - .L_222)


	//   ....[0]....
.L_222:
        /*01fc*/ 	.word	0x00000100


	//   ....[1]....
        /*0200*/ 	.word	0x000011a0


	//   ....[2]....
        /*0204*/ 	.word	0x00001b60


	//   ....[3]....
        /*0208*/ 	.word	0x00001e90


	//----- nvinfo : EIATTR_CRS_STACK_SIZE
	.align		4
.L_223:
        /*020c*/ 	.byte	0x04, 0x1e
        /*020e*/ 	.short	(.L_225 - .L_224)
.L_224:
        /*0210*/ 	.word	0x00000000


	//----- nvinfo : EIATTR_CBANK_PARAM_SIZE
	.align		4
.L_225:
        /*0214*/ 	.byte	0x03, 0x19
        /*0216*/ 	.short	0x00e9


	//----- nvinfo : EIATTR_PARAM_CBANK
	.align		4
        /*0218*/ 	.byte	0x04, 0x0a
        /*021a*/ 	.short	(.L_227 - .L_226)
	.align		4
.L_226:
        /*021c*/ 	.word	index@(.nv.constant0._ZN2at6native43_GLOBAL__N__c95f0927_10_LossCTC_cu_88d8892b36ctc_loss_backward_collect_gpu_kernelIfiEEvPT_PKS3_lS6_S6_S6_PKllPKT0_S8_lS6_llllllllllllS8_llllb)
        /*0220*/ 	.short	0x0380
        /*0222*/ 	.short	0x00e9


	//----- nvinfo : EIATTR_SW_WAR
	.align		4
.L_227:
        /*0224*/ 	.byte	0x04, 0x36
        /*0226*/ 	.short	(.L_229 - .L_228)
.L_228:
        /*0228*/ 	.word	0x00000008
.L_229:


//--------------------- .nv.info._ZN2at6native43_GLOBAL__N__c95f0927_10_LossCTC_cu_88d8892b45ctc_loss_backward_collect_nonblank_gpu_kernelIfiEEvPT_PKS3_lS6_S6_S6_PKlPKT0_S8_S6_llllllllllllS8_llb --------------------------
	.section	.nv.info._ZN2at6native43_GLOBAL__N__c95f0927_10_LossCTC_cu_88d8892b45ctc_loss_backward_collect_nonblank_gpu_kernelIfiEEvPT_PKS3_lS6_S6_S6_PKlPKT0_S8_S6_llllllllllllS8_llb,"",@"SHT_CUDA_INFO"
	.sectionflags	@""
	.align	4


	//----- nvinfo : EIATTR_CUDA_API_VERSION
	.align		4
        /*0000*/ 	.byte	0x04, 0x37
        /*0002*/ 	.short	(.L_231 - .L_230)
.L_230:
        /*0004*/ 	.word	0x00000082


	//----- nvinfo : EIATTR_KPARAM_INFO
	.align		4
.L_231:
        /*0008*/ 	.byte	0x04, 0x17
        /*000a*/ 	.short	(.L_233 - .L_232)
.L_232:
        /*000c*/ 	.word	0x00000000
        /*0010*/ 	.short	0x0019
        /*0012*/ 	.short	0x00c8
        /*0014*/ 	.byte	0x00, 0xf0, 0x05, 0x00


	//----- nvinfo : EIATTR_KPARAM_INFO
	.align		4
.L_233:
        /*0018*/ 	.byte	0x04, 0x17
        /*001a*/ 	.short	(.L_235 - .L_234)
.L_234:
        /*001c*/ 	.word	0x00000000
        /*0020*/ 	.short	0x0018
        /*0022*/ 	.short	0x00c0
        /*0024*/ 	.byte	0x00, 0xf0, 0x21, 0x00


	//----- nvinfo : EIATTR_KPARAM_INFO
	.align		4
.L_235:
        /*0028*/ 	.byte	0x04, 0x17
        /*002a*/ 	.short	(.L_237 - .L_236)
.L_236:
        /*002c*/ 	.word	0x00000000
        /*0030*/ 	.short	0x0017
        /*0032*/ 	.short	0x00b8
        /*0034*/ 	.byte	0x00, 0xf0, 0x21, 0x00


	//----- nvinfo : EIATTR_KPARAM_INFO
	.align		4
.L_237:
        /*0038*/ 	.byte	0x04, 0x17
        /*003a*/ 	.short	(.L_239 - .L_238)
.L_238:
        /*003c*/ 	.word	0x00000000
        /*0040*/ 	.short	0x0016
        /*0042*/ 	.short	0x00b0
        /*0044*/ 	.byte	0x00, 0xf5, 0x21, 0x00


	//----- nvinfo : EIATTR_KPARAM_INFO
	.align		4
.L_239:
        /*0048*/ 	.byte	0x04, 0x17
        /*004a*/ 	.short	(.L_241 - .L_240)
.L_240:
        /*004c*/ 	.word	0x00000000
        /*0050*/ 	.short	0x0015
        /*0052*/ 	.short	0x00a8
        /*0054*/ 	.byte	0x00, 0xf0, 0x21, 0x00


	//----- nvinfo : EIATTR_KPARAM_INFO
	.align		4
.L_241:
        /*0058*/ 	.byte	0x04, 0x17
        /*005a*/ 	.short	(.L_243 - .L_242)
.L_242:
        /*005c*/ 	.word	0x00000000
        /*0060*/ 	.short	0x0014
        /*0062*/ 	.short	0x00a0
        /*0064*/ 	.byte	0x00, 0xf0, 0x21, 0x00


	//----- nvinfo : EIATTR_KPARAM_INFO
	.align		4
.L_243:
        /*0068*/ 	.byte	0x04, 0x17
        /*006a*/ 	.short	(.L_245 - .L_244)
.L_244:
        /*006c*/ 	.word	0x00000000
        /*0070*/ 	.short	0x0013
        /*0072*/ 	.short	0x0098
        /*0074*/ 	.byte	0x00, 0xf0, 0x21, 0x00


	//----- nvinfo : EIATTR_KPARAM_INFO
	.align		4
.L_245:
        /*0078*/ 	.byte	0x04, 0x17
        /*007a*/ 	.short	(.L_247 - .L_246)
.L_246:
        /*007c*/ 	.word	0x00000000
        /*0080*/ 	.short	0x0012
        /*0082*/ 	.short	0x0090
        /*0084*/ 	.byte	0x00, 0xf0, 0x21, 0x00


	//----- nvinfo : EIATTR_KPARAM_INFO
	.align		4
.L_247:
        /*0088*/ 	.byte	0x04, 0x17
        /*008a*/ 	.short	(.L_249 - .L_248)
.L_248:
        /*008c*/ 	.word	0x00000000
        /*0090*/ 	.short	0x0011
        /*0092*/ 	.short	0x0088
        /*0094*/ 	.byte	0x00, 0xf0, 0x21, 0x00


	//----- nvinfo : EIATTR_KPARAM_INFO
	.align		4
.L_249:
        /*0098*/ 	.byte	0x04, 0x17
        /*009a*/ 	.short	(.L_251 - .L_250)
.L_250:
        /*009c*/ 	.word	0x00000000
        /*00a0*/ 	.short	0x0010
        /*00a2*/ 	.short	0x0080
        /*00a4*/ 	.byte	0x00, 0xf0, 0x21, 0x00


	//----- nvinfo : EIATTR_KPARAM_INFO
	.align		4
.L_251:
        /*00a8*/ 	.byte	0x04, 0x17
        /*00aa*/ 	.short	(.L_253 - .L_252)
.L_252:
        /*00ac*/ 	.word	0x00000000
        /*00b0*/ 	.short	0x000f
        /*00b2*/ 	.short	0x0078
        /*00b4*/ 	.byte	0x00, 0xf0, 0x21, 0x00


	//----- nvinfo : EIATTR_KPARAM_INFO
	.align		4
.L_253:
        /*00b8*/ 	.byte	0x04, 0x17
        /*00ba*/ 	.short	(.L_255 - .L_254)
.L_254:
        /*00bc*/ 	.word	0x00000000
        /*00c0*/ 	.short	0x000e
        /*00c2*/ 	.short	0x0070
        /*00c4*/ 	.byte	0x00, 0xf0, 0x21, 0x00


	//----- nvinfo : EIATTR_KPARAM_INFO
	.align		4
.L_255:
        /*00c8*/ 	.byte	0x04, 0x17
        /*00ca*/ 	.short	(.L_257 - .L_256)
.L_256:
        /*00cc*/ 	.word	0x00000000
        /*00d0*/ 	.short	0x000d
        /*00d2*/ 	.short	0x0068
        /*00d4*/ 	.byte	0x00, 0xf0, 0x21, 0x00


	//----- nvinfo : EIATTR_KPARAM_INFO
	.align		4
.L_257:
        /*00d8*/ 	.byte	0x04, 0x17
        /*00da*/ 	.short	(.L_259 - .L_258)
.L_258:
        /*00dc*/ 	.word	0x00000000
        /*00e0*/ 	.short	0x000c
        /*00e2*/ 	.short	0x0060
        /*00e4*/ 	.byte	0x00, 0xf0, 0x21, 0x00


	//----- nvinfo : EIATTR_KPARAM_INFO
	.align		4
.L_259:
        /*00e8*/ 	.byte	0x04, 0x17
        /*00ea*/ 	.short	(.L_261 - .L_260)
.L_260:
        /*00ec*/ 	.word	0x00000000
        /*00f0*/ 	.short	0x000b
        /*00f2*/ 	.short	0x0058
        /*00f4*/ 	.byte	0x00, 0xf0, 0x21, 0x00


	//----- nvinfo : EIATTR_KPARAM_INFO
	.align		4
.L_261:
        /*00f8*/ 	.byte	0x04, 0x17
        /*00fa*/ 	.short	(.L_263 - .L_262)
.L_262:
        /*00fc*/ 	.word	0x00000000
        /*0100*/ 	.short	0x000a
        /*0102*/ 	.short	0x0050
        /*0104*/ 	.byte	0x00, 0xf0, 0x21, 0x00


	//----- nvinfo : EIATTR_KPARAM_INFO
	.align		4
.L_263:
        /*0108*/ 	.byte	0x04, 0x17
        /*010a*/ 	.short	(.L_265 - .L_264)
.L_264:
        /*010c*/ 	.word	0x00000000
        /*0110*/ 	.short	0x0009
        /*0112*/ 	.short	0x0048
        /*0114*/ 	.byte	0x00, 0xf5, 0x21, 0x00


	//----- nvinfo : EIATTR_KPARAM_INFO
	.align		4
.L_265:
        /*0118*/ 	.byte	0x04, 0x17
        /*011a*/ 	.short	(.L_267 - .L_266)
.L_266:
        /*011c*/ 	.word	0x00000000
        /*0120*/ 	.short	0x0008
        /*0122*/ 	.short	0x0040
        /*0124*/ 	.byte	0x00, 0xf5, 0x21, 0x00


	//----- nvinfo : EIATTR_KPARAM_INFO
	.align		4
.L_267:
        /*0128*/ 	.byte	0x04, 0x17
        /*012a*/ 	.short	(.L_269 - .L_268)
.L_268:
        /*012c*/ 	.word	0x00000000
        /*0130*/ 	.short	0x0007
        /*0132*/ 	.short	0x0038
        /*0134*/ 	.byte	0x00, 0xf5, 0x21, 0x00


	//----- nvinfo : EIATTR_KPARAM_INFO
	.align		4
.L_269:
        /*0138*/ 	.byte	0x04, 0x17
        /*013a*/ 	.short	(.L_271 - .L_270)
.L_270:
        /*013c*/ 	.word	0x00000000
        /*0140*/ 	.short	0x0006
        /*0142*/ 	.short	0x0030
        /*0144*/ 	.byte	0x00, 0xf5, 0x21, 0x00


	//----- nvinfo : EIATTR_KPARAM_INFO
	.align		4
.L_271:
        /*0148*/ 	.byte	0x04, 0x17
        /*014a*/ 	.short	(.L_273 - .L_272)
.L_272:
        /*014c*/ 	.word	0x00000000
        /*0150*/ 	.short	0x0005
        /*0152*/ 	.short	0x0028
        /*0154*/ 	.byte	0x00, 0xf5, 0x21, 0x00


	//----- nvinfo : EIATTR_KPARAM_INFO
	.align		4
.L_273:
        /*0158*/ 	.byte	0x04, 0x17
        /*015a*/ 	.short	(.L_275 - .L_274)
.L_274:
        /*015c*/ 	.word	0x00000000
        /*0160*/ 	.short	0x0004
        /*0162*/ 	.short	0x0020
        /*0164*/ 	.byte	0x00, 0xf5, 0x21, 0x00


	//----- nvinfo : EIATTR_KPARAM_INFO
	.align		4
.L_275:
        /*0168*/ 	.byte	0x04, 0x17
        /*016a*/ 	.short	(.L_277 - .L_276)
.L_276:
        /*016c*/ 	.word	0x00000000
        /*0170*/ 	.short	0x0003
        /*0172*/ 	.short	0x0018
        /*0174*/ 	.byte	0x00, 0xf5, 0x21, 0x00


	//----- nvinfo : EIATTR_KPARAM_INFO
	.align		4
.L_277:
        /*0178*/ 	.byte	0x04, 0x17
        /*017a*/ 	.short	(.L_279 - .L_278)
.L_278:
        /*017c*/ 	.word	0x00000000
        /*0180*/ 	.short	0x0002
        /*0182*/ 	.short	0x0010
        /*0184*/ 	.byte	0x00, 0xf0, 0x21, 0x00


	//----- nvinfo : EIATTR_KPARAM_INFO
	.align		4
.L_279:
        /*0188*/ 	.byte	0x04, 0x17
        /*018a*/ 	.short	(.L_281 - .L_280)
.L_280:
        /*018c*/ 	.word	0x00000000
        /*0190*/ 	.short	0x0001
        /*0192*/ 	.short	0x0008
        /*0194*/ 	.byte	0x00, 0xf5, 0x21, 0x00


	//----- nvinfo : EIATTR_KPARAM_INFO
	.align		4
.L_281:
        /*0198*/ 	.byte	0x04, 0x17
        /*019a*/ 	.short	(.L_283 - .L_282)
.L_282:
        /*019c*/ 	.word	0x00000000
        /*01a0*/ 	.short	0x0000
        /*01a2*/ 	.short	0x0000
        /*01a4*/ 	.byte	0x00, 0xf5, 0x21, 0x00


	//----- nvinfo : EIATTR_SPARSE_MMA_MASK
	.align		4
.L_283:
        /*01a8*/ 	.byte	0x03, 0x50
        /*01aa*/ 	.short	0x0000


	//----- nvinfo : EIATTR_MAXREG_COUNT
	.align		4
        /*01ac*/ 	.byte	0x03, 0x1b
        /*01ae*/ 	.short	0x00ff


	//----- nvinfo : EIATTR_MERCURY_ISA_VERSION
	.align		4
        /*01b0*/ 	.byte	0x03, 0x5f
        /*01b2*/ 	.short	0x0101


	//----- nvinfo : EIATTR_VRC_CTA_INIT_COUNT
	.align		4
        /*01b4*/ 	.byte	0x02, 0x4a
	.zero		1
	.zero		1


	//----- nvinfo : EIATTR_EXIT_INSTR_OFFSETS
	.align		4
        /*01b8*/ 	.byte	0x04, 0x1c
        /*01ba*/ 	.short	(.L_285 - .L_284)


	//   ....[0]....
.L_284:
        /*01bc*/ 	.word	0x000000d0


	//   ....[1]....
        /*01c0*/ 	.word	0x000001a0


	//   ....[2]....
        /*01c4*/ 	.word	0x00000370


	//   ....[3]....
        /*01c8*/ 	.word	0x00000f70


	//   ....[4]....
        /*01cc*/ 	.word	0x00001470


	//   ....[5]....
        /*01d0*/ 	.word	0x00001760


	//----- nvinfo : EIATTR_CRS_STACK_SIZE
	.align		4
.L_285:
        /*01d4*/ 	.byte	0x04, 0x1e
        /*01d6*/ 	.short	(.L_287 - .L_286)
.L_286:
        /*01d8*/ 	.word	0x00000000


	//----- nvinfo : EIATTR_CBANK_PARAM_SIZE
	.align		4
.L_287:
        /*01dc*/ 	.byte	0x03, 0x19
        /*01de*/ 	.short	0x00c9


	//----- nvinfo : EIATTR_PARAM_CBANK
	.align		4
        /*01e0*/ 	.byte	0x04, 0x0a
        /*01e2*/ 	.short	(.L_289 - .L_288)
	.align		4
.L_288:
        /*01e4*/ 	.word	index@(.nv.constant0._ZN2at6native43_GLOBAL__N__c95f0927_10_LossCTC_cu_88d8892b45ctc_loss_backward_collect_nonblank_gpu_kernelIfiEEvPT_PKS3_lS6_S6_S6_PKlPKT0_S8_S6_llllllllllllS8_llb)
        /*01e8*/ 	.short	0x0380
        /*01ea*/ 	.short	0x00c9


	//----- nvinfo : EIATTR_SW_WAR
	.align		4
.L_289:
        /*01ec*/ 	.byte	0x04, 0x36
        /*01ee*/ 	.short	(.L_291 - .L_290)
.L_290:
        /*01f0*/ 	.word	0x00000008
.L_291:


//--------------------- .nv.info._ZN2at6native43_GLOBAL__N__c95f0927_10_LossCTC_cu_88d8892b37ctc_loss_backward_log_beta_gpu_kernelIfiEEvPT_PKS3_PKllPKT0_S8_lllllllS8_lll --------------------------
	.section	.nv.info._ZN2at6native43_GLOBAL__N__c95f0927_10_LossCTC_cu_88d8892b37ctc_loss_backward_log_beta_gpu_kernelIfiEEvPT_PKS3_PKllPKT0_S8_lllllllS8_lll,"",@"SHT_CUDA_INFO"
	.sectionflags	@""
	.align	4


	//----- nvinfo : EIATTR_CUDA_API_VERSION
	.align		4
        /*0000*/ 	.byte	0x04, 0x37
        /*0002*/ 	.short	(.L_293 - .L_292)
.L_292:
        /*0004*/ 	.word	0x00000082


	//----- nvinfo : EIATTR_KPARAM_INFO
	.align		4
.L_293:
        /*0008*/ 	.byte	0x04, 0x17
        /*000a*/ 	.short	(.L_295 - .L_294)
.L_294:
        /*000c*/ 	.word	0x00000000
        /*0010*/ 	.short	0x0010
        /*0012*/ 	.short	0x0080
        /*0014*/ 	.byte	0x00, 0xf0, 0x21, 0x00


	//----- nvinfo : EIATTR_KPARAM_INFO
	.align		4
.L_295:
        /*0018*/ 	.byte	0x04, 0x17
        /*001a*/ 	.short	(.L_297 - .L_296)
.L_296:
        /*001c*/ 	.word	0x00000000
        /*0020*/ 	.short	0x000f
        /*0022*/ 	.short	0x0078
        /*0024*/ 	.byte	0x00, 0xf0, 0x21, 0x00


	//----- nvinfo : EIATTR_KPARAM_INFO
	.align		4
.L_297:
        /*0028*/ 	.byte	0x04, 0x17
        /*002a*/ 	.short	(.L_299 - .L_298)
.L_298:
        /*002c*/ 	.word	0x00000000
        /*0030*/ 	.short	0x000e
        /*0032*/ 	.short	0x0070
        /*0034*/ 	.byte	0x00, 0xf0, 0x21, 0x00


	//----- nvinfo : EIATTR_KPARAM_INFO
	.align		4
.L_299:
        /*0038*/ 	.byte	0x04, 0x17
        /*003a*/ 	.short	(.L_301 - .L_300)
.L_300:
        /*003c*/ 	.word	0x00000000
        /*0040*/ 	.short	0x000d
        /*0042*/ 	.short	0x0068
        /*0044*/ 	.byte	0x00, 0xf5, 0x21, 0x00


	//----- nvinfo : EIATTR_KPARAM_INFO
	.align		4
.L_301:
        /*0048*/ 	.byte	0x04, 0x17
        /*004a*/ 	.short	(.L_303 - .L_302)
.L_302:
        /*004c*/ 	.word	0x00000000
        /*0050*/ 	.short	0x000c
        /*0052*/ 	.short	0x0060
        /*0054*/ 	.byte	0x00, 0xf0, 0x21, 0x00


	//----- nvinfo : EIATTR_KPARAM_INFO
	.align		4
.L_303:
        /*0058*/ 	.byte	0x04, 0x17
        /*005a*/ 	.short	(.L_305 - .L_304)
.L_304:
        /*005c*/ 	.word	0x00000000
        /*0060*/ 	.short	0x000b
        /*0062*/ 	.short	0x0058
        /*0064*/ 	.byte	0x00, 0xf0, 0x21, 0x00


	//----- nvinfo : EIATTR_KPARAM_INFO
	.align		4
.L_305:
        /*0068*/ 	.byte	0x04, 0x17
        /*006a*/ 	.short	(.L_307 - .L_306)
.L_306:
        /*006c*/ 	.word	0x00000000
        /*0070*/ 	.short	0x000a
        /*0072*/ 	.short	0x0050
        /*0074*/ 	.byte	0x00, 0xf0, 0x21, 0x00


	//----- nvinfo : EIATTR_KPARAM_INFO
	.align		4
.L_307:
        /*0078*/ 	.byte	0x04, 0x17
        /*007a*/ 	.short	(.L_309 - .L_308)
.L_308:
        /*007c*/ 	.word	0x00000000
        /*0080*/ 	.short	0x0009
        /*0082*/ 	.short	0x0048
        /*0084*/ 	.byte	0x00, 0xf0, 0x21, 0x00


	//----- nvinfo : EIATTR_KPARAM_INFO
	.align		4
.L_309:
        /*0088*/ 	.byte	0x04, 0x17
        /*008a*/ 	.short	(.L_311 - .L_310)
.L_310:
        /*008c*/ 	.word	0x00000000
        /*0090*/ 	.short	0x0008
        /*0092*/ 	.short	0x0040
        /*0094*/ 	.byte	0x00, 0xf0, 0x21, 0x00


	//----- nvinfo : EIATTR_KPARAM_INFO
	.align		4
.L_311:
        /*0098*/ 	.byte	0x04, 0x17
        /*009a*/ 	.short	(.L_313 - .L_312)
.L_312:
        /*009c*/ 	.word	0x00000000
        /*00a0*/ 	.short	0x0007
        /*00a2*/ 	.short	0x0038
        /*00a4*/ 	.byte	0x00, 0xf0, 0x21, 0x00


	//----- nvinfo : EIATTR_KPARAM_INFO
	.align		4
.L_313:
        /*00a8*/ 	.byte	0x04, 0x17
        /*00aa*/ 	.short	(.L_315 - .L_314)
.L_314:
        /*00ac*/ 	.word	0x00000000
        /*00b0*/ 	.short	0x0006
        /*00b2*/ 	.short	0x0030
        /*00b4*/ 	.byte	0x00, 0xf0, 0x21, 0x00


	//----- nvinfo : EIATTR_KPARAM_INFO
	.align		4
.L_315:
        /*00b8*/ 	.byte	0x04, 0x17
        /*00ba*/ 	.short	(.L_317 - .L_316)
.L_316:
        /*00bc*/ 	.word	0x00000000
        /*00c0*/ 	.short	0x0005
        /*00c2*/ 	.short	0x0028
        /*00c4*/ 	.byte	0x00, 0xf5, 0x21, 0x00


	//----- nvinfo : EIATTR_KPARAM_INFO
	.align		4
.L_317:
        /*00c8*/ 	.byte	0x04, 0x17
        /*00ca*/ 	.short	(.L_319 - .L_318)
.L_318:
        /*00cc*/ 	.word	0x00000000
        /*00d0*/ 	.short	0x0004
        /*00d2*/ 	.short	0x0020
        /*00d4*/ 	.byte	0x00, 0xf5, 0x21, 0x00


	//----- nvinfo : EIATTR_KPARAM_INFO
	.align		4
.L_319:
        /*00d8*/ 	.byte	0x04, 0x17
        /*00da*/ 	.short	(.L_321 - .L_320)
.L_320:
        /*00dc*/ 	.word	0x00000000
        /*00e0*/ 	.short	0x0003
        /*00e2*/ 	.short	0x0018
        /*00e4*/ 	.byte	0x00, 0xf0, 0x21, 0x00


	//----- nvinfo : EIATTR_KPARAM_INFO
	.align		4
.L_321:
        /*00e8*/ 	.byte	0x04, 0x17
        /*00ea*/ 	.short	(.L_323 - .L_322)
.L_322:
        /*00ec*/ 	.word	0x00000000
        /*00f0*/ 	.short	0x0002
        /*00f2*/ 	.short	0x0010
        /*00f4*/ 	.byte	0x00, 0xf5, 0x21, 0x00


	//----- nvinfo : EIATTR_KPARAM_INFO
	.align		4
.L_323:
        /*00f8*/ 	.byte	0x04, 0x17
        /*00fa*/ 	.short	(.L_325 - .L_324)
.L_324:
        /*00fc*/ 	.word	0x00000000
        /*0100*/ 	.short	0x0001
        /*0102*/ 	.short	0x0008
        /*0104*/ 	.byte	0x00, 0xf5, 0x21, 0x00


	//----- nvinfo : EIATTR_KPARAM_INFO
	.align		4
.L_325:
        /*0108*/ 	.byte	0x04, 0x17
        /*010a*/ 	.short	(.L_327 - .L_326)
.L_326:
        /*010c*/ 	.word	0x00000000
        /*0110*/ 	.short	0x0000
        /*0112*/ 	.short	0x0000
        /*0114*/ 	.byte	0x00, 0xf5, 0x21, 0x00


	//----- nvinfo : EIATTR_SPARSE_MMA_MASK
	.align		4
.L_327:
        /*0118*/ 	.byte	0x03, 0x50
        /*011a*/ 	.short	0x0000


	//----- nvinfo : EIATTR_MAXREG_COUNT
	.align		4
        /*011c*/ 	.byte	0x03, 0x1b
        /*011e*/ 	.short	0x0040


	//----- nvinfo : EIATTR_NUM_BARRIERS
	.align		4
        /*0120*/ 	.byte	0x02, 0x4c
        /*0122*/ 	.byte	0x01
	.zero		1


	//----- nvinfo : EIATTR_MERCURY_ISA_VERSION
	.align		4
        /*0124*/ 	.byte	0x03, 0x5f
        /*0126*/ 	.short	0x0101


	//----- nvinfo : EIATTR_VRC_CTA_INIT_COUNT
	.align		4
        /*0128*/ 	.byte	0x02, 0x4a
	.zero		1
	.zero		1


	//----- nvinfo : EIATTR_EXIT_INSTR_OFFSETS
	.align		4
        /*012c*/ 	.byte	0x04, 0x1c
        /*012e*/ 	.short	(.L_329 - .L_328)


	//   ....[0]....
.L_328:
        /*0130*/ 	.word	0x00000080


	//   ....[1]....
        /*0134*/ 	.word	0x000001e0


	//   ....[2]....
        /*0138*/ 	.word	0x00000420


	//   ....[3]....
        /*013c*/ 	.word	0x00003010


	//----- nvinfo : EIATTR_MAX_THREADS
	.align		4
.L_329:
        /*0140*/ 	.byte	0x04, 0x05
        /*0142*/ 	.short	(.L_331 - .L_330)
.L_330:
        /*0144*/ 	.word	0x00000400
        /*0148*/ 	.word	0x00000001
        /*014c*/ 	.word	0x00000001


	//----- nvinfo : EIATTR_CRS_STACK_SIZE
	.align		4
.L_331:
        /*0150*/ 	.byte	0x04, 0x1e
        /*0152*/ 	.short	(.L_333 - .L_332)
.L_332:
        /*0154*/ 	.word	0x00000000


	//----- nvinfo : EIATTR_CBANK_PARAM_SIZE
	.align		4
.L_333:
        /*0158*/ 	.byte	0x03, 0x19
        /*015a*/ 	.short	0x0088


	//----- nvinfo : EIATTR_PARAM_CBANK
	.align		4
        /*015c*/ 	.byte	0x04, 0x0a
        /*015e*/ 	.short	(.L_335 - .L_334)
	.align		4
.L_334:
        /*0160*/ 	.word	index@(.nv.constant0._ZN2at6native43_GLOBAL__N__c95f0927_10_LossCTC_cu_88d8892b37ctc_loss_backward_log_beta_gpu_kernelIfiEEvPT_PKS3_PKllPKT0_S8_lllllllS8_lll)
        /*0164*/ 	.short	0x0380
        /*0166*/ 	.short	0x0088


	//----- nvinfo : EIATTR_SW_WAR
	.align		4
.L_335:
        /*0168*/ 	.byte	0x04, 0x36
        /*016a*/ 	.short	(.L_337 - .L_336)
.L_336:
        /*016c*/ 	.word	0x00000008
.L_337:


//--------------------- .nv.info._ZN2at6native43_GLOBAL__N__c95f0927_10_LossCTC_cu_88d8892b30ctc_loss_zero_padded_gradientsIfEEvPT_PKlllllll --------------------------
	.section	.nv.info._ZN2at6native43_GLOBAL__N__c95f0927_10_LossCTC_cu_88d8892b30ctc_loss_zero_padded_gradientsIfEEvPT_PKlllllll,"",@"SHT_CUDA_INFO"
	.sectionflags	@""
	.align	4


	//----- nvinfo : EIATTR_CUDA_API_VERSION
	.align		4
        /*0000*/ 	.byte	0x04, 0x37
        /*0002*/ 	.short	(.L_339 - .L_338)
.L_338:
        /*0004*/ 	.word	0x00000082


	//----- nvinfo : EIATTR_KPARAM_INFO
	.align		4
.L_339:
        /*0008*/ 	.byte	0x04, 0x17
        /*000a*/ 	.short	(.L_341 - .L_340)
.L_340:
        /*000c*/ 	.word	0x00000000
        /*0010*/ 	.short	0x0007
        /*0012*/ 	.short	0x0038
        /*0014*/ 	.byte	0x00, 0xf0, 0x21, 0x00


	//----- nvinfo : EIATTR_KPARAM_INFO
	.align		4
.L_341:
        /*0018*/ 	.byte	0x04, 0x17
        /*001a*/ 	.short	(.L_343 - .L_342)
.L_342:
        /*001c*/ 	.word	0x00000000
        /*0020*/ 	.short	0x0006
        /*0022*/ 	.short	0x0030
        /*0024*/ 	.byte	0x00, 0xf0, 0x21, 0x00


	//----- nvinfo : EIATTR_KPARAM_INFO
	.align		4
.L_343:
        /*0028*/ 	.byte	0x04, 0x17
        /*002a*/ 	.short	(.L_345 - .L_344)
.L_344:
        /*002c*/ 	.word	0x00000000
        /*0030*/ 	.short	0x0005
        /*0032*/ 	.short	0x0028
        /*0034*/ 	.byte	0x00, 0xf0, 0x21, 0x00


	//----- nvinfo : EIATTR_KPARAM_INFO
	.align		4
.L_345:
        /*0038*/ 	.byte	0x04, 0x17
        /*003a*/ 	.short	(.L_347 - .L_346)
.L_346:
        /*003c*/ 	.word	0x00000000
        /*0040*/ 	.short	0x0004
        /*0042*/ 	.short	0x0020
        /*0044*/ 	.byte	0x00, 0xf0, 0x21, 0x00


	//----- nvinfo : EIATTR_KPARAM_INFO
	.align		4
.L_347:
        /*0048*/ 	.byte	0x04, 0x17
        /*004a*/ 	.short	(.L_349 - .L_348)
.L_348:
        /*004c*/ 	.word	0x00000000
        /*0050*/ 	.short	0x0003
        /*0052*/ 	.short	0x0018
        /*0054*/ 	.byte	0x00, 0xf0, 0x21, 0x00


	//----- nvinfo : EIATTR_KPARAM_INFO
	.align		4
.L_349:
        /*0058*/ 	.byte	0x04, 0x17
        /*005a*/ 	.short	(.L_351 - .L_350)
.L_350:
        /*005c*/ 	.word	0x00000000
        /*0060*/ 	.short	0x0002
        /*0062*/ 	.short	0x0010
        /*0064*/ 	.byte	0x00, 0xf0, 0x21, 0x00


	//----- nvinfo : EIATTR_KPARAM_INFO
	.align		4
.L_351:
        /*0068*/ 	.byte	0x04, 0x17
        /*006a*/ 	.short	(.L_353 - .L_352)
.L_352:
        /*006c*/ 	.word	0x00000000
        /*0070*/ 	.short	0x0001
        /*0072*/ 	.short	0x0008
        /*0074*/ 	.byte	0x00, 0xf5, 0x21, 0x00


	//----- nvinfo : EIATTR_KPARAM_INFO
	.align		4
.L_353:
        /*0078*/ 	.byte	0x04, 0x17
        /*007a*/ 	.short	(.L_355 - .L_354)
.L_354:
        /*007c*/ 	.word	0x00000000
        /*0080*/ 	.short	0x0000
        /*0082*/ 	.short	0x0000
        /*0084*/ 	.byte	0x00, 0xf5, 0x21, 0x00


	//----- nvinfo : EIATTR_SPARSE_MMA_MASK
	.align		4
.L_355:
        /*0088*/ 	.byte	0x03, 0x50
        /*008a*/ 	.short	0x0000


	//----- nvinfo : EIATTR_MAXREG_COUNT
	.align		4
        /*008c*/ 	.byte	0x03, 0x1b
        /*008e*/ 	.short	0x00ff


	//----- nvinfo : EIATTR_MERCURY_ISA_VERSION
	.align		4
        /*0090*/ 	.byte	0x03, 0x5f
        /*0092*/ 	.short	0x0101


	//----- nvinfo : EIATTR_VRC_CTA_INIT_COUNT
	.align		4
        /*0094*/ 	.byte	0x02, 0x4a
	.zero		1
	.zero		1


	//----- nvinfo : EIATTR_EXIT_INSTR_OFFSETS
	.align		4
        /*0098*/ 	.byte	0x04, 0x1c
        /*009a*/ 	.short	(.L_357 - .L_356)


	//   ....[0]....
.L_356:
        /*009c*/ 	.word	0x00000100


	//   ....[1]....
        /*00a0*/ 	.word	0x000001c0


	//   ....[2]....
        /*00a4*/ 	.word	0x00000550


	//   ....[3]....
        /*00a8*/ 	.word	0x000007a0


	//   ....[4]....
        /*00ac*/ 	.word	0x00000940


	//   ....[5]....
        /*00b0*/ 	.word	0x00000a00


	//----- nvinfo : EIATTR_CBANK_PARAM_SIZE
	.align		4
.L_357:
        /*00b4*/ 	.byte	0x03, 0x19
        /*00b6*/ 	.short	0x0040


	//----- nvinfo : EIATTR_PARAM_CBANK
	.align		4
        /*00b8*/ 	.byte	0x04, 0x0a
        /*00ba*/ 	.short	(.L_359 - .L_358)
	.align		4
.L_358:
        /*00bc*/ 	.word	index@(.nv.constant0._ZN2at6native43_GLOBAL__N__c95f0927_10_LossCTC_cu_88d8892b30ctc_loss_zero_padded_gradientsIfEEvPT_PKlllllll)
        /*00c0*/ 	.short	0x0380
        /*00c2*/ 	.short	0x0040


	//----- nvinfo : EIATTR_SW_WAR
	.align		4
.L_359:
        /*00c4*/ 	.byte	0x04, 0x36
        /*00c6*/ 	.short	(.L_361 - .L_360)
.L_360:
        /*00c8*/ 	.word	0x00000008
.L_361:


//--------------------- .nv.info._ZN2at6native43_GLOBAL__N__c95f0927_10_LossCTC_cu_88d8892b36ctc_loss_backward_collect_gpu_kernelIflEEvPT_PKS3_lS6_S6_S6_PKllPKT0_S8_lS6_llllllllllllS8_llllb --------------------------
	.section	.nv.info._ZN2at6native43_GLOBAL__N__c95f0927_10_LossCTC_cu_88d8892b36ctc_loss_backward_collect_gpu_kernelIflEEvPT_PKS3_lS6_S6_S6_PKllPKT0_S8_lS6_llllllllllllS8_llllb,"",@"SHT_CUDA_INFO"
	.sectionflags	@""
	.align	4


	//----- nvinfo : EIATTR_CUDA_API_VERSION
	.align		4
        /*0000*/ 	.byte	0x04, 0x37
        /*0002*/ 	.short	(.L_363 - .L_362)
.L_362:
        /*0004*/ 	.word	0x00000082


	//----- nvinfo : EIATTR_KPARAM_INFO
	.align		4
.L_363:
        /*0008*/ 	.byte	0x04, 0x17
        /*000a*/ 	.short	(.L_365 - .L_364)
.L_364:
        /*000c*/ 	.word	0x00000000
        /*0010*/ 	.short	0x001d
        /*0012*/ 	.short	0x00e8
        /*0014*/ 	.byte	0x00, 0xf0, 0x05, 0x00


	//----- nvinfo : EIATTR_KPARAM_INFO
	.align		4
.L_365:
        /*0018*/ 	.byte	0x04, 0x17
        /*001a*/ 	.short	(.L_367 - .L_366)
.L_366:
        /*001c*/ 	.word	0x00000000
        /*0020*/ 	.short	0x001c
        /*0022*/ 	.short	0x00e0
        /*0024*/ 	.byte	0x00, 0xf0, 0x21, 0x00


	//----- nvinfo : EIATTR_KPARAM_INFO
	.align		4
.L_367:
        /*0028*/ 	.byte	0x04, 0x17
        /*002a*/ 	.short	(.L_369 - .L_368)
.L_368:
        /*002c*/ 	.word	0x00000000
        /*0030*/ 	.short	0x001b
        /*0032*/ 	.short	0x00d8
        /*0034*/ 	.byte	0x00, 0xf0, 0x21, 0x00


	//----- nvinfo : EIATTR_KPARAM_INFO
	.align		4
.L_369:
        /*0038*/ 	.byte	0x04, 0x17
        /*003a*/ 	.short	(.L_371 - .L_370)
.L_370:
        /*003c*/ 	.word	0x00000000
        /*0040*/ 	.short	0x001a
        /*0042*/ 	.short	0x00d0
        /*0044*/ 	.byte	0x00, 0xf0, 0x21, 0x00


	//----- nvinfo : EIATTR_KPARAM_INFO
	.align		4
.L_371:
        /*0048*/ 	.byte	0x04, 0x17
        /*004a*/ 	.short	(.L_373 - .L_372)
.L_372:
        /*004c*/ 	.word	0x00000000
        /*0050*/ 	.short	0x0019
        /*0052*/ 	.short	0x00c8
        /*0054*/ 	.byte	0x00, 0xf0, 0x21, 0x00


	//----- nvinfo : EIATTR_KPARAM_INFO
	.align		4
.L_373:
        /*0058*/ 	.byte	0x04, 0x17
        /*005a*/ 	.short	(.L_375 - .L_374)
.L_374:
        /*005c*/ 	.word	0x00000000
        /*0060*/ 	.short	0x0018
        /*0062*/ 	.short	0x00c0
        /*0064*/ 	.byte	0x00, 0xf5, 0x21, 0x00


	//----- nvinfo : EIATTR_KPARAM_INFO
	.align		4
.L_375:
        /*0068*/ 	.byte	0x04, 0x17
        /*006a*/ 	.short	(.L_377 - .L_376)
.L_376:
        /*006c*/ 	.word	0x00000000
        /*0070*/ 	.short	0x0017
        /*0072*/ 	.short	0x00b8
        /*0074*/ 	.byte	0x00, 0xf0, 0x21, 0x00


	//----- nvinfo : EIATTR_KPARAM_INFO
	.align		4
.L_377:
        /*0078*/ 	.byte	0x04, 0x17
        /*007a*/ 	.short	(.L_379 - .L_378)
.L_378:
        /*007c*/ 	.word	0x00000000
        /*0080*/ 	.short	0x0016
        /*0082*/ 	.short	0x00b0
        /*0084*/ 	.byte	0x00, 0xf0, 0x21, 0x00


	//----- nvinfo : EIATTR_KPARAM_INFO
	.align		4
.L_379:
        /*0088*/ 	.byte	0x04, 0x17
        /*008a*/ 	.short	(.L_381 - .L_380)
.L_380:
        /*008c*/ 	.word	0x00000000
        /*0090*/ 	.short	0x0015
        /*0092*/ 	.short	0x00a8
        /*0094*/ 	.byte	0x00, 0xf0, 0x21, 0x00


	//----- nvinfo : EIATTR_KPARAM_INFO
	.align		4
.L_381:
        /*0098*/ 	.byte	0x04, 0x17
        /*009a*/ 	.short	(.L_383 - .L_382)
.L_382:
        /*009c*/ 	.word	0x00000000
        /*00a0*/ 	.short	0x0014
        /*00a2*/ 	.short	0x00a0
        /*00a4*/ 	.byte	0x00, 0xf0, 0x21, 0x00


	//----- nvinfo : EIATTR_KPARAM_INFO
	.align		4
.L_383:
        /*00a8*/ 	.byte	0x04, 0x17
        /*00aa*/ 	.short	(.L_385 - .L_384)
.L_384:
        /*00ac*/ 	.word	0x00000000
        /*00b0*/ 	.short	0x0013
        /*00b2*/ 	.short	0x0098
        /*00b4*/ 	.byte	0x00, 0xf0, 0x21, 0x00


	//----- nvinfo : EIATTR_KPARAM_INFO
	.align		4
.L_385:
        /*00b8*/ 	.byte	0x04, 0x17
        /*00ba*/ 	.short	(.L_387 - .L_386)
.L_386:
        /*00bc*/ 	.word	0x00000000
        /*00c0*/ 	.short	0x0012
        /*00c2*/ 	.short	0x0090
        /*00c4*/ 	.byte	0x00, 0xf0, 0x21, 0x00


	//----- nvinfo : EIATTR_KPARAM_INFO
	.align		4
.L_387:
        /*00c8*/ 	.byte	0x04, 0x17
        /*00ca*/ 	.short	(.L_389 - .L_388)
.L_388:
        /*00cc*/ 	.word	0x00000000
        /*00d0*/ 	.short	0x0011
        /*00d2*/ 	.short	0x0088
        /*00d4*/ 	.byte	0x00, 0xf0, 0x21, 0x00


	//----- nvinfo : EIATTR_KPARAM_INFO
	.align		4
.L_389:
        /*00d8*/ 	.byte	0x04, 0x17
        /*00da*/ 	.short	(.L_391 - .L_390)
.L_390:
        /*00dc*/ 	.word	0x00000000
        /*00e0*/ 	.short	0x0010
        /*00e2*/ 	.short	0x0080
        /*00e4*/ 	.byte	0x00, 0xf0, 0x21, 0x00


	//----- nvinfo : EIATTR_KPARAM_INFO
	.align		4
.L_391:
        /*00e8*/ 	.byte	0x04, 0x17
        /*00ea*/ 	.short	(.L_393 - .L_392)
.L_392:
        /*00ec*/ 	.word	0x00000000
        /*00f0*/ 	.short	0x000f
        /*00f2*/ 	.short	0x0078
        /*00f4*/ 	.byte	0x00, 0xf0, 0x21, 0x00


	//----- nvinfo : EIATTR_KPARAM_INFO
	.align		4
.L_393:
        /*00f8*/ 	.byte	0x04, 0x17
        /*00fa*/ 	.short	(.L_395 - .L_394)
.L_394:
        /*00fc*/ 	.word	0x00000000
        /*0100*/ 	.short	0x000e
        /*0102*/ 	.short	0x0070
        /*0104*/ 	.byte	0x00, 0xf0, 0x21, 0x00


	//----- nvinfo : EIATTR_KPARAM_INFO
	.align		4
.L_395:
        /*0108*/ 	.byte	0x04, 0x17
        /*010a*/ 	.short	(.L_397 - .L_396)
.L_396:
        /*010c*/ 	.word	0x00000000
        /*0110*/ 	.short	0x000d
        /*0112*/ 	.short	0x0068
        /*0114*/ 	.byte	0x00, 0xf0, 0x21, 0x00


	//----- nvinfo : EIATTR_KPARAM_INFO
	.align		4
.L_397:
        /*0118*/ 	.byte	0x04, 0x17
        /*011a*/ 	.short	(.L_399 - .L_398)
.L_398:
        /*011c*/ 	.word	0x00000000
        /*0120*/ 	.short	0x000c
        /*0122*/ 	.short	0x0060
        /*0124*/ 	.byte	0x00, 0xf0, 0x21, 0x00


	//----- nvinfo : EIATTR_KPARAM_INFO
	.align		4
.L_399:
        /*0128*/ 	.byte	0x04, 0x17
        /*012a*/ 	.short	(.L_401 - .L_400)
.L_400:
        /*012c*/ 	.word	0x00000000
        /*0130*/ 	.short	0x000b
        /*0132*/ 	.short	0x0058
        /*0134*/ 	.byte	0x00, 0xf5, 0x21, 0x00


	//----- nvinfo : EIATTR_KPARAM_INFO
	.align		4
.L_401:
        /*0138*/ 	.byte	0x04, 0x17
        /*013a*/ 	.short	(.L_403 - .L_402)
.L_402:
        /*013c*/ 	.word	0x00000000
        /*0140*/ 	.short	0x000a
        /*0142*/ 	.short	0x0050
        /*0144*/ 	.byte	0x00, 0xf0, 0x21, 0x00


	//----- nvinfo : EIATTR_KPARAM_INFO
	.align		4
.L_403:
        /*0148*/ 	.byte	0x04, 0x17
        /*014a*/ 	.short	(.L_405 - .L_404)
.L_404:
        /*014c*/ 	.word	0x00000000
        /*0150*/ 	.short	0x0009
        /*0152*/ 	.short	0x0048
        /*0154*/ 	.byte	0x00, 0xf5, 0x21, 0x00


	//----- nvinfo : EIATTR_KPARAM_INFO
	.align		4
.L_405:
        /*0158*/ 	.byte	0x04, 0x17
        /*015a*/ 	.short	(.L_407 - .L_406)
.L_406:
        /*015c*/ 	.word	0x00000000
        /*0160*/ 	.short	0x0008
        /*0162*/ 	.short	0x0040
        /*0164*/ 	.byte	0x00, 0xf5, 0x21, 0x00


	//----- nvinfo : EIATTR_KPARAM_INFO
	.align		4
.L_407:
        /*0168*/ 	.byte	0x04, 0x17
        /*016a*/ 	.short	(.L_409 - .L_408)
.L_408:
        /*016c*/ 	.word	0x00000000
        /*0170*/ 	.short	0x0007
        /*0172*/ 	.short	0x0038
        /*0174*/ 	.byte	0x00, 0xf0, 0x21, 0x00


	//----- nvinfo : EIATTR_KPARAM_INFO
	.align		4
.L_409:
        /*0178*/ 	.byte	0x04, 0x17
        /*017a*/ 	.short	(.L_411 - .L_410)
.L_410:
        /*017c*/ 	.word	0x00000000
        /*0180*/ 	.short	0x0006
        /*0182*/ 	.short	0x0030
        /*0184*/ 	.byte	0x00, 0xf5, 0x21, 0x00


	//----- nvinfo : EIATTR_KPARAM_INFO
	.align		4
.L_411:
        /*0188*/ 	.byte	0x04, 0x17
        /*018a*/ 	.short	(.L_413 - .L_412)
.L_412:
        /*018c*/ 	.word	0x00000000
        /*0190*/ 	.short	0x0005
        /*0192*/ 	.short	0x0028
        /*0194*/ 	.byte	0x00, 0xf5, 0x21, 0x00


	//----- nvinfo : EIATTR_KPARAM_INFO
	.align		4
.L_413:
        /*0198*/ 	.byte	0x04, 0x17
        /*019a*/ 	.short	(.L_415 - .L_414)
.L_414:
        /*019c*/ 	.word	0x00000000
        /*01a0*/ 	.short	0x0004
        /*01a2*/ 	.short	0x0020
        /*01a4*/ 	.byte	0x00, 0xf5, 0x21, 0x00


	//----- nvinfo : EIATTR_KPARAM_INFO
	.align		4
.L_415:
        /*01a8*/ 	.byte	0x04, 0x17
        /*01aa*/ 	.short	(.L_417 - .L_416)
.L_416:
        /*01ac*/ 	.word	0x00000000
        /*01b0*/ 	.short	0x0003
        /*01b2*/ 	.short	0x0018
        /*01b4*/ 	.byte	0x00, 0xf5, 0x21, 0x00


	//----- nvinfo : EIATTR_KPARAM_INFO
	.align		4
.L_417:
        /*01b8*/ 	.byte	0x04, 0x17
        /*01ba*/ 	.short	(.L_419 - .L_418)
.L_418:
        /*01bc*/ 	.word	0x00000000
        /*01c0*/ 	.short	0x0002
        /*01c2*/ 	.short	0x0010
        /*01c4*/ 	.byte	0x00, 0xf0, 0x21, 0x00


	//----- nvinfo : EIATTR_KPARAM_INFO
	.align		4
.L_419:
        /*01c8*/ 	.byte	0x04, 0x17
        /*01ca*/ 	.short	(.L_421 - .L_420)
.L_420:
        /*01cc*/ 	.word	0x00000000
        /*01d0*/ 	.short	0x0001
        /*01d2*/ 	.short	0x0008
        /*01d4*/ 	.byte	0x00, 0xf5, 0x21, 0x00


	//----- nvinfo : EIATTR_KPARAM_INFO
	.align		4
.L_421:
        /*01d8*/ 	.byte	0x04, 0x17
        /*01da*/ 	.short	(.L_423 - .L_422)
.L_422:
        /*01dc*/ 	.word	0x00000000
        /*01e0*/ 	.short	0x0000
        /*01e2*/ 	.short	0x0000
        /*01e4*/ 	.byte	0x00, 0xf5, 0x21, 0x00


	//----- nvinfo : EIATTR_SPARSE_MMA_MASK
	.align		4
.L_423:
        /*01e8*/ 	.byte	0x03, 0x50
        /*01ea*/ 	.short	0x0000


	//----- nvinfo : EIATTR_MAXREG_COUNT
	.align		4
        /*01ec*/ 	.byte	0x03, 0x1b
        /*01ee*/ 	.short	0x00ff


	//----- nvinfo : EIATTR_MERCURY_ISA_VERSION
	.align		4
        /*01f0*/ 	.byte	0x03, 0x5f
        /*01f2*/ 	.short	0x0101


	//----- nvinfo : EIATTR_VRC_CTA_INIT_COUNT
	.align		4
        /*01f4*/ 	.byte	0x02, 0x4a
	.zero		1
	.zero		1


	//----- nvinfo : EIATTR_EXIT_INSTR_OFFSETS
	.align		4
        /*01f8*/ 	.byte	0x04, 0x1c
        /*01fa*/ 	.short	(.L_425 - .L_424)


	//   ....[0]....
.L_424:
        /*01fc*/ 	.word	0x00000100


	//   ....[1]....
        /*0200*/ 	.word	0x00001170


	//   ....[2]....
        /*0204*/ 	.word	0x00001b30


	//   ....[3]....
        /*0208*/ 	.word	0x00001e60


	//----- nvinfo : EIATTR_CRS_STACK_SIZE
	.align		4
.L_425:
        /*020c*/ 	.byte	0x04, 0x1e
        /*020e*/ 	.short	(.L_427 - .L_426)
.L_426:
        /*0210*/ 	.word	0x00000000


	//----- nvinfo : EIATTR_CBANK_PARAM_SIZE
	.align		4
.L_427:
        /*0214*/ 	.byte	0x03, 0x19
        /*0216*/ 	.short	0x00e9


	//----- nvinfo : EIATTR_PARAM_CBANK
	.align		4
        /*0218*/ 	.byte	0x04, 0x0a
        /*021a*/ 	.short	(.L_429 - .L_428)
	.align		4
.L_428:
        /*021c*/ 	.word	index@(.nv.constant0._ZN2at6native43_GLOBAL__N__c95f0927_10_LossCTC_cu_88d8892b36ctc_loss_backward_collect_gpu_kernelIflEEvPT_PKS3_lS6_S6_S6_PKllPKT0_S8_lS6_llllllllllllS8_llllb)
        /*0220*/ 	.short	0x0380
        /*0222*/ 	.short	0x00e9


	//----- nvinfo : EIATTR_SW_WAR
	.align		4
.L_429:
        /*0224*/ 	.byte	0x04, 0x36
        /*0226*/ 	.short	(.L_431 - .L_430)
.L_430:
        /*0228*/ 	.word	0x00000008
.L_431:


//--------------------- .nv.info._ZN2at6native43_GLOBAL__N__c95f0927_10_LossCTC_cu_88d8892b45ctc_loss_backward_collect_nonblank_gpu_kernelIflEEvPT_PKS3_lS6_S6_S6_PKlPKT0_S8_S6_llllllllllllS8_llb --------------------------
	.section	.nv.info._ZN2at6native43_GLOBAL__N__c95f0927_10_LossCTC_cu_88d8892b45ctc_loss_backward_collect_nonblank_gpu_kernelIflEEvPT_PKS3_lS6_S6_S6_PKlPKT0_S8_S6_llllllllllllS8_llb,"",@"SHT_CUDA_INFO"
	.sectionflags	@""
	.align	4


	//----- nvinfo : EIATTR_CUDA_API_VERSION
	.align		4
        /*0000*/ 	.byte	0x04, 0x37
        /*0002*/ 	.short	(.L_433 - .L_432)
.L_432:
        /*0004*/ 	.word	0x00000082


	//----- nvinfo : EIATTR_KPARAM_INFO
	.align		4
.L_433:
        /*0008*/ 	.byte	0x04, 0x17
        /*000a*/ 	.short	(.L_435 - .L_434)
.L_434:
        /*000c*/ 	.word	0x00000000
        /*0010*/ 	.short	0x0019
        /*0012*/ 	.short	0x00c8
        /*0014*/ 	.byte	0x00, 0xf0, 0x05, 0x00


	//----- nvinfo : EIATTR_KPARAM_INFO
	.align		4
.L_435:
        /*0018*/ 	.byte	0x04, 0x17
        /*001a*/ 	.short	(.L_437 - .L_436)
.L_436:
        /*001c*/ 	.word	0x00000000
        /*0020*/ 	.short	0x0018
        /*0022*/ 	.short	0x00c0
        /*0024*/ 	.byte	0x00, 0xf0, 0x21, 0x00


	//----- nvinfo : EIATTR_KPARAM_INFO
	.align		4
.L_437:
        /*0028*/ 	.byte	0x04, 0x17
        /*002a*/ 	.short	(.L_439 - .L_438)
.L_438:
        /*002c*/ 	.word	0x00000000
        /*0030*/ 	.short	0x0017
        /*0032*/ 	.short	0x00b8
        /*0034*/ 	.byte	0x00, 0xf0, 0x21, 0x00


	//----- nvinfo : EIATTR_KPARAM_INFO
	.align		4
.L_439:
        /*0038*/ 	.byte	0x04, 0x17
        /*003a*/ 	.short	(.L_441 - .L_440)
.L_440:
        /*003c*/ 	.word	0x00000000
        /*0040*/ 	.short	0x0016
        /*0042*/ 	.short	0x00b0
        /*0044*/ 	.byte	0x00, 0xf5, 0x21, 0x00


	//----- nvinfo : EIATTR_KPARAM_INFO
	.align		4
.L_441:
        /*0048*/ 	.byte	0x04, 0x17
        /*004a*/ 	.short	(.L_443 - .L_442)
.L_442:
        /*004c*/ 	.word	0x00000000
        /*0050*/ 	.short	0x0015
        /*0052*/ 	.short	0x00a8
        /*0054*/ 	.byte	0x00, 0xf0, 0x21, 0x00


	//----- nvinfo : EIATTR_KPARAM_INFO
	.align		4
.L_443:
        /*0058*/ 	.byte	0x04, 0x17
        /*005a*/ 	.short	(.L_445 - .L_444)
.L_444:
        /*005c*/ 	.word	0x00000000
        /*0060*/ 	.short	0x0014
        /*0062*/ 	.short	0x00a0
        /*0064*/ 	.byte	0x00, 0xf0, 0x21, 0x00


	//----- nvinfo : EIATTR_KPARAM_INFO
	.align		4
.L_445:
        /*0068*/ 	.byte	0x04, 0x17
        /*006a*/ 	.short	(.L_447 - .L_446)
.L_446:
        /*006c*/ 	.word	0x00000000
        /*0070*/ 	.short	0x0013
        /*0072*/ 	.short	0x0098
        /*0074*/ 	.byte	0x00, 0xf0, 0x21, 0x00


	//----- nvinfo : EIATTR_KPARAM_INFO
	.align		4
.L_447:
        /*0078*/ 	.byte	0x04, 0x17
        /*007a*/ 	.short	(.L_449 - .L_448)
.L_448:
        /*007c*/ 	.word	0x00000000
        /*0080*/ 	.short	0x0012
        /*0082*/ 	.short	0x0090
        /*0084*/ 	.byte	0x00, 0xf0, 0x21, 0x00


	//----- nvinfo : EIATTR_KPARAM_INFO
	.align		4
.L_449:
        /*0088*/ 	.byte	0x04, 0x17
        /*008a*/ 	.short	(.L_451 - .L_450)
.L_450:
        /*008c*/ 	.word	0x00000000
        /*0090*/ 	.short	0x0011
        /*0092*/ 	.short	0x0088
        /*0094*/ 	.byte	0x00, 0xf0, 0x21, 0x00


	//----- nvinfo : EIATTR_KPARAM_INFO
	.align		4
.L_451:
        /*0098*/ 	.byte	0x04, 0x17
        /*009a*/ 	.short	(.L_453 - .L_452)
.L_452:
        /*009c*/ 	.word	0x00000000
        /*00a0*/ 	.short	0x0010
        /*00a2*/ 	.short	0x0080
        /*00a4*/ 	.byte	0x00, 0xf0, 0x21, 0x00


	//----- nvinfo : EIATTR_KPARAM_INFO
	.align		4
.L_453:
        /*00a8*/ 	.byte	0x04, 0x17
        /*00aa*/ 	.short	(.L_455 - .L_454)
.L_454:
        /*00ac*/ 	.word	0x00000000
        /*00b0*/ 	.short	0x000f
        /*00b2*/ 	.short	0x0078
        /*00b4*/ 	.byte	0x00, 0xf0, 0x21, 0x00


	//----- nvinfo : EIATTR_KPARAM_INFO
	.align		4
.L_455:
        /*00b8*/ 	.byte	0x04, 0x17
        /*00ba*/ 	.short	(.L_457 - .L_456)
.L_456:
        /*00bc*/ 	.word	0x00000000
        /*00c0*/ 	.short	0x000e
        /*00c2*/ 	.short	0x0070
        /*00c4*/ 	.byte	0x00, 0xf0, 0x21, 0x00


	//----- nvinfo : EIATTR_KPARAM_INFO
	.align		4
.L_457:
        /*00c8*/ 	.byte	0x04, 0x17
        /*00ca*/ 	.short	(.L_459 - .L_458)
.L_458:
        /*00cc*/ 	.word	0x00000000
        /*00d0*/ 	.short	0x000d
        /*00d2*/ 	.short	0x0068
        /*00d4*/ 	.byte	0x00, 0xf0, 0x21, 0x00


	//----- nvinfo : EIATTR_KPARAM_INFO
	.align		4
.L_459:
        /*00d8*/ 	.byte	0x04, 0x17
        /*00da*/ 	.short	(.L_461 - .L_460)
.L_460:
        /*00dc*/ 	.word	0x00000000
        /*00e0*/ 	.short	0x000c
        /*00e2*/ 	.short	0x0060
        /*00e4*/ 	.byte	0x00, 0xf0, 0x21, 0x00


	//----- nvinfo : EIATTR_KPARAM_INFO
	.align		4
.L_461:
        /*00e8*/ 	.byte	0x04, 0x17
        /*00ea*/ 	.short	(.L_463 - .L_462)
.L_462:
        /*00ec*/ 	.word	0x00000000
        /*00f0*/ 	.short	0x000b
        /*00f2*/ 	.short	0x0058
        /*00f4*/ 	.byte	0x00, 0xf0, 0x21, 0x00


	//----- nvinfo : EIATTR_KPARAM_INFO
	.align		4
.L_463:
        /*00f8*/ 	.byte	0x04, 0x17
        /*00fa*/ 	.short	(.L_465 - .L_464)
.L_464:
        /*00fc*/ 	.word	0x00000000
        /*0100*/ 	.short	0x000a
        /*0102*/ 	.short	0x0050
        /*0104*/ 	.byte	0x00, 0xf0, 0x21, 0x00


	//----- nvinfo : EIATTR_KPARAM_INFO
	.align		4
.L_465:
        /*0108*/ 	.byte	0x04, 0x17
        /*010a*/ 	.short	(.L_467 - .L_466)
.L_466:
        /*010c*/ 	.word	0x00000000
        /*0110*/ 	.short	0x0009
        /*0112*/ 	.short	0x0048
        /*0114*/ 	.byte	0x00, 0xf5, 0x21, 0x00


	//----- nvinfo : EIATTR_KPARAM_INFO
	.align		4
.L_467:
        /*0118*/ 	.byte	0x04, 0x17
        /*011a*/ 	.short	(.L_469 - .L_468)
.L_468:
        /*011c*/ 	.word	0x00000000
        /*0120*/ 	.short	0x0008
        /*0122*/ 	.short	0x0040
        /*0124*/ 	.byte	0x00, 0xf5, 0x21, 0x00


	//----- nvinfo : EIATTR_KPARAM_INFO
	.align		4
.L_469:
        /*0128*/ 	.byte	0x04, 0x17
        /*012a*/ 	.short	(.L_471 - .L_470)
.L_470:
        /*012c*/ 	.word	0x00000000
        /*0130*/ 	.short	0x0007
        /*0132*/ 	.short	0x0038
        /*0134*/ 	.byte	0x00, 0xf5, 0x21, 0x00


	//----- nvinfo : EIATTR_KPARAM_INFO
	.align		4
.L_471:
        /*0138*/ 	.byte	0x04, 0x17
        /*013a*/ 	.short	(.L_473 - .L_472)
.L_472:
        /*013c*/ 	.word	0x00000000
        /*0140*/ 	.short	0x0006
        /*0142*/ 	.short	0x0030
        /*0144*/ 	.byte	0x00, 0xf5, 0x21, 0x00


	//----- nvinfo : EIATTR_KPARAM_INFO
	.align		4
.L_473:
        /*0148*/ 	.byte	0x04, 0x17
        /*014a*/ 	.short	(.L_475 - .L_474)
.L_474:
        /*014c*/ 	.word	0x00000000
        /*0150*/ 	.short	0x0005
        /*0152*/ 	.short	0x0028
        /*0154*/ 	.byte	0x00, 0xf5, 0x21, 0x00


	//----- nvinfo : EIATTR_KPARAM_INFO
	.align		4
.L_475:
        /*0158*/ 	.byte	0x04, 0x17
        /*015a*/ 	.short	(.L_477 - .L_476)
.L_476:
        /*015c*/ 	.word	0x00000000
        /*0160*/ 	.short	0x0004
        /*0162*/ 	.short	0x0020
        /*0164*/ 	.byte	0x00, 0xf5, 0x21, 0x00


	//----- nvinfo : EIATTR_KPARAM_INFO
	.align		4
.L_477:
        /*0168*/ 	.byte	0x04, 0x17
        /*016a*/ 	.short	(.L_479 - .L_478)
.L_478:
        /*016c*/ 	.word	0x00000000
        /*0170*/ 	.short	0x0003
        /*0172*/ 	.short	0x0018
        /*0174*/ 	.byte	0x00, 0xf5, 0x21, 0x00


	//----- nvinfo : EIATTR_KPARAM_INFO
	.align		4
.L_479:
        /*0178*/ 	.byte	0x04, 0x17
        /*017a*/ 	.short	(.L_481 - .L_480)
.L_480:
        /*017c*/ 	.word	0x00000000
        /*0180*/ 	.short	0x0002
        /*0182*/ 	.short	0x0010
        /*0184*/ 	.byte	0x00, 0xf0, 0x21, 0x00


	//----- nvinfo : EIATTR_KPARAM_INFO
	.align		4
.L_481:
        /*0188*/ 	.byte	0x04, 0x17
        /*018a*/ 	.short	(.L_483 - .L_482)
.L_482:
        /*018c*/ 	.word	0x00000000
        /*0190*/ 	.short	0x0001
        /*0192*/ 	.short	0x0008
        /*0194*/ 	.byte	0x00, 0xf5, 0x21, 0x00


	//----- nvinfo : EIATTR_KPARAM_INFO
	.align		4
.L_483:
        /*0198*/ 	.byte	0x04, 0x17
        /*019a*/ 	.short	(.L_485 - .L_484)
.L_484:
        /*019c*/ 	.word	0x00000000
        /*01a0*/ 	.short	0x0000
        /*01a2*/ 	.short	0x0000
        /*01a4*/ 	.byte	0x00, 0xf5, 0x21, 0x00


	//----- nvinfo : EIATTR_SPARSE_MMA_MASK
	.align		4
.L_485:
        /*01a8*/ 	.byte	0x03, 0x50
        /*01aa*/ 	.short	0x0000


	//----- nvinfo : EIATTR_MAXREG_COUNT
	.align		4
        /*01ac*/ 	.byte	0x03, 0x1b
        /*01ae*/ 	.short	0x00ff


	//----- nvinfo : EIATTR_MERCURY_ISA_VERSION
	.align		4
        /*01b0*/ 	.byte	0x03, 0x5f
        /*01b2*/ 	.short	0x0101


	//----- nvinfo : EIATTR_VRC_CTA_INIT_COUNT
	.align		4
        /*01b4*/ 	.byte	0x02, 0x4a
	.zero		1
	.zero		1


	//----- nvinfo : EIATTR_EXIT_INSTR_OFFSETS
	.align		4
        /*01b8*/ 	.byte	0x04, 0x1c
        /*01ba*/ 	.short	(.L_487 - .L_486)


	//   ....[0]....
.L_486:
        /*01bc*/ 	.word	0x000000d0


	//   ....[1]....
        /*01c0*/ 	.word	0x000001a0


	//   ....[2]....
        /*01c4*/ 	.word	0x00000370


	//   ....[3]....
        /*01c8*/ 	.word	0x00000f60


	//   ....[4]....
        /*01cc*/ 	.word	0x00001460


	//   ....[5]....
        /*01d0*/ 	.word	0x00001750


	//----- nvinfo : EIATTR_CRS_STACK_SIZE
	.align		4
.L_487:
        /*01d4*/ 	.byte	0x04, 0x1e
        /*01d6*/ 	.short	(.L_489 - .L_488)
.L_488:
        /*01d8*/ 	.word	0x00000000


	//----- nvinfo : EIATTR_CBANK_PARAM_SIZE
	.align		4
.L_489:
        /*01dc*/ 	.byte	0x03, 0x19
        /*01de*/ 	.short	0x00c9


	//----- nvinfo : EIATTR_PARAM_CBANK
	.align		4
        /*01e0*/ 	.byte	0x04, 0x0a
        /*01e2*/ 	.short	(.L_491 - .L_490)
	.align		4
.L_490:
        /*01e4*/ 	.word	index@(.nv.constant0._ZN2at6native43_GLOBAL__N__c95f0927_10_LossCTC_cu_88d8892b45ctc_loss_backward_collect_nonblank_gpu_kernelIflEEvPT_PKS3_lS6_S6_S6_PKlPKT0_S8_S6_llllllllllllS8_llb)
        /*01e8*/ 	.short	0x0380
        /*01ea*/ 	.short	0x00c9


	//----- nvinfo : EIATTR_SW_WAR
	.align		4
.L_491:
        /*01ec*/ 	.byte	0x04, 0x36
        /*01ee*/ 	.short	(.L_493 - .L_492)
.L_492:
        /*01f0*/ 	.word	0x00000008
.L_493:


//--------------------- .nv.info._ZN2at6native43_GLOBAL__N__c95f0927_10_LossCTC_cu_88d8892b37ctc_loss_backward_log_beta_gpu_kernelIflEEvPT_PKS3_PKllPKT0_S8_lllllllS8_lll --------------------------
	.section	.nv.info._ZN2at6native43_GLOBAL__N__c95f0927_10_LossCTC_cu_88d8892b37ctc_loss_backward_log_beta_gpu_kernelIflEEvPT_PKS3_PKllPKT0_S8_lllllllS8_lll,"",@"SHT_CUDA_INFO"
	.sectionflags	@""
	.align	4


	//----- nvinfo : EIATTR_CUDA_API_VERSION
	.align		4
        /*0000*/ 	.byte	0x04, 0x37
        /*0002*/ 	.short	(.L_495 - .L_494)
.L_494:
        /*0004*/ 	.word	0x00000082


	//----- nvinfo : EIATTR_KPARAM_INFO
	.align		4
.L_495:
        /*0008*/ 	.byte	0x04, 0x17
        /*000a*/ 	.short	(.L_497 - .L_496)
.L_496:
        /*000c*/ 	.word	0x00000000
        /*0010*/ 	.short	0x0010
        /*0012*/ 	.short	0x0080
        /*0014*/ 	.byte	0x00, 0xf0, 0x21, 0x00


	//----- nvinfo : EIATTR_KPARAM_INFO
	.align		4
.L_497:
        /*0018*/ 	.byte	0x04, 0x17
        /*001a*/ 	.short	(.L_499 - .L_498)
.L_498:
        /*001c*/ 	.word	0x00000000
        /*0020*/ 	.short	0x000f
        /*0022*/ 	.short	0x0078
        /*0024*/ 	.byte	0x00, 0xf0, 0x21, 0x00


	//----- nvinfo : EIATTR_KPARAM_INFO
	.align		4
.L_499:
        /*0028*/ 	.byte	0x04, 0x17
        /*002a*/ 	.short	(.L_501 - .L_500)
.L_500:
        /*002c*/ 	.word	0x00000000
        /*0030*/ 	.short	0x000e
        /*0032*/ 	.short	0x0070
        /*0034*/ 	.byte	0x00, 0xf0, 0x21, 0x00


	//----- nvinfo : EIATTR_KPARAM_INFO
	.align		4
.L_501:
        /*0038*/ 	.byte	0x04, 0x17
        /*003a*/ 	.short	(.L_503 - .L_502)
.L_502:
        /*003c*/ 	.word	0x00000000
        /*0040*/ 	.short	0x000d
        /*0042*/ 	.short	0x0068
        /*0044*/ 	.byte	0x00, 0xf5, 0x21, 0x00


	//----- nvinfo : EIATTR_KPARAM_INFO
	.align		4
.L_503:
        /*0048*/ 	.byte	0x04, 0x17
        /*004a*/ 	.short	(.L_505 - .L_504)
.L_504:
        /*004c*/ 	.word	0x00000000
        /*0050*/ 	.short	0x000c
        /*0052*/ 	.short	0x0060
        /*0054*/ 	.byte	0x00, 0xf0, 0x21, 0x00


	//----- nvinfo : EIATTR_KPARAM_INFO
	.align		4
.L_505:
        /*0058*/ 	.byte	0x04, 0x17
        /*005a*/ 	.short	(.L_507 - .L_506)
.L_506:
        /*005c*/ 	.word	0x00000000
        /*0060*/ 	.short	0x000b
        /*0062*/ 	.short	0x0058
        /*0064*/ 	.byte	0x00, 0xf0, 0x21, 0x00


	//----- nvinfo : EIATTR_KPARAM_INFO
	.align		4
.L_507:
        /*0068*/ 	.byte	0x04, 0x17
        /*006a*/ 	.short	(.L_509 - .L_508)
.L_508:
        /*006c*/ 	.word	0x00000000
        /*0070*/ 	.short	0x000a
        /*0072*/ 	.short	0x0050
        /*0074*/ 	.byte	0x00, 0xf0, 0x21, 0x00


	//----- nvinfo : EIATTR_KPARAM_INFO
	.align		4
.L_509:
        /*0078*/ 	.byte	0x04, 0x17
        /*007a*/ 	.short	(.L_511 - .L_510)
.L_510:
        /*007c*/ 	.word	0x00000000
        /*0080*/ 	.short	0x0009
        /*0082*/ 	.short	0x0048
        /*0084*/ 	.byte	0x00, 0xf0, 0x21, 0x00


	//----- nvinfo : EIATTR_KPARAM_INFO
	.align		4
.L_511:
        /*0088*/ 	.byte	0x04, 0x17
        /*008a*/ 	.short	(.L_513 - .L_512)
.L_512:
        /*008c*/ 	.word	0x00000000
        /*0090*/ 	.short	0x0008
        /*0092*/ 	.short	0x0040
        /*0094*/ 	.byte	0x00, 0xf0, 0x21, 0x00


	//----- nvinfo : EIATTR_KPARAM_INFO
	.align		4
.L_513:
        /*0098*/ 	.byte	0x04, 0x17
        /*009a*/ 	.short	(.L_515 - .L_514)
.L_514:
        /*009c*/ 	.word	0x00000000
        /*00a0*/ 	.short	0x0007
        /*00a2*/ 	.short	0x0038
        /*00a4*/ 	.byte	0x00, 0xf0, 0x21, 0x00


	//----- nvinfo : EIATTR_KPARAM_INFO
	.align		4
.L_515:
        /*00a8*/ 	.byte	0x04, 0x17
        /*00aa*/ 	.short	(.L_517 - .L_516)
.L_516:
        /*00ac*/ 	.word	0x00000000
        /*00b0*/ 	.short	0x0006
        /*00b2*/ 	.short	0x0030
        /*00b4*/ 	.byte	0x00, 0xf0, 0x21, 0x00


	//----- nvinfo : EIATTR_KPARAM_INFO
	.align		4
.L_517:
        /*00b8*/ 	.byte	0x04, 0x17
        /*00ba*/ 	.short	(.L_519 - .L_518)
.L_518:
        /*00bc*/ 	.word	0x00000000
        /*00c0*/ 	.short	0x0005
        /*00c2*/ 	.short	0x0028
        /*00c4*/ 	.byte	0x00, 0xf5, 0x21, 0x00


	//----- nvinfo : EIATTR_KPARAM_INFO
	.align		4
.L_519:
        /*00c8*/ 	.byte	0x04, 0x17
        /*00ca*/ 	.short	(.L_521 - .L_520)
.L_520:
        /*00cc*/ 	.word	0x00000000
        /*00d0*/ 	.short	0x0004
        /*00d2*/ 	.short	0x0020
        /*00d4*/ 	.byte	0x00, 0xf5, 0x21, 0x00


	//----- nvinfo : EIATTR_KPARAM_INFO
	.align		4
.L_521:
        /*00d8*/ 	.byte	0x04, 0x17
        /*00da*/ 	.short	(.L_523 - .L_522)
.L_522:
        /*00dc*/ 	.word	0x00000000
        /*00e0*/ 	.short	0x0003
        /*00e2*/ 	.short	0x0018
        /*00e4*/ 	.byte	0x00, 0xf0, 0x21, 0x00


	//----- nvinfo : EIATTR_KPARAM_INFO
	.align		4
.L_523:
        /*00e8*/ 	.byte	0x04, 0x17
        /*00ea*/ 	.short	(.L_525 - .L_524)
.L_524:
        /*00ec*/ 	.word	0x00000000
        /*00f0*/ 	.short	0x0002
        /*00f2*/ 	.short	0x0010
        /*00f4*/ 	.byte	0x00, 0xf5, 0x21, 0x00


	//----- nvinfo : EIATTR_KPARAM_INFO
	.align		4
.L_525:
        /*00f8*/ 	.byte	0x04, 0x17
        /*00fa*/ 	.short	(.L_527 - .L_526)
.L_526:
        /*00fc*/ 	.word	0x00000000
        /*0100*/ 	.short	0x0001
        /*0102*/ 	.short	0x0008
        /*0104*/ 	.byte	0x00, 0xf5, 0x21, 0x00


	//----- nvinfo : EIATTR_KPARAM_INFO
	.align		4
.L_527:
        /*0108*/ 	.byte	0x04, 0x17
        /*010a*/ 	.short	(.L_529 - .L_528)
.L_528:
        /*010c*/ 	.word	0x00000000
        /*0110*/ 	.short	0x0000
        /*0112*/ 	.short	0x0000
        /*0114*/ 	.byte	0x00, 0xf5, 0x21, 0x00


	//----- nvinfo : EIATTR_SPARSE_MMA_MASK
	.align		4
.L_529:
        /*0118*/ 	.byte	0x03, 0x50
        /*011a*/ 	.short	0x0000


	//----- nvinfo : EIATTR_MAXREG_COUNT
	.align		4
        /*011c*/ 	.byte	0x03, 0x1b
        /*011e*/ 	.short	0x0040


	//----- nvinfo : EIATTR_NUM_BARRIERS
	.align		4
        /*0120*/ 	.byte	0x02, 0x4c
        /*0122*/ 	.byte	0x01
	.zero		1


	//----- nvinfo : EIATTR_MERCURY_ISA_VERSION
	.align		4
        /*0124*/ 	.byte	0x03, 0x5f
        /*0126*/ 	.short	0x0101


	//----- nvinfo : EIATTR_VRC_CTA_INIT_COUNT
	.align		4
        /*0128*/ 	.byte	0x02, 0x4a
	.zero		1
	.zero		1


	//----- nvinfo : EIATTR_EXIT_INSTR_OFFSETS
	.align		4
        /*012c*/ 	.byte	0x04, 0x1c
        /*012e*/ 	.short	(.L_531 - .L_530)


	//   ....[0]....
.L_530:
        /*0130*/ 	.word	0x00000080


	//   ....[1]....
        /*0134*/ 	.word	0x000001e0


	//   ....[2]....
        /*0138*/ 	.word	0x00000420


	//   ....[3]....
        /*013c*/ 	.word	0x00002fa0


	//----- nvinfo : EIATTR_MAX_THREADS
	.align		4
.L_531:
        /*0140*/ 	.byte	0x04, 0x05
        /*0142*/ 	.short	(.L_533 - .L_532)
.L_532:
        /*0144*/ 	.word	0x00000400
        /*0148*/ 	.word	0x00000001
        /*014c*/ 	.word	0x00000001


	//----- nvinfo : EIATTR_CRS_STACK_SIZE
	.align		4
.L_533:
        /*0150*/ 	.byte	0x04, 0x1e
        /*0152*/ 	.short	(.L_535 - .L_534)
.L_534:
        /*0154*/ 	.word	0x00000000


	//----- nvinfo : EIATTR_CBANK_PARAM_SIZE
	.align		4
.L_535:
        /*0158*/ 	.byte	0x03, 0x19
        /*015a*/ 	.short	0x0088


	//----- nvinfo : EIATTR_PARAM_CBANK
	.align		4
        /*015c*/ 	.byte	0x04, 0x0a
        /*015e*/ 	.short	(.L_537 - .L_536)
	.align		4
.L_536:
        /*0160*/ 	.word	index@(.nv.constant0._ZN2at6native43_GLOBAL__N__c95f0927_10_LossCTC_cu_88d8892b37ctc_loss_backward_log_beta_gpu_kernelIflEEvPT_PKS3_PKllPKT0_S8_lllllllS8_lll)
        /*0164*/ 	.short	0x0380
        /*0166*/ 	.short	0x0088


	//----- nvinfo : EIATTR_SW_WAR
	.align		4
.L_537:
        /*0168*/ 	.byte	0x04, 0x36
        /*016a*/ 	.short	(.L_539 - .L_538)
.L_538:
        /*016c*/ 	.word	0x00000008
.L_539:


//--------------------- .nv.info._ZN2at6native43_GLOBAL__N__c95f0927_10_LossCTC_cu_88d8892b36ctc_loss_backward_collect_gpu_kernelIdiEEvPT_PKS3_lS6_S6_S6_PKllPKT0_S8_lS6_llllllllllllS8_llllb --------------------------
	.section	.nv.info._ZN2at6native43_GLOBAL__N__c95f0927_10_LossCTC_cu_88d8892b36ctc_loss_backward_collect_gpu_kernelIdiEEvPT_PKS3_lS6_S6_S6_PKllPKT0_S8_lS6_llllllllllllS8_llllb,"",@"SHT_CUDA_INFO"
	.sectionflags	@""
	.align	4


	//----- nvinfo : EIATTR_CUDA_API_VERSION
	.align		4
        /*0000*/ 	.byte	0x04, 0x37
        /*0002*/ 	.short	(.L_541 - .L_540)
.L_540:
        /*0004*/ 	.word	0x00000082


	//----- nvinfo : EIATTR_KPARAM_INFO
	.align		4
.L_541:
        /*0008*/ 	.byte	0x04, 0x17
        /*000a*/ 	.short	(.L_543 - .L_542)
.L_542:
        /*000c*/ 	.word	0x00000000
        /*0010*/ 	.short	0x001d
        /*0012*/ 	.short	0x00e8
        /*0014*/ 	.byte	0x00, 0xf0, 0x05, 0x00


	//----- nvinfo : EIATTR_KPARAM_INFO
	.align		4
.L_543:
        /*0018*/ 	.byte	0x04, 0x17
        /*001a*/ 	.short	(.L_545 - .L_544)
.L_544:
        /*001c*/ 	.word	0x00000000
        /*0020*/ 	.short	0x001c
        /*0022*/ 	.short	0x00e0
        /*0024*/ 	.byte	0x00, 0xf0, 0x21, 0x00


	//----- nvinfo : EIATTR_KPARAM_INFO
	.align		4
.L_545:
        /*0028*/ 	.byte	0x04, 0x17
        /*002a*/ 	.short	(.L_547 - .L_546)
.L_546:
        /*002c*/ 	.word	0x00000000
        /*0030*/ 	.short	0x001b
        /*0032*/ 	.short	0x00d8
        /*0034*/ 	.byte	0x00, 0xf0, 0x21, 0x00


	//----- nvinfo : EIATTR_KPARAM_INFO
	.align		4
.L_547:
        /*0038*/ 	.byte	0x04, 0x17
        /*003a*/ 	.short	(.L_549 - .L_548)
.L_548:
        /*003c*/ 	.word	0x00000000
        /*0040*/ 	.short	0x001a
        /*0042*/ 	.short	0x00d0
        /*0044*/ 	.byte	0x00, 0xf0, 0x21, 0x00


	//----- nvinfo : EIATTR_KPARAM_INFO
	.align		4
.L_549:
        /*0048*/ 	.byte	0x04, 0x17
        /*004a*/ 	.short	(.L_551 - .L_550)
.L_550:
        /*004c*/ 	.word	0x00000000
        /*0050*/ 	.short	0x0019
        /*0052*/ 	.short	0x00c8
        /*0054*/ 	.byte	0x00, 0xf0, 0x21, 0x00


	//----- nvinfo : EIATTR_KPARAM_INFO
	.align		4
.L_551:
        /*0058*/ 	.byte	0x04, 0x17
        /*005a*/ 	.short	(.L_553 - .L_552)
.L_552:
        /*005c*/ 	.word	0x00000000
        /*0060*/ 	.short	0x0018
        /*0062*/ 	.short	0x00c0
        /*0064*/ 	.byte	0x00, 0xf5, 0x21, 0x00


	//----- nvinfo : EIATTR_KPARAM_INFO
	.align		4
.L_553:
        /*0068*/ 	.byte	0x04, 0x17
        /*006a*/ 	.short	(.L_555 - .L_554)
.L_554:
        /*006c*/ 	.word	0x00000000
        /*0070*/ 	.short	0x0017
        /*0072*/ 	.short	0x00b8
        /*0074*/ 	.byte	0x00, 0xf0, 0x21, 0x00


	//----- nvinfo : EIATTR_KPARAM_INFO
	.align		4
.L_555:
        /*0078*/ 	.byte	0x04, 0x17
        /*007a*/ 	.short	(.L_557 - .L_556)
.L_556:
        /*007c*/ 	.word	0x00000000
        /*0080*/ 	.short	0x0016
        /*0082*/ 	.short	0x00b0
        /*0084*/ 	.byte	0x00, 0xf0, 0x21, 0x00


	//----- nvinfo : EIATTR_KPARAM_INFO
	.align		4
.L_557:
        /*0088*/ 	.byte	0x04, 0x17
        /*008a*/ 	.short	(.L_559 - .L_558)
.L_558:
        /*008c*/ 	.word	0x00000000
        /*0090*/ 	.short	0x0015
        /*0092*/ 	.short	0x00a8
        /*0094*/ 	.byte	0x00, 0xf0, 0x21, 0x00


	//----- nvinfo : EIATTR_KPARAM_INFO
	.align		4
.L_559:
        /*0098*/ 	.byte	0x04, 0x17
        /*009a*/ 	.short	(.L_561 - .L_560)
.L_560:
        /*009c*/ 	.word	0x00000000
        /*00a0*/ 	.short	0x0014
        /*00a2*/ 	.short	0x00a0
        /*00a4*/ 	.byte	0x00, 0xf0, 0x21, 0x00


	//----- nvinfo : EIATTR_KPARAM_INFO
	.align		4
.L_561:
        /*00a8*/ 	.byte	0x04, 0x17
        /*00aa*/ 	.short	(.L_563 - .L_562)
.L_562:
        /*00ac*/ 	.word	0x00000000
        /*00b0*/ 	.short	0x0013
        /*00b2*/ 	.short	0x0098
        /*00b4*/ 	.byte	0x00, 0xf0, 0x21, 0x00


	//----- nvinfo : EIATTR_KPARAM_INFO
	.align		4
.L_563:
        /*00b8*/ 	.byte	0x04, 0x17
        /*00ba*/ 	.short	(.L_565 - .L_564)
.L_564:
        /*00bc*/ 	.word	0x00000000
        /*00c0*/ 	.short	0x0012
        /*00c2*/ 	.short	0x0090
        /*00c4*/ 	.byte	0x00, 0xf0, 0x21, 0x00


	//----- nvinfo : EIATTR_KPARAM_INFO
	.align		4
.L_565:
        /*00c8*/ 	.byte	0x04, 0x17
        /*00ca*/ 	.short	(.L_567 - .L_566)
.L_566:
        /*00cc*/ 	.word	0x00000000
        /*00d0*/ 	.short	0x0011
        /*00d2*/ 	.short	0x0088
        /*00d4*/ 	.byte	0x00, 0xf0, 0x21, 0x00


	//----- nvinfo : EIATTR_KPARAM_INFO
	.align		4
.L_567:
        /*00d8*/ 	.byte	0x04, 0x17
        /*00da*/ 	.short	(.L_569 - .L_568)
.L_568:
        /*00dc*/ 	.word	0x00000000
        /*00e0*/ 	.short	0x0010
        /*00e2*/ 	.short	0x0080
        /*00e4*/ 	.byte	0x00, 0xf0, 0x21, 0x00


	//----- nvinfo : EIATTR_KPARAM_INFO
	.align		4
.L_569:
        /*00e8*/ 	.byte	0x04, 0x17
        /*00ea*/ 	.short	(.L_571 - .L_570)
.L_570:
        /*00ec*/ 	.word	0x00000000
        /*00f0*/ 	.short	0x000f
        /*00f2*/ 	.short	0x0078
        /*00f4*/ 	.byte	0x00, 0xf0, 0x21, 0x00


	//----- nvinfo : EIATTR_KPARAM_INFO
	.align		4
.L_571:
        /*00f8*/ 	.byte	0x04, 0x17
        /*00fa*/ 	.short	(.L_573 - .L_572)
.L_572:
        /*00fc*/ 	.word	0x00000000
        /*0100*/ 	.short	0x000e
        /*0102*/ 	.short	0x0070
        /*0104*/ 	.byte	0x00, 0xf0, 0x21, 0x00


	//----- nvinfo : EIATTR_KPARAM_INFO
	.align		4
.L_573:
        /*0108*/ 	.byte	0x04, 0x17
        /*010a*/ 	.short	(.L_575 - .L_574)
.L_574:
        /*010c*/ 	.word	0x00000000
        /*0110*/ 	.short	0x000d
        /*0112*/ 	.short	0x0068
        /*0114*/ 	.byte	0x00, 0xf0, 0x21, 0x00


	//----- nvinfo : EIATTR_KPARAM_INFO
	.align		4
.L_575:
        /*0118*/ 	.byte	0x04, 0x17
        /*011a*/ 	.short	(.L_577 - .L_576)
.L_576:
        /*011c*/ 	.word	0x00000000
        /*0120*/ 	.short	0x000c
        /*0122*/ 	.short	0x0060
        /*0124*/ 	.byte	0x00, 0xf0, 0x21, 0x00


	//----- nvinfo : EIATTR_KPARAM_INFO
	.align		4
.L_577:
        /*0128*/ 	.byte	0x04, 0x17
        /*012a*/ 	.short	(.L_579 - .L_578)
.L_578:
        /*012c*/ 	.word	0x00000000
        /*0130*/ 	.short	0x000b
        /*0132*/ 	.short	0x0058
        /*0134*/ 	.byte	0x00, 0xf5, 0x21, 0x00


	//----- nvinfo : EIATTR_KPARAM_INFO
	.align		4
.L_579:
        /*0138*/ 	.byte	0x04, 0x17
        /*013a*/ 	.short	(.L_581 - .L_580)
.L_580:
        /*013c*/ 	.word	0x00000000
        /*0140*/ 	.short	0x000a
        /*0142*/ 	.short	0x0050
        /*0144*/ 	.byte	0x00, 0xf0, 0x21, 0x00


	//----- nvinfo : EIATTR_KPARAM_INFO
	.align		4
.L_581:
        /*0148*/ 	.byte	0x04, 0x17
        /*014a*/ 	.short	(.L_583 - .L_582)
.L_582:
        /*014c*/ 	.word	0x00000000
        /*0150*/ 	.short	0x0009
        /*0152*/ 	.short	0x0048
        /*0154*/ 	.byte	0x00, 0xf5, 0x21, 0x00


	//----- nvinfo : EIATTR_KPARAM_INFO
	.align		4
.L_583:
        /*0158*/ 	.byte	0x04, 0x17
        /*015a*/ 	.short	(.L_585 - .L_584)
.L_584:
        /*015c*/ 	.word	0x00000000
        /*0160*/ 	.short	0x0008
        /*0162*/ 	.short	0x0040
        /*0164*/ 	.byte	0x00, 0xf5, 0x21, 0x00


	//----- nvinfo : EIATTR_KPARAM_INFO
	.align		4
.L_585:
        /*0168*/ 	.byte	0x04, 0x17
        /*016a*/ 	.short	(.L_587 - .L_586)
.L_586:
        /*016c*/ 	.word	0x00000000
        /*0170*/ 	.short	0x0007
        /*0172*/ 	.short	0x0038
        /*0174*/ 	.byte	0x00, 0xf0, 0x21, 0x00


	//----- nvinfo : EIATTR_KPARAM_INFO
	.align		4
.L_587:
        /*0178*/ 	.byte	0x04, 0x17
        /*017a*/ 	.short	(.L_589 - .L_588)
.L_588:
        /*017c*/ 	.word	0x00000000
        /*0180*/ 	.short	0x0006
        /*0182*/ 	.short	0x0030
        /*0184*/ 	.byte	0x00, 0xf5, 0x21, 0x00


	//----- nvinfo : EIATTR_KPARAM_INFO
	.align		4
.L_589:
        /*0188*/ 	.byte	0x04, 0x17
        /*018a*/ 	.short	(.L_591 - .L_590)
.L_590:
        /*018c*/ 	.word	0x00000000
        /*0190*/ 	.short	0x0005
        /*0192*/ 	.short	0x0028
        /*0194*/ 	.byte	0x00, 0xf5, 0x21, 0x00


	//----- nvinfo : EIATTR_KPARAM_INFO
	.align		4
.L_591:
        /*0198*/ 	.byte	0x04, 0x17
        /*019a*/ 	.short	(.L_593 - .L_592)
.L_592:
        /*019c*/ 	.word	0x00000000
        /*01a0*/ 	.short	0x0004
        /*01a2*/ 	.short	0x0020
        /*01a4*/ 	.byte	0x00, 0xf5, 0x21, 0x00


	//----- nvinfo : EIATTR_KPARAM_INFO
	.align		4
.L_593:
        /*01a8*/ 	.byte	0x04, 0x17
        /*01aa*/ 	.short	(.L_595 - .L_594)
.L_594:
        /*01ac*/ 	.word	0x00000000
        /*01b0*/ 	.short	0x0003
        /*01b2*/ 	.short	0x0018
        /*01b4*/ 	.byte	0x00, 0xf5, 0x21, 0x00


	//----- nvinfo : EIATTR_KPARAM_INFO
	.align		4
.L_595:
        /*01b8*/ 	.byte	0x04, 0x17
        /*01ba*/ 	.short	(.L_597 - .L_596)
.L_596:
        /*01bc*/ 	.word	0x00000000
        /*01c0*/ 	.short	0x0002
        /*01c2*/ 	.short	0x0010
        /*01c4*/ 	.byte	0x00, 0xf0, 0x21, 0x00


	//----- nvinfo : EIATTR_KPARAM_INFO
	.align		4
.L_597:
        /*01c8*/ 	.byte	0x04, 0x17
        /*01ca*/ 	.short	(.L_599 - .L_598)
.L_598:
        /*01cc*/ 	.word	0x00000000
        /*01d0*/ 	.short	0x0001
        /*01d2*/ 	.short	0x0008
        /*01d4*/ 	.byte	0x00, 0xf5, 0x21, 0x00


	//----- nvinfo : EIATTR_KPARAM_INFO
	.align		4
.L_599:
        /*01d8*/ 	.byte	0x04, 0x17
        /*01da*/ 	.short	(.L_601 - .L_600)
.L_600:
        /*01dc*/ 	.word	0x00000000
        /*01e0*/ 	.short	0x0000
        /*01e2*/ 	.short	0x0000
        /*01e4*/ 	.byte	0x00, 0xf5, 0x21, 0x00


	//----- nvinfo : EIATTR_SPARSE_MMA_MASK
	.align		4
.L_601:
        /*01e8*/ 	.byte	0x03, 0x50
        /*01ea*/ 	.short	0x0000


	//----- nvinfo : EIATTR_MAXREG_COUNT
	.align		4
        /*01ec*/ 	.byte	0x03, 0x1b
        /*01ee*/ 	.short	0x00ff


	//----- nvinfo : EIATTR_MERCURY_ISA_VERSION
	.align		4
        /*01f0*/ 	.byte	0x03, 0x5f
        /*01f2*/ 	.short	0x0101


	//----- nvinfo : EIATTR_VRC_CTA_INIT_COUNT
	.align		4
        /*01f4*/ 	.byte	0x02, 0x4a
	.zero		1
	.zero		1


	//----- nvinfo : EIATTR_EXIT_INSTR_OFFSETS
	.align		4
        /*01f8*/ 	.byte	0x04, 0x1c
        /*01fa*/ 	.short	(.L_603 - .L_602)


	//   ....[0]....
.L_602:
        /*01fc*/ 	.word	0x00000110


	//   ....[1]....
        /*0200*/ 	.word	0x00001490


	//   ....[2]....
        /*0204*/ 	.word	0x00001e30


	//----- nvinfo : EIATTR_CRS_STACK_SIZE
	.align		4
.L_603:
        /*0208*/ 	.byte	0x04, 0x1e
        /*020a*/ 	.short	(.L_605 - .L_604)
.L_604:
        /*020c*/ 	.word	0x00000000


	//----- nvinfo : EIATTR_CBANK_PARAM_SIZE
	.align		4
.L_605:
        /*0210*/ 	.byte	0x03, 0x19
        /*0212*/ 	.short	0x00e9


	//----- nvinfo : EIATTR_PARAM_CBANK
	.align		4
        /*0214*/ 	.byte	0x04, 0x0a
        /*0216*/ 	.short	(.L_607 - .L_606)
	.align		4
.L_606:
        /*0218*/ 	.word	index@(.nv.constant0._ZN2at6native43_GLOBAL__N__c95f0927_10_LossCTC_cu_88d8892b36ctc_loss_backward_collect_gpu_kernelIdiEEvPT_PKS3_lS6_S6_S6_PKllPKT0_S8_lS6_llllllllllllS8_llllb)
        /*021c*/ 	.short	0x0380
        /*021e*/ 	.short	0x00e9


	//----- nvinfo : EIATTR_SW_WAR
	.align		4
.L_607:
        /*0220*/ 	.byte	0x04, 0x36
        /*0222*/ 	.short	(.L_609 - .L_608)
.L_608:
        /*0224*/ 	.word	0x00000008
.L_609:


//--------------------- .nv.info._ZN2at6native43_GLOBAL__N__c95f0927_10_LossCTC_cu_88d8892b45ctc_loss_backward_collect_nonblank_gpu_kernelIdiEEvPT_PKS3_lS6_S6_S6_PKlPKT0_S8_S6_llllllllllllS8_llb --------------------------
	.section	.nv.info._ZN2at6native43_GLOBAL__N__c95f0927_10_LossCTC_cu_88d8892b45ctc_loss_backward_collect_nonblank_gpu_kernelIdiEEvPT_PKS3_lS6_S6_S6_PKlPKT0_S8_S6_llllllllllllS8_llb,"",@"SHT_CUDA_INFO"
	.sectionflags	@""
	.align	4


	//----- nvinfo : EIATTR_CUDA_API_VERSION
	.align		4
        /*0000*/ 	.byte	0x04, 0x37
        /*0002*/ 	.short	(.L_611 - .L_610)
.L_610:
        /*0004*/ 	.word	0x00000082


	//----- nvinfo : EIATTR_KPARAM_INFO
	.align		4
.L_611:
        /*0008*/ 	.byte	0x04, 0x17
        /*000a*/ 	.short	(.L_613 - .L_612)
.L_612:
        /*000c*/ 	.word	0x00000000
        /*0010*/ 	.short	0x0019
        /*0012*/ 	.short	0x00c8
        /*0014*/ 	.byte	0x00, 0xf0, 0x05, 0x00


	//----- nvinfo : EIATTR_KPARAM_INFO
	.align		4
.L_613:
        /*0018*/ 	.byte	0x04, 0x17
        /*001a*/ 	.short	(.L_615 - .L_614)
.L_614:
        /*001c*/ 	.word	0x00000000
        /*0020*/ 	.short	0x0018
        /*0022*/ 	.short	0x00c0
        /*0024*/ 	.byte	0x00, 0xf0, 0x21, 0x00


	//----- nvinfo : EIATTR_KPARAM_INFO
	.align		4
.L_615:
        /*0028*/ 	.byte	0x04, 0x17
        /*002a*/ 	.short	(.L_617 - .L_616)
.L_616:
        /*002c*/ 	.word	0x00000000
        /*0030*/ 	.short	0x0017
        /*0032*/ 	.short	0x00b8
        /*0034*/ 	.byte	0x00, 0xf0, 0x21, 0x00


	//----- nvinfo : EIATTR_KPARAM_INFO
	.align		4
.L_617:
        /*0038*/ 	.byte	0x04, 0x17
        /*003a*/ 	.short	(.L_619 - .L_618)
.L_618:
        /*003c*/ 	.word	0x00000000
        /*0040*/ 	.short	0x0016
        /*0042*/ 	.short	0x00b0
        /*0044*/ 	.byte	0x00, 0xf5, 0x21, 0x00


	//----- nvinfo : EIATTR_KPARAM_INFO
	.align		4
.L_619:
        /*0048*/ 	.byte	0x04, 0x17
        /*004a*/ 	.short	(.L_621 - .L_620)
.L_620:
        /*004c*/ 	.word	0x00000000
        /*0050*/ 	.short	0x0015
        /*0052*/ 	.short	0x00a8
        /*0054*/ 	.byte	0x00, 0xf0, 0x21, 0x00


	//----- nvinfo : EIATTR_KPARAM_INFO
	.align		4
.L_621:
        /*0058*/ 	.byte	0x04, 0x17
        /*005a*/ 	.short	(.L_623 - .L_622)
.L_622:
        /*005c*/ 	.word	0x00000000
        /*0060*/ 	.short	0x0014
        /*0062*/ 	.short	0x00a0
        /*0064*/ 	.byte	0x00, 0xf0, 0x21, 0x00


	//----- nvinfo : EIATTR_KPARAM_INFO
	.align		4
.L_623:
        /*0068*/ 	.byte	0x04, 0x17
        /*006a*/ 	.short	(.L_625 - .L_624)
.L_624:
        /*006c*/ 	.word	0x00000000
        /*0070*/ 	.short	0x0013
        /*0072*/ 	.short	0x0098
        /*0074*/ 	.byte	0x00, 0xf0, 0x21, 0x00


	//----- nvinfo : EIATTR_KPARAM_INFO
	.align		4
.L_625:
        /*0078*/ 	.byte	0x04, 0x17
        /*007a*/ 	.short	(.L_627 - .L_626)
.L_626:
        /*007c*/ 	.word	0x00000000
        /*0080*/ 	.short	0x0012
        /*0082*/ 	.short	0x0090
        /*0084*/ 	.byte	0x00, 0xf0, 0x21, 0x00


	//----- nvinfo : EIATTR_KPARAM_INFO
	.align		4
.L_627:
        /*0088*/ 	.byte	0x04, 0x17
        /*008a*/ 	.short	(.L_629 - .L_628)
.L_628:
        /*008c*/ 	.word	0x00000000
        /*0090*/ 	.short	0x0011
        /*0092*/ 	.short	0x0088
        /*0094*/ 	.byte	0x00, 0xf0, 0x21, 0x00


	//----- nvinfo : EIATTR_KPARAM_INFO
	.align		4
.L_629:
        /*0098*/ 	.byte	0x04, 0x17
        /*009a*/ 	.short	(.L_631 - .L_630)
.L_630:
        /*009c*/ 	.word	0x00000000
        /*00a0*/ 	.short	0x0010
        /*00a2*/ 	.short	0x0080
        /*00a4*/ 	.byte	0x00, 0xf0, 0x21, 0x00


	//----- nvinfo : EIATTR_KPARAM_INFO
	.align		4
.L_631:
        /*00a8*/ 	.byte	0x04, 0x17
        /*00aa*/ 	.short	(.L_633 - .L_632)
.L_632:
        /*00ac*/ 	.word	0x00000000
        /*00b0*/ 	.short	0x000f
        /*00b2*/ 	.short	0x0078
        /*00b4*/ 	.byte	0x00, 0xf0, 0x21, 0x00


	//----- nvinfo : EIATTR_KPARAM_INFO
	.align		4
.L_633:
        /*00b8*/ 	.byte	0x04, 0x17
        /*00ba*/ 	.short	(.L_635 - .L_634)
.L_634:
        /*00bc*/ 	.word	0x00000000
        /*00c0*/ 	.short	0x000e
        /*00c2*/ 	.short	0x0070
        /*00c4*/ 	.byte	0x00, 0xf0, 0x21, 0x00


	//----- nvinfo : EIATTR_KPARAM_INFO
	.align		4
.L_635:
        /*00c8*/ 	.byte	0x04, 0x17
        /*00ca*/ 	.short	(.L_637 - .L_636)
.L_636:
        /*00cc*/ 	.word	0x00000000
        /*00d0*/ 	.short	0x000d
        /*00d2*/ 	.short	0x0068
        /*00d4*/ 	.byte	0x00, 0xf0, 0x21, 0x00


	//----- nvinfo : EIATTR_KPARAM_INFO
	.align		4
.L_637:
        /*00d8*/ 	.byte	0x04, 0x17
        /*00da*/ 	.short	(.L_639 - .L_638)
.L_638:
        /*00dc*/ 	.word	0x00000000
        /*00e0*/ 	.short	0x000c
        /*00e2*/ 	.short	0x0060
        /*00e4*/ 	.byte	0x00, 0xf0, 0x21, 0x00


	//----- nvinfo : EIATTR_KPARAM_INFO
	.align		4
.L_639:
        /*00e8*/ 	.byte	0x04, 0x17
        /*00ea*/ 	.short	(.L_641 - .L_640)
.L_640:
        /*00ec*/ 	.word	0x00000000
        /*00f0*/ 	.short	0x000b
        /*00f2*/ 	.short	0x0058
        /*00f4*/ 	.byte	0x00, 0xf0, 0x21, 0x00


	//----- nvinfo : EIATTR_KPARAM_INFO
	.align		4
.L_641:
        /*00f8*/ 	.byte	0x04, 0x17
        /*00fa*/ 	.short	(.L_643 - .L_642)
.L_642:
        /*00fc*/ 	.word	0x00000000
        /*0100*/ 	.short	0x000a
        /*0102*/ 	.short	0x0050
        /*0104*/ 	.byte	0x00, 0xf0, 0x21, 0x00


	//----- nvinfo : EIATTR_KPARAM_INFO
	.align		4
.L_643:
        /*0108*/ 	.byte	0x04, 0x17
        /*010a*/ 	.short	(.L_645 - .L_644)
.L_644:
        /*010c*/ 	.word	0x00000000
        /*0110*/ 	.short	0x0009
        /*0112*/ 	.short	0x0048
        /*0114*/ 	.byte	0x00, 0xf5, 0x21, 0x00


	//----- nvinfo : EIATTR_KPARAM_INFO
	.align		4
.L_645:
        /*0118*/ 	.byte	0x04, 0x17
        /*011a*/ 	.short	(.L_647 - .L_646)
.L_646:
        /*011c*/ 	.word	0x00000000
        /*0120*/ 	.short	0x0008
        /*0122*/ 	.short	0x0040
        /*0124*/ 	.byte	0x00, 0xf5, 0x21, 0x00


	//----- nvinfo : EIATTR_KPARAM_INFO
	.align		4
.L_647:
        /*0128*/ 	.byte	0x04, 0x17
        /*012a*/ 	.short	(.L_649 - .L_648)
.L_648:
        /*012c*/ 	.word	0x00000000
        /*0130*/ 	.short	0x0007
        /*0132*/ 	.short	0x0038
        /*0134*/ 	.byte	0x00, 0xf5, 0x21, 0x00


	//----- nvinfo : EIATTR_KPARAM_INFO
	.align		4
.L_649:
        /*0138*/ 	.byte	0x04, 0x17
        /*013a*/ 	.short	(.L_651 - .L_650)
.L_650:
        /*013c*/ 	.word	0x00000000
        /*0140*/ 	.short	0x0006
        /*0142*/ 	.short	0x0030
        /*0144*/ 	.byte	0x00, 0xf5, 0x21, 0x00


	//----- nvinfo : EIATTR_KPARAM_INFO
	.align		4
.L_651:
        /*0148*/ 	.byte	0x04, 0x17
        /*014a*/ 	.short	(.L_653 - .L_652)
.L_652:
        /*014c*/ 	.word	0x00000000
        /*0150*/ 	.short	0x0005
        /*0152*/ 	.short	0x0028
        /*0154*/ 	.byte	0x00, 0xf5, 0x21, 0x00


	//----- nvinfo : EIATTR_KPARAM_INFO
	.align		4
.L_653:
        /*0158*/ 	.byte	0x04, 0x17
        /*015a*/ 	.short	(.L_655 - .L_654)
.L_654:
        /*015c*/ 	.word	0x00000000
        /*0160*/ 	.short	0x0004
        /*0162*/ 	.short	0x0020
        /*0164*/ 	.byte	0x00, 0xf5, 0x21, 0x00


	//----- nvinfo : EIATTR_KPARAM_INFO
	.align		4
.L_655:
        /*0168*/ 	.byte	0x04, 0x17
        /*016a*/ 	.short	(.L_657 - .L_656)
.L_656:
        /*016c*/ 	.word	0x00000000
        /*0170*/ 	.short	0x0003
        /*0172*/ 	.short	0x0018
        /*0174*/ 	.byte	0x00, 0xf5, 0x21, 0x00


	//----- nvinfo : EIATTR_KPARAM_INFO
	.align		4
.L_657:
        /*0178*/ 	.byte	0x04, 0x17
        /*017a*/ 	.short	(.L_659 - .L_658)
.L_658:
        /*017c*/ 	.word	0x00000000
        /*0180*/ 	.short	0x0002
        /*0182*/ 	.short	0x0010
        /*0184*/ 	.byte	0x00, 0xf0, 0x21, 0x00


	//----- nvinfo : EIATTR_KPARAM_INFO
	.align		4
.L_659:
        /*0188*/ 	.byte	0x04, 0x17
        /*018a*/ 	.short	(.L_661 - .L_660)
.L_660:
        /*018c*/ 	.word	0x00000000
        /*0190*/ 	.short	0x0001
        /*0192*/ 	.short	0x0008
        /*0194*/ 	.byte	0x00, 0xf5, 0x21, 0x00


	//----- nvinfo : EIATTR_KPARAM_INFO
	.align		4
.L_661:
        /*0198*/ 	.byte	0x04, 0x17
        /*019a*/ 	.short	(.L_663 - .L_662)
.L_662:
        /*019c*/ 	.word	0x00000000
        /*01a0*/ 	.short	0x0000
        /*01a2*/ 	.short	0x0000
        /*01a4*/ 	.byte	0x00, 0xf5, 0x21, 0x00


	//----- nvinfo : EIATTR_SPARSE_MMA_MASK
	.align		4
.L_663:
        /*01a8*/ 	.byte	0x03, 0x50
        /*01aa*/ 	.short	0x0000


	//----- nvinfo : EIATTR_MAXREG_COUNT
	.align		4
        /*01ac*/ 	.byte	0x03, 0x1b
        /*01ae*/ 	.short	0x00ff


	//----- nvinfo : EIATTR_MERCURY_ISA_VERSION
	.align		4
        /*01b0*/ 	.byte	0x03, 0x5f
        /*01b2*/ 	.short	0x0101


	//----- nvinfo : EIATTR_VRC_CTA_INIT_COUNT
	.align		4
        /*01b4*/ 	.byte	0x02, 0x4a
	.zero		1
	.zero		1


	//----- nvinfo : EIATTR_EXIT_INSTR_OFFSETS
	.align		4
        /*01b8*/ 	.byte	0x04, 0x1c
        /*01ba*/ 	.short	(.L_665 - .L_664)


	//   ....[0]....
.L_664:
        /*01bc*/ 	.word	0x000000d0


	//   ....[1]....
        /*01c0*/ 	.word	0x000001a0


	//   ....[2]....
        /*01c4*/ 	.word	0x00000370


	//   ....[3]....
        /*01c8*/ 	.word	0x000010c0


	//   ....[4]....
        /*01cc*/ 	.word	0x00001750


	//----- nvinfo : EIATTR_CRS_STACK_SIZE
	.align		4
.L_665:
        /*01d0*/ 	.byte	0x04, 0x1e
        /*01d2*/ 	.short	(.L_667 - .L_666)
.L_666:
        /*01d4*/ 	.word	0x00000000


	//----- nvinfo : EIATTR_CBANK_PARAM_SIZE
	.align		4
.L_667:
        /*01d8*/ 	.byte	0x03, 0x19
        /*01da*/ 	.short	0x00c9


	//----- nvinfo : EIATTR_PARAM_CBANK
	.align		4
        /*01dc*/ 	.byte	0x04, 0x0a
        /*01de*/ 	.short	(.L_669 - .L_668)
	.align		4
.L_668:
        /*01e0*/ 	.word	index@(.nv.constant0._ZN2at6native43_GLOBAL__N__c95f0927_10_LossCTC_cu_88d8892b45ctc_loss_backward_collect_nonblank_gpu_kernelIdiEEvPT_PKS3_lS6_S6_S6_PKlPKT0_S8_S6_llllllllllllS8_llb)
        /*01e4*/ 	.short	0x0380
        /*01e6*/ 	.short	0x00c9


	//----- nvinfo : EIATTR_SW_WAR
	.align		4
.L_669:
        /*01e8*/ 	.byte	0x04, 0x36
        /*01ea*/ 	.short	(.L_671 - .L_670)
.L_670:
        /*01ec*/ 	.word	0x00000008
.L_671:


//--------------------- .nv.info._ZN2at6native43_GLOBAL__N__c95f0927_10_LossCTC_cu_88d8892b37ctc_loss_backward_log_beta_gpu_kernelIdiEEvPT_PKS3_PKllPKT0_S8_lllllllS8_lll --------------------------
	.section	.nv.info._ZN2at6native43_GLOBAL__N__c95f0927_10_LossCTC_cu_88d8892b37ctc_loss_backward_log_beta_gpu_kernelIdiEEvPT_PKS3_PKllPKT0_S8_lllllllS8_lll,"",@"SHT_CUDA_INFO"
	.sectionflags	@""
	.align	4


	//----- nvinfo : EIATTR_CUDA_API_VERSION
	.align		4
        /*0000*/ 	.byte	0x04, 0x37
        /*0002*/ 	.short	(.L_673 - .L_672)
.L_672:
        /*0004*/ 	.word	0x00000082


	//----- nvinfo : EIATTR_KPARAM_INFO
	.align		4
.L_673:
        /*0008*/ 	.byte	0x04, 0x17
        /*000a*/ 	.short	(.L_675 - .L_674)
.L_674:
        /*000c*/ 	.word	0x00000000
        /*0010*/ 	.short	0x0010
        /*0012*/ 	.short	0x0080
        /*0014*/ 	.byte	0x00, 0xf0, 0x21, 0x00


	//----- nvinfo : EIATTR_KPARAM_INFO
	.align		4
.L_675:
        /*0018*/ 	.byte	0x04, 0x17
        /*001a*/ 	.short	(.L_677 - .L_676)
.L_676:
        /*001c*/ 	.word	0x00000000
        /*0020*/ 	.short	0x000f
        /*0022*/ 	.short	0x0078
        /*0024*/ 	.byte	0x00, 0xf0, 0x21, 0x00


	//----- nvinfo : EIATTR_KPARAM_INFO
	.align		4
.L_677:
        /*0028*/ 	.byte	0x04, 0x17
        /*002a*/ 	.short	(.L_679 - .L_678)
.L_678:
        /*002c*/ 	.word	0x00000000
        /*0030*/ 	.short	0x000e
        /*0032*/ 	.short	0x0070
        /*0034*/ 	.byte	0x00, 0xf0, 0x21, 0x00


	//----- nvinfo : EIATTR_KPARAM_INFO
	.align		4
.L_679:
        /*0038*/ 	.byte	0x04, 0x17
        /*003a*/ 	.short	(.L_681 - .L_680)
.L_680:
        /*003c*/ 	.word	0x00000000
        /*0040*/ 	.short	0x000d
        /*0042*/ 	.short	0x0068
        /*0044*/ 	.byte	0x00, 0xf5, 0x21, 0x00


	//----- nvinfo : EIATTR_KPARAM_INFO
	.align		4
.L_681:
        /*0048*/ 	.byte	0x04, 0x17
        /*004a*/ 	.short	(.L_683 - .L_682)
.L_682:
        /*004c*/ 	.word	0x00000000
        /*0050*/ 	.short	0x000c
        /*0052*/ 	.short	0x0060
        /*0054*/ 	.byte	0x00, 0xf0, 0x21, 0x00


	//----- nvinfo : EIATTR_KPARAM_INFO
	.align		4
.L_683:
        /*0058*/ 	.byte	0x04, 0x17
        /*005a*/ 	.short	(.L_685 - .L_684)
.L_684:
        /*005c*/ 	.word	0x00000000
        /*0060*/ 	.short	0x000b
        /*0062*/ 	.short	0x0058
        /*0064*/ 	.byte	0x00, 0xf0, 0x21, 0x00


	//----- nvinfo : EIATTR_KPARAM_INFO
	.align		4
.L_685:
        /*0068*/ 	.byte	0x04, 0x17
        /*006a*/ 	.short	(.L_687 - .L_686)
.L_686:
        /*006c*/ 	.word	0x00000000
        /*0070*/ 	.short	0x000a
        /*0072*/ 	.short	0x0050
        /*0074*/ 	.byte	0x00, 0xf0, 0x21, 0x00


	//----- nvinfo : EIATTR_KPARAM_INFO
	.align		4
.L_687:
        /*0078*/ 	.byte	0x04, 0x17
        /*007a*/ 	.short	(.L_689 - .L_688)
.L_688:
        /*007c*/ 	.word	0x00000000
        /*0080*/ 	.short	0x0009
        /*0082*/ 	.short	0x0048
        /*0084*/ 	.byte	0x00, 0xf0, 0x21, 0x00


	//----- nvinfo : EIATTR_KPARAM_INFO
	.align		4
.L_689:
        /*0088*/ 	.byte	0x04, 0x17
        /*008a*/ 	.short	(.L_691 - .L_690)
.L_690:
        /*008c*/ 	.word	0x00000000
        /*0090*/ 	.short	0x0008
        /*0092*/ 	.short	0x0040
        /*0094*/ 	.byte	0x00, 0xf0, 0x21, 0x00


	//----- nvinfo : EIATTR_KPARAM_INFO
	.align		4
.L_691:
        /*0098*/ 	.byte	0x04, 0x17
        /*009a*/ 	.short	(.L_693 - .L_692)
.L_692:
        /*009c*/ 	.word	0x00000000
        /*00a0*/ 	.short	0x0007
        /*00a2*/ 	.short	0x0038
        /*00a4*/ 	.byte	0x00, 0xf0, 0x21, 0x00


	//----- nvinfo : EIATTR_KPARAM_INFO
	.align		4
.L_693:
        /*00a8*/ 	.byte	0x04, 0x17
        /*00aa*/ 	.short	(.L_695 - .L_694)
.L_694:
        /*00ac*/ 	.word	0x00000000
        /*00b0*/ 	.short	0x0006
        /*00b2*/ 	.short	0x0030
        /*00b4*/ 	.byte	0x00, 0xf0, 0x21, 0x00


	//----- nvinfo : EIATTR_KPARAM_INFO
	.align		4
.L_695:
        /*00b8*/ 	.byte	0x04, 0x17
        /*00ba*/ 	.short	(.L_697 - .L_696)
.L_696:
        /*00bc*/ 	.word	0x00000000
        /*00c0*/ 	.short	0x0005
        /*00c2*/ 	.short	0x0028
        /*00c4*/ 	.byte	0x00, 0xf5, 0x21, 0x00


	//----- nvinfo : EIATTR_KPARAM_INFO
	.align		4
.L_697:
        /*00c8*/ 	.byte	0x04, 0x17
        /*00ca*/ 	.short	(.L_699 - .L_698)
.L_698:
        /*00cc*/ 	.word	0x00000000
        /*00d0*/ 	.short	0x0004
        /*00d2*/ 	.short	0x0020
        /*00d4*/ 	.byte	0x00, 0xf5, 0x21, 0x00


	//----- nvinfo : EIATTR_KPARAM_INFO
	.align		4
.L_699:
        /*00d8*/ 	.byte	0x04, 0x17
        /*00da*/ 	.short	(.L_701 - .L_700)
.L_700:
        /*00dc*/ 	.word	0x00000000
        /*00e0*/ 	.short	0x0003
        /*00e2*/ 	.short	0x0018
        /*00e4*/ 	.byte	0x00, 0xf0, 0x21, 0x00


	//----- nvinfo : EIATTR_KPARAM_INFO
	.align		4
.L_701:
        /*00e8*/ 	.byte	0x04, 0x17
        /*00ea*/ 	.short	(.L_703 - .L_702)
.L_702:
        /*00ec*/ 	.word	0x00000000
        /*00f0*/ 	.short	0x0002
        /*00f2*/ 	.short	0x0010
        /*00f4*/ 	.byte	0x00, 0xf5, 0x21, 0x00


	//----- nvinfo : EIATTR_KPARAM_INFO
	.align		4
.L_703:
        /*00f8*/ 	.byte	0x04, 0x17
        /*00fa*/ 	.short	(.L_705 - .L_704)
.L_704:
        /*00fc*/ 	.word	0x00000000
        /*0100*/ 	.short	0x0001
        /*0102*/ 	.short	0x0008
        /*0104*/ 	.byte	0x00, 0xf5, 0x21, 0x00


	//----- nvinfo : EIATTR_KPARAM_INFO
	.align		4
.L_705:
        /*0108*/ 	.byte	0x04, 0x17
        /*010a*/ 	.short	(.L_707 - .L_706)
.L_706:
        /*010c*/ 	.word	0x00000000
        /*0110*/ 	.short	0x0000
        /*0112*/ 	.short	0x0000
        /*0114*/ 	.byte	0x00, 0xf5, 0x21, 0x00


	//----- nvinfo : EIATTR_SPARSE_MMA_MASK
	.align		4
.L_707:
        /*0118*/ 	.byte	0x03, 0x50
        /*011a*/ 	.short	0x0000


	//----- nvinfo : EIATTR_MAXREG_COUNT
	.align		4
        /*011c*/ 	.byte	0x03, 0x1b
        /*011e*/ 	.short	0x0048


	//----- nvinfo : EIATTR_NUM_BARRIERS
	.align		4
        /*0120*/ 	.byte	0x02, 0x4c
        /*0122*/ 	.byte	0x01
	.zero		1


	//----- nvinfo : EIATTR_ANNOTATIONS
	.align		4
        /*0124*/ 	.byte	0x04, 0x55
        /*0126*/ 	.short	(.L_709 - .L_708)


	//   ....[0]....
.L_708:
        /*0128*/ 	.word	0x00000001
        /*012c*/ 	.byte	0xf0, 0x17, 0x00, 0x00, 0x01, 0x00, 0x00, 0x00, 0xa0, 0x18, 0x00, 0x00, 0x01, 0x00, 0x00, 0x00
        /*013c*/ 	.byte	0xb0, 0x18, 0x00, 0x00, 0x01, 0x00, 0x00, 0x00, 0xc0, 0x18, 0x00, 0x00, 0x01, 0x00, 0x00, 0x00
        /*014c*/ 	.byte	0xc0, 0x1c, 0x00, 0x00, 0x01, 0x00, 0x00, 0x00, 0xf0, 0x1c, 0x00, 0x00, 0x01, 0x00, 0x00, 0x00
        /*015c*/ 	.byte	0x10, 0x1d, 0x00, 0x00, 0x01, 0x00, 0x00, 0x00, 0x30, 0x1d, 0x00, 0x00


	//----- nvinfo : EIATTR_MERCURY_ISA_VERSION
	.align		4
.L_709:
        /*0168*/ 	.byte	0x03, 0x5f
        /*016a*/ 	.short	0x0101


	//----- nvinfo : EIATTR_VRC_CTA_INIT_COUNT
	.align		4
        /*016c*/ 	.byte	0x02, 0x4a
	.zero		1
	.zero		1


	//----- nvinfo : EIATTR_EXIT_INSTR_OFFSETS
	.align		4
        /*0170*/ 	.byte	0x04, 0x1c
        /*0172*/ 	.short	(.L_711 - .L_710)


	//   ....[0]....
.L_710:
        /*0174*/ 	.word	0x00000090


	//   ....[1]....
        /*0178*/ 	.word	0x000001f0


	//   ....[2]....
        /*017c*/ 	.word	0x00000430


	//   ....[3]....
        /*0180*/ 	.word	0x00003190


	//----- nvinfo : EIATTR_MAX_THREADS
	.align		4
.L_711:
        /*0184*/ 	.byte	0x04, 0x05
        /*0186*/ 	.short	(.L_713 - .L_712)
.L_712:
        /*0188*/ 	.word	0x00000380
        /*018c*/ 	.word	0x00000001
        /*0190*/ 	.word	0x00000001


	//----- nvinfo : EIATTR_CRS_STACK_SIZE
	.align		4
.L_713:
        /*0194*/ 	.byte	0x04, 0x1e
        /*0196*/ 	.short	(.L_715 - .L_714)
.L_714:
        /*0198*/ 	.word	0x00000000


	//----- nvinfo : EIATTR_CBANK_PARAM_SIZE
	.align		4
.L_715:
        /*019c*/ 	.byte	0x03, 0x19
        /*019e*/ 	.short	0x0088


	//----- nvinfo : EIATTR_PARAM_CBANK
	.align		4
        /*01a0*/ 	.byte	0x04, 0x0a
        /*01a2*/ 	.short	(.L_717 - .L_716)
	.align		4
.L_716:
        /*01a4*/ 	.word	index@(.nv.constant0._ZN2at6native43_GLOBAL__N__c95f0927_10_LossCTC_cu_88d8892b37ctc_loss_backward_log_beta_gpu_kernelIdiEEvPT_PKS3_PKllPKT0_S8_lllllllS8_lll)
        /*01a8*/ 	.short	0x0380
        /*01aa*/ 	.short	0x0088


	//----- nvinfo : EIATTR_SW_WAR
	.align		4
.L_717:
        /*01ac*/ 	.byte	0x04, 0x36
        /*01ae*/ 	.short	(.L_719 - .L_718)
.L_718:
        /*01b0*/ 	.word	0x00000008
.L_719:


//--------------------- .nv.info._ZN2at6native43_GLOBAL__N__c95f0927_10_LossCTC_cu_88d8892b30ctc_loss_zero_padded_gradientsIdEEvPT_PKlllllll --------------------------
	.section	.nv.info._ZN2at6native43_GLOBAL__N__c95f0927_10_LossCTC_cu_88d8892b30ctc_loss_zero_padded_gradientsIdEEvPT_PKlllllll,"",@"SHT_CUDA_INFO"
	.sectionflags	@""
	.align	4


	//----- nvinfo : EIATTR_CUDA_API_VERSION
	.align		4
        /*0000*/ 	.byte	0x04, 0x37
        /*0002*/ 	.short	(.L_721 - .L_720)
.L_720:
        /*0004*/ 	.word	0x00000082


	//----- nvinfo : EIATTR_KPARAM_INFO
	.align		4
.L_721:
        /*0008*/ 	.byte	0x04, 0x17
        /*000a*/ 	.short	(.L_723 - .L_722)
.L_722:
        /*000c*/ 	.word	0x00000000
        /*0010*/ 	.short	0x0007
        /*0012*/ 	.short	0x0038
        /*0014*/ 	.byte	0x00, 0xf0, 0x21, 0x00


	//----- nvinfo : EIATTR_KPARAM_INFO
	.align		4
.L_723:
        /*0018*/ 	.byte	0x04, 0x17
        /*001a*/ 	.short	(.L_725 - .L_724)
.L_724:
        /*001c*/ 	.word	0x00000000
        /*0020*/ 	.short	0x0006
        /*0022*/ 	.short	0x0030
        /*0024*/ 	.byte	0x00, 0xf0, 0x21, 0x00


	//----- nvinfo : EIATTR_KPARAM_INFO
	.align		4
.L_725:
        /*0028*/ 	.byte	0x04, 0x17
        /*002a*/ 	.short	(.L_727 - .L_726)
.L_726:
        /*002c*/ 	.word	0x00000000
        /*0030*/ 	.short	0x0005
        /*0032*/ 	.short	0x0028
        /*0034*/ 	.byte	0x00, 0xf0, 0x21, 0x00


	//----- nvinfo : EIATTR_KPARAM_INFO
	.align		4
.L_727:
        /*0038*/ 	.byte	0x04, 0x17
        /*003a*/ 	.short	(.L_729 - .L_728)
.L_728:
        /*003c*/ 	.word	0x00000000
        /*0040*/ 	.short	0x0004
        /*0042*/ 	.short	0x0020
        /*0044*/ 	.byte	0x00, 0xf0, 0x21, 0x00


	//----- nvinfo : EIATTR_KPARAM_INFO
	.align		4
.L_729:
        /*0048*/ 	.byte	0x04, 0x17
        /*004a*/ 	.short	(.L_731 - .L_730)
.L_730:
        /*004c*/ 	.word	0x00000000
        /*0050*/ 	.short	0x0003
        /*0052*/ 	.short	0x0018
        /*0054*/ 	.byte	0x00, 0xf0, 0x21, 0x00


	//----- nvinfo : EIATTR_KPARAM_INFO
	.align		4
.L_731:
        /*0058*/ 	.byte	0x04, 0x17
        /*005a*/ 	.short	(.L_733 - .L_732)
.L_732:
        /*005c*/ 	.word	0x00000000
        /*0060*/ 	.short	0x0002
        /*0062*/ 	.short	0x0010
        /*0064*/ 	.byte	0x00, 0xf0, 0x21, 0x00


	//----- nvinfo : EIATTR_KPARAM_INFO
	.align		4
.L_733:
        /*0068*/ 	.byte	0x04, 0x17
        /*006a*/ 	.short	(.L_735 - .L_734)
.L_734:
        /*006c*/ 	.word	0x00000000
        /*0070*/ 	.short	0x0001
        /*0072*/ 	.short	0x0008
        /*0074*/ 	.byte	0x00, 0xf5, 0x21, 0x00


	//----- nvinfo : EIATTR_KPARAM_INFO
	.align		4
.L_735:
        /*0078*/ 	.byte	0x04, 0x17
        /*007a*/ 	.short	(.L_737 - .L_736)
.L_736:
        /*007c*/ 	.word	0x00000000
        /*0080*/ 	.short	0x0000
        /*0082*/ 	.short	0x0000
        /*0084*/ 	.byte	0x00, 0xf5, 0x21, 0x00


	//----- nvinfo : EIATTR_SPARSE_MMA_MASK
	.align		4
.L_737:
        /*0088*/ 	.byte	0x03, 0x50
        /*008a*/ 	.short	0x0000


	//----- nvinfo : EIATTR_MAXREG_COUNT
	.align		4
        /*008c*/ 	.byte	0x03, 0x1b
        /*008e*/ 	.short	0x00ff


	//----- nvinfo : EIATTR_MERCURY_ISA_VERSION
	.align		4
        /*0090*/ 	.byte	0x03, 0x5f
        /*0092*/ 	.short	0x0101


	//----- nvinfo : EIATTR_VRC_CTA_INIT_COUNT
	.align		4
        /*0094*/ 	.byte	0x02, 0x4a
	.zero		1
	.zero		1


	//----- nvinfo : EIATTR_EXIT_INSTR_OFFSETS
	.align		4
        /*0098*/ 	.byte	0x04, 0x1c
        /*009a*/ 	.short	(.L_739 - .L_738)


	//   ....[0]....
.L_738:
        /*009c*/ 	.word	0x00000100


	//   ....[1]....
        /*00a0*/ 	.word	0x000001c0


	//   ....[2]....
        /*00a4*/ 	.word	0x00000550


	//   ....[3]....
        /*00a8*/ 	.word	0x000007a0


	//   ....[4]....
        /*00ac*/ 	.word	0x00000940


	//   ....[5]....
        /*00b0*/ 	.word	0x00000a00


	//----- nvinfo : EIATTR_CBANK_PARAM_SIZE
	.align		4
.L_739:
        /*00b4*/ 	.byte	0x03, 0x19
        /*00b6*/ 	.short	0x0040


	//----- nvinfo : EIATTR_PARAM_CBANK
	.align		4
        /*00b8*/ 	.byte	0x04, 0x0a
        /*00ba*/ 	.short	(.L_741 - .L_740)
	.align		4
.L_740:
        /*00bc*/ 	.word	index@(.nv.constant0._ZN2at6native43_GLOBAL__N__c95f0927_10_LossCTC_cu_88d8892b30ctc_loss_zero_padded_gradientsIdEEvPT_PKlllllll)
        /*00c0*/ 	.short	0x0380
        /*00c2*/ 	.short	0x0040


	//----- nvinfo : EIATTR_SW_WAR
	.align		4
.L_741:
        /*00c4*/ 	.byte	0x04, 0x36
        /*00c6*/ 	.short	(.L_743 - .L_742)
.L_742:
        /*00c8*/ 	.word	0x00000008
.L_743:


//--------------------- .nv.info._ZN2at6native43_GLOBAL__N__c95f0927_10_LossCTC_cu_88d8892b36ctc_loss_backward_collect_gpu_kernelIdlEEvPT_PKS3_lS6_S6_S6_PKllPKT0_S8_lS6_llllllllllllS8_llllb --------------------------
	.section	.nv.info._ZN2at6native43_GLOBAL__N__c95f0927_10_LossCTC_cu_88d8892b36ctc_loss_backward_collect_gpu_kernelIdlEEvPT_PKS3_lS6_S6_S6_PKllPKT0_S8_lS6_llllllllllllS8_llllb,"",@"SHT_CUDA_INFO"
	.sectionflags	@""
	.align	4


	//----- nvinfo : EIATTR_CUDA_API_VERSION
	.align		4
        /*0000*/ 	.byte	0x04, 0x37
        /*0002*/ 	.short	(.L_745 - .L_744)
.L_744:
        /*0004*/ 	.word	0x00000082


	//----- nvinfo : EIATTR_KPARAM_INFO
	.align		4
.L_745:
        /*0008*/ 	.byte	0x04, 0x17
        /*000a*/ 	.short	(.L_747 - .L_746)
.L_746:
        /*000c*/ 	.word	0x00000000
        /*0010*/ 	.short	0x001d
        /*0012*/ 	.short	0x00e8
        /*0014*/ 	.byte	0x00, 0xf0, 0x05, 0x00


	//----- nvinfo : EIATTR_KPARAM_INFO
	.align		4
.L_747:
        /*0018*/ 	.byte	0x04, 0x17
        /*001a*/ 	.short	(.L_749 - .L_748)
.L_748:
        /*001c*/ 	.word	0x00000000
        /*0020*/ 	.short	0x001c
        /*0022*/ 	.short	0x00e0
        /*0024*/ 	.byte	0x00, 0xf0, 0x21, 0x00


	//----- nvinfo : EIATTR_KPARAM_INFO
	.align		4
.L_749:
        /*0028*/ 	.byte	0x04, 0x17
        /*002a*/ 	.short	(.L_751 - .L_750)
.L_750:
        /*002c*/ 	.word	0x00000000
        /*0030*/ 	.short	0x001b
        /*0032*/ 	.short	0x00d8
        /*0034*/ 	.byte	0x00, 0xf0, 0x21, 0x00


	//----- nvinfo : EIATTR_KPARAM_INFO
	.align		4
.L_751:
        /*0038*/ 	.byte	0x04, 0x17
        /*003a*/ 	.short	(.L_753 - .L_752)
.L_752:
        /*003c*/ 	.word	0x00000000
        /*0040*/ 	.short	0x001a
        /*0042*/ 	.short	0x00d0
        /*0044*/ 	.byte	0x00, 0xf0, 0x21, 0x00


	//----- nvinfo : EIATTR_KPARAM_INFO
	.align		4
.L_753:
        /*0048*/ 	.byte	0x04, 0x17
        /*004a*/ 	.short	(.L_755 - .L_754)
.L_754:
        /*004c*/ 	.word	0x00000000
        /*0050*/ 	.short	0x0019
        /*0052*/ 	.short	0x00c8
        /*0054*/ 	.byte	0x00, 0xf0, 0x21, 0x00


	//----- nvinfo : EIATTR_KPARAM_INFO
	.align		4
.L_755:
        /*0058*/ 	.byte	0x04, 0x17
        /*005a*/ 	.short	(.L_757 - .L_756)
.L_756:
        /*005c*/ 	.word	0x00000000
        /*0060*/ 	.short	0x0018
        /*0062*/ 	.short	0x00c0
        /*0064*/ 	.byte	0x00, 0xf5, 0x21, 0x00


	//----- nvinfo : EIATTR_KPARAM_INFO
	.align		4
.L_757:
        /*0068*/ 	.byte	0x04, 0x17
        /*006a*/ 	.short	(.L_759 - .L_758)
.L_758:
        /*006c*/ 	.word	0x00000000
        /*0070*/ 	.short	0x0017
        /*0072*/ 	.short	0x00b8
        /*0074*/ 	.byte	0x00, 0xf0, 0x21, 0x00


	//----- nvinfo : EIATTR_KPARAM_INFO
	.align		4
.L_759:
        /*0078*/ 	.byte	0x04, 0x17
        /*007a*/ 	.short	(.L_761 - .L_760)
.L_760:
        /*007c*/ 	.word	0x00000000
        /*0080*/ 	.short	0x0016
        /*0082*/ 	.short	0x00b0
        /*0084*/ 	.byte	0x00, 0xf0, 0x21, 0x00


	//----- nvinfo : EIATTR_KPARAM_INFO
	.align		4
.L_761:
        /*0088*/ 	.byte	0x04, 0x17
        /*008a*/ 	.short	(.L_763 - .L_762)
.L_762:
        /*008c*/ 	.word	0x00000000
        /*0090*/ 	.short	0x0015
        /*0092*/ 	.short	0x00a8
        /*0094*/ 	.byte	0x00, 0xf0, 0x21, 0x00


	//----- nvinfo : EIATTR_KPARAM_INFO
	.align		4
.L_763:
        /*0098*/ 	.byte	0x04, 0x17
        /*009a*/ 	.short	(.L_765 - .L_764)
.L_764:
        /*009c*/ 	.word	0x00000000
        /*00a0*/ 	.short	0x0014
        /*00a2*/ 	.short	0x00a0
        /*00a4*/ 	.byte	0x00, 0xf0, 0x21, 0x00


	//----- nvinfo : EIATTR_KPARAM_INFO
	.align		4
.L_765:
        /*00a8*/ 	.byte	0x04, 0x17
        /*00aa*/ 	.short	(.L_767 - .L_766)
.L_766:
        /*00ac*/ 	.word	0x00000000
        /*00b0*/ 	.short	0x0013
        /*00b2*/ 	.short	0x0098
        /*00b4*/ 	.byte	0x00, 0xf0, 0x21, 0x00


	//----- nvinfo : EIATTR_KPARAM_INFO
	.align		4
.L_767:
        /*00b8*/ 	.byte	0x04, 0x17
        /*00ba*/ 	.short	(.L_769 - .L_768)
.L_768:
        /*00bc*/ 	.word	0x00000000
        /*00c0*/ 	.short	0x0012
        /*00c2*/ 	.short	0x0090
        /*00c4*/ 	.byte	0x00, 0xf0, 0x21, 0x00


	//----- nvinfo : EIATTR_KPARAM_INFO
	.align		4
.L_769:
        /*00c8*/ 	.byte	0x04, 0x17
        /*00ca*/ 	.short	(.L_771 - .L_770)
.L_770:
        /*00cc*/ 	.word	0x00000000
        /*00d0*/ 	.short	0x0011
        /*00d2*/ 	.short	0x0088
        /*00d4*/ 	.byte	0x00, 0xf0, 0x21, 0x00


	//----- nvinfo : EIATTR_KPARAM_INFO
	.align		4
.L_771:
        /*00d8*/ 	.byte	0x04, 0x17
        /*00da*/ 	.short	(.L_773 - .L_772)
.L_772:
        /*00dc*/ 	.word	0x00000000
        /*00e0*/ 	.short	0x0010
        /*00e2*/ 	.short	0x0080
        /*00e4*/ 	.byte	0x00, 0xf0, 0x21, 0x00


	//----- nvinfo : EIATTR_KPARAM_INFO
	.align		4
.L_773:
        /*00e8*/ 	.byte	0x04, 0x17
        /*00ea*/ 	.short	(.L_775 - .L_774)
.L_774:
        /*00ec*/ 	.word	0x00000000
        /*00f0*/ 	.short	0x000f
        /*00f2*/ 	.short	0x0078
        /*00f4*/ 	.byte	0x00, 0xf0, 0x21, 0x00


	//----- nvinfo : EIATTR_KPARAM_INFO
	.align		4
.L_775:
        /*00f8*/ 	.byte	0x04, 0x17
        /*00fa*/ 	.short	(.L_777 - .L_776)
.L_776:
        /*00fc*/ 	.word	0x00000000
        /*0100*/ 	.short	0x000e
        /*0102*/ 	.short	0x0070
        /*0104*/ 	.byte	0x00, 0xf0, 0x21, 0x00


	//----- nvinfo : EIATTR_KPARAM_INFO
	.align		4
.L_777:
        /*0108*/ 	.byte	0x04, 0x17
        /*010a*/ 	.short	(.L_779 - .L_778)
.L_778:
        /*010c*/ 	.word	0x00000000
        /*0110*/ 	.short	0x000d
        /*0112*/ 	.short	0x0068
        /*0114*/ 	.byte	0x00, 0xf0, 0x21, 0x00


	//----- nvinfo : EIATTR_KPARAM_INFO
	.align		4
.L_779:
        /*0118*/ 	.byte	0x04, 0x17
        /*011a*/ 	.short	(.L_781 - .L_780)
.L_780:
        /*011c*/ 	.word	0x00000000
        /*0120*/ 	.short	0x000c
        /*0122*/ 	.short	0x0060
        /*0124*/ 	.byte	0x00, 0xf0, 0x21, 0x00


	//----- nvinfo : EIATTR_KPARAM_INFO
	.align		4
.L_781:
        /*0128*/ 	.byte	0x04, 0x17
        /*012a*/ 	.short	(.L_783 - .L_782)
.L_782:
        /*012c*/ 	.word	0x00000000
        /*0130*/ 	.short	0x000b
        /*0132*/ 	.short	0x0058
        /*0134*/ 	.byte	0x00, 0xf5, 0x21, 0x00


	//----- nvinfo : EIATTR_KPARAM_INFO
	.align		4
.L_783:
        /*0138*/ 	.byte	0x04, 0x17
        /*013a*/ 	.short	(.L_785 - .L_784)
.L_784:
        /*013c*/ 	.word	0x00000000
        /*0140*/ 	.short	0x000a
        /*0142*/ 	.short	0x0050
        /*0144*/ 	.byte	0x00, 0xf0, 0x21, 0x00


	//----- nvinfo : EIATTR_KPARAM_INFO
	.align		4
.L_785:
        /*0148*/ 	.byte	0x04, 0x17
        /*014a*/ 	.short	(.L_787 - .L_786)
.L_786:
        /*014c*/ 	.word	0x00000000
        /*0150*/ 	.short	0x0009
        /*0152*/ 	.short	0x0048
        /*0154*/ 	.byte	0x00, 0xf5, 0x21, 0x00


	//----- nvinfo : EIATTR_KPARAM_INFO
	.align		4
.L_787:
        /*0158*/ 	.byte	0x04, 0x17
        /*015a*/ 	.short	(.L_789 - .L_788)
.L_788:
        /*015c*/ 	.word	0x00000000
        /*0160*/ 	.short	0x0008
        /*0162*/ 	.short	0x0040
        /*0164*/ 	.byte	0x00, 0xf5, 0x21, 0x00


	//----- nvinfo : EIATTR_KPARAM_INFO
	.align		4
.L_789:
        /*0168*/ 	.byte	0x04, 0x17
        /*016a*/ 	.short	(.L_791 - .L_790)
.L_790:
        /*016c*/ 	.word	0x00000000
        /*0170*/ 	.short	0x0007
        /*0172*/ 	.short	0x0038
        /*0174*/ 	.byte	0x00, 0xf0, 0x21, 0x00


	//----- nvinfo : EIATTR_KPARAM_INFO
	.align		4
.L_791:
        /*0178*/ 	.byte	0x04, 0x17
        /*017a*/ 	.short	(.L_793 - .L_792)
.L_792:
        /*017c*/ 	.word	0x00000000
        /*0180*/ 	.short	0x0006
        /*0182*/ 	.short	0x0030
        /*0184*/ 	.byte	0x00, 0xf5, 0x21, 0x00


	//----- nvinfo : EIATTR_KPARAM_INFO
	.align		4
.L_793:
        /*0188*/ 	.byte	0x04, 0x17
        /*018a*/ 	.short	(.L_795 - .L_794)
.L_794:
        /*018c*/ 	.word	0x00000000
        /*0190*/ 	.short	0x0005
        /*0192*/ 	.short	0x0028
        /*0194*/ 	.byte	0x00, 0xf5, 0x21, 0x00


	//----- nvinfo : EIATTR_KPARAM_INFO
	.align		4
.L_795:
        /*0198*/ 	.byte	0x04, 0x17
        /*019a*/ 	.short	(.L_797 - .L_796)
.L_796:
        /*019c*/ 	.word	0x00000000
        /*01a0*/ 	.short	0x0004
        /*01a2*/ 	.short	0x0020
        /*01a4*/ 	.byte	0x00, 0xf5, 0x21, 0x00


	//----- nvinfo : EIATTR_KPARAM_INFO
	.align		4
.L_797:
        /*01a8*/ 	.byte	0x04, 0x17
        /*01aa*/ 	.short	(.L_799 - .L_798)
.L_798:
        /*01ac*/ 	.word	0x00000000
        /*01b0*/ 	.short	0x0003
        /*01b2*/ 	.short	0x0018
        /*01b4*/ 	.byte	0x00, 0xf5, 0x21, 0x00


	//----- nvinfo : EIATTR_KPARAM_INFO
	.align		4
.L_799:
        /*01b8*/ 	.byte	0x04, 0x17
        /*01ba*/ 	.short	(.L_801 - .L_800)
.L_800:
        /*01bc*/ 	.word	0x00000000
        /*01c0*/ 	.short	0x0002
        /*01c2*/ 	.short	0x0010
        /*01c4*/ 	.byte	0x00, 0xf0, 0x21, 0x00


	//----- nvinfo : EIATTR_KPARAM_INFO
	.align		4
.L_801:
        /*01c8*/ 	.byte	0x04, 0x17
        /*01ca*/ 	.short	(.L_803 - .L_802)
.L_802:
        /*01cc*/ 	.word	0x00000000
        /*01d0*/ 	.short	0x0001
        /*01d2*/ 	.short	0x0008
        /*01d4*/ 	.byte	0x00, 0xf5, 0x21, 0x00


	//----- nvinfo : EIATTR_KPARAM_INFO
	.align		4
.L_803:
        /*01d8*/ 	.byte	0x04, 0x17
        /*01da*/ 	.short	(.L_805 - .L_804)
.L_804:
        /*01dc*/ 	.word	0x00000000
        /*01e0*/ 	.short	0x0000
        /*01e2*/ 	.short	0x0000
        /*01e4*/ 	.byte	0x00, 0xf5, 0x21, 0x00


	//----- nvinfo : EIATTR_SPARSE_MMA_MASK
	.align		4
.L_805:
        /*01e8*/ 	.byte	0x03, 0x50
        /*01ea*/ 	.short	0x0000


	//----- nvinfo : EIATTR_MAXREG_COUNT
	.align		4
        /*01ec*/ 	.byte	0x03, 0x1b
        /*01ee*/ 	.short	0x00ff


	//----- nvinfo : EIATTR_MERCURY_ISA_VERSION
	.align		4
        /*01f0*/ 	.byte	0x03, 0x5f
        /*01f2*/ 	.short	0x0101


	//----- nvinfo : EIATTR_VRC_CTA_INIT_COUNT
	.align		4
        /*01f4*/ 	.byte	0x02, 0x4a
	.zero		1
	.zero		1


	//----- nvinfo : EIATTR_EXIT_INSTR_OFFSETS
	.align		4
        /*01f8*/ 	.byte	0x04, 0x1c
        /*01fa*/ 	.short	(.L_807 - .L_806)


	//   ....[0]....
.L_806:
        /*01fc*/ 	.word	0x00000110


	//   ....[1]....
        /*0200*/ 	.word	0x00001470


	//   ....[2]....
        /*0204*/ 	.word	0x00001e10


	//----- nvinfo : EIATTR_CRS_STACK_SIZE
	.align		4
.L_807:
        /*0208*/ 	.byte	0x04, 0x1e
        /*020a*/ 	.short	(.L_809 - .L_808)
.L_808:
        /*020c*/ 	.word	0x00000000


	//----- nvinfo : EIATTR_CBANK_PARAM_SIZE
	.align		4
.L_809:
        /*0210*/ 	.byte	0x03, 0x19
        /*0212*/ 	.short	0x00e9


	//----- nvinfo : EIATTR_PARAM_CBANK
	.align		4
        /*0214*/ 	.byte	0x04, 0x0a
        /*0216*/ 	.short	(.L_811 - .L_810)
	.align		4
.L_810:
        /*0218*/ 	.word	index@(.nv.constant0._ZN2at6native43_GLOBAL__N__c95f0927_10_LossCTC_cu_88d8892b36ctc_loss_backward_collect_gpu_kernelIdlEEvPT_PKS3_lS6_S6_S6_PKllPKT0_S8_lS6_llllllllllllS8_llllb)
        /*021c*/ 	.short	0x0380
        /*021e*/ 	.short	0x00e9


	//----- nvinfo : EIATTR_SW_WAR
	.align		4
.L_811:
        /*0220*/ 	.byte	0x04, 0x36
        /*0222*/ 	.short	(.L_813 - .L_812)
.L_812:
        /*0224*/ 	.word	0x00000008
.L_813:


//--------------------- .nv.info._ZN2at6native43_GLOBAL__N__c95f0927_10_LossCTC_cu_88d8892b45ctc_loss_backward_collect_nonblank_gpu_kernelIdlEEvPT_PKS3_lS6_S6_S6_PKlPKT0_S8_S6_llllllllllllS8_llb --------------------------
	.section	.nv.info._ZN2at6native43_GLOBAL__N__c95f0927_10_LossCTC_cu_88d8892b45ctc_loss_backward_collect_nonblank_gpu_kernelIdlEEvPT_PKS3_lS6_S6_S6_PKlPKT0_S8_S6_llllllllllllS8_llb,"",@"SHT_CUDA_INFO"
	.sectionflags	@""
	.align	4


	//----- nvinfo : EIATTR_CUDA_API_VERSION
	.align		4
        /*0000*/ 	.byte	0x04, 0x37
        /*0002*/ 	.short	(.L_815 - .L_814)
.L_814:
        /*0004*/ 	.word	0x00000082


	//----- nvinfo : EIATTR_KPARAM_INFO
	.align		4
.L_815:
        /*0008*/ 	.byte	0x04, 0x17
        /*000a*/ 	.short	(.L_817 - .L_816)
.L_816:
        /*000c*/ 	.word	0x00000000
        /*0010*/ 	.short	0x0019
        /*0012*/ 	.short	0x00c8
        /*0014*/ 	.byte	0x00, 0xf0, 0x05, 0x00


	//----- nvinfo : EIATTR_KPARAM_INFO
	.align		4
.L_817:
        /*0018*/ 	.byte	0x04, 0x17
        /*001a*/ 	.short	(.L_819 - .L_818)
.L_818:
        /*001c*/ 	.word	0x00000000
        /*0020*/ 	.short	0x0018
        /*0022*/ 	.short	0x00c0
        /*0024*/ 	.byte	0x00, 0xf0, 0x21, 0x00


	//----- nvinfo : EIATTR_KPARAM_INFO
	.align		4
.L_819:
        /*0028*/ 	.byte	0x04, 0x17
        /*002a*/ 	.short	(.L_821 - .L_820)
.L_820:
        /*002c*/ 	.word	0x00000000
        /*0030*/ 	.short	0x0017
        /*0032*/ 	.short	0x00b8
        /*0034*/ 	.byte	0x00, 0xf0, 0x21, 0x00


	//----- nvinfo : EIATTR_KPARAM_INFO
	.align		4
.L_821:
        /*0038*/ 	.byte	0x04, 0x17
        /*003a*/ 	.short	(.L_823 - .L_822)
.L_822:
        /*003c*/ 	.word	0x00000000
        /*0040*/ 	.short	0x0016
        /*0042*/ 	.short	0x00b0
        /*0044*/ 	.byte	0x00, 0xf5, 0x21, 0x00


	//----- nvinfo : EIATTR_KPARAM_INFO
	.align		4
.L_823:
        /*0048*/ 	.byte	0x04, 0x17
        /*004a*/ 	.short	(.L_825 - .L_824)
.L_824:
        /*004c*/ 	.word	0x00000000
        /*0050*/ 	.short	0x0015
        /*0052*/ 	.short	0x00a8
        /*0054*/ 	.byte	0x00, 0xf0, 0x21, 0x00


	//----- nvinfo : EIATTR_KPARAM_INFO
	.align		4
.L_825:
        /*0058*/ 	.byte	0x04, 0x17
        /*005a*/ 	.short	(.L_827 - .L_826)
.L_826:
        /*005c*/ 	.word	0x00000000
        /*0060*/ 	.short	0x0014
        /*0062*/ 	.short	0x00a0
        /*0064*/ 	.byte	0x00, 0xf0, 0x21, 0x00


	//----- nvinfo : EIATTR_KPARAM_INFO
	.align		4
.L_827:
        /*0068*/ 	.byte	0x04, 0x17
        /*006a*/ 	.short	(.L_829 - .L_828)
.L_828:
        /*006c*/ 	.word	0x00000000
        /*0070*/ 	.short	0x0013
        /*0072*/ 	.short	0x0098
        /*0074*/ 	.byte	0x00, 0xf0, 0x21, 0x00


	//----- nvinfo : EIATTR_KPARAM_INFO
	.align		4
.L_829:
        /*0078*/ 	.byte	0x04, 0x17
        /*007a*/ 	.short	(.L_831 - .L_830)
.L_830:
        /*007c*/ 	.word	0x00000000
        /*0080*/ 	.short	0x0012
        /*0082*/ 	.short	0x0090
        /*0084*/ 	.byte	0x00, 0xf0, 0x21, 0x00


	//----- nvinfo : EIATTR_KPARAM_INFO
	.align		4
.L_831:
        /*0088*/ 	.byte	0x04, 0x17
        /*008a*/ 	.short	(.L_833 - .L_832)
.L_832:
        /*008c*/ 	.word	0x00000000
        /*0090*/ 	.short	0x0011
        /*0092*/ 	.short	0x0088
        /*0094*/ 	.byte	0x00, 0xf0, 0x21, 0x00


	//----- nvinfo : EIATTR_KPARAM_INFO
	.align		4
.L_833:
        /*0098*/ 	.byte	0x04, 0x17
        /*009a*/ 	.short	(.L_835 - .L_834)
.L_834:
        /*009c*/ 	.word	0x00000000
        /*00a0*/ 	.short	0x0010
        /*00a2*/ 	.short	0x0080
        /*00a4*/ 	.byte	0x00, 0xf0, 0x21, 0x00


	//----- nvinfo : EIATTR_KPARAM_INFO
	.align		4
.L_835:
        /*00a8*/ 	.byte	0x04, 0x17
        /*00aa*/ 	.short	(.L_837 - .L_836)
.L_836:
        /*00ac*/ 	.word	0x00000000
        /*00b0*/ 	.short	0x000f
        /*00b2*/ 	.short	0x0078
        /*00b4*/ 	.byte	0x00, 0xf0, 0x21, 0x00


	//----- nvinfo : EIATTR_KPARAM_INFO
	.align		4
.L_837:
        /*00b8*/ 	.byte	0x04, 0x17
        /*00ba*/ 	.short	(.L_839 - .L_838)
.L_838:
        /*00bc*/ 	.word	0x00000000
        /*00c0*/ 	.short	0x000e
        /*00c2*/ 	.short	0x0070
        /*00c4*/ 	.byte	0x00, 0xf0, 0x21, 0x00


	//----- nvinfo : EIATTR_KPARAM_INFO
	.align		4
.L_839:
        /*00c8*/ 	.byte	0x04, 0x17
        /*00ca*/ 	.short	(.L_841 - .L_840)
.L_840:
        /*00cc*/ 	.word	0x00000000
        /*00d0*/ 	.short	0x000d
        /*00d2*/ 	.short	0x0068
        /*00d4*/ 	.byte	0x00, 0xf0, 0x21, 0x00


	//----- nvinfo : EIATTR_KPARAM_INFO
	.align		4
.L_841:
        /*00d8*/ 	.byte	0x04, 0x17
        /*00da*/ 	.short	(.L_843 - .L_842)
.L_842:
        /*00dc*/ 	.word	0x00000000
        /*00e0*/ 	.short	0x000c
        /*00e2*/ 	.short	0x0060
        /*00e4*/ 	.byte	0x00, 0xf0, 0x21, 0x00


	//----- nvinfo : EIATTR_KPARAM_INFO
	.align		4
.L_843:
        /*00e8*/ 	.byte	0x04, 0x17
        /*00ea*/ 	.short	(.L_845 - .L_844)
.L_844:
        /*00ec*/ 	.word	0x00000000
        /*00f0*/ 	.short	0x000b
        /*00f2*/ 	.short	0x0058
        /*00f4*/ 	.byte	0x00, 0xf0, 0x21, 0x00


	//----- nvinfo : EIATTR_KPARAM_INFO
	.align		4
.L_845:
        /*00f8*/ 	.byte	0x04, 0x17
        /*00fa*/ 	.short	(.L_847 - .L_846)
.L_846:
        /*00fc*/ 	.word	0x00000000
        /*0100*/ 	.short	0x000a
        /*0102*/ 	.short	0x0050
        /*0104*/ 	.byte	0x00, 0xf0, 0x21, 0x00


	//----- nvinfo : EIATTR_KPARAM_INFO
	.align		4
.L_847:
        /*0108*/ 	.byte	0x04, 0x17
        /*010a*/ 	.short	(.L_849 - .L_848)
.L_848:
        /*010c*/ 	.word	0x00000000
        /*0110*/ 	.short	0x0009
        /*0112*/ 	.short	0x0048
        /*0114*/ 	.byte	0x00, 0xf5, 0x21, 0x00


	//----- nvinfo : EIATTR_KPARAM_INFO
	.align		4
.L_849:
        /*0118*/ 	.byte	0x04, 0x17
        /*011a*/ 	.short	(.L_851 - .L_850)
.L_850:
        /*011c*/ 	.word	0x00000000
        /*0120*/ 	.short	0x0008
        /*0122*/ 	.short	0x0040
        /*0124*/ 	.byte	0x00, 0xf5, 0x21, 0x00


	//----- nvinfo : EIATTR_KPARAM_INFO
	.align		4
.L_851:
        /*0128*/ 	.byte	0x04, 0x17
        /*012a*/ 	.short	(.L_853 - .L_852)
.L_852:
        /*012c*/ 	.word	0x00000000
        /*0130*/ 	.short	0x0007
        /*0132*/ 	.short	0x0038
        /*0134*/ 	.byte	0x00, 0xf5, 0x21, 0x00


	//----- nvinfo : EIATTR_KPARAM_INFO
	.align		4
.L_853:
        /*0138*/ 	.byte	0x04, 0x17
        /*013a*/ 	.short	(.L_855 - .L_854)
.L_854:
        /*013c*/ 	.word	0x00000000
        /*0140*/ 	.short	0x0006
        /*0142*/ 	.short	0x0030
        /*0144*/ 	.byte	0x00, 0xf5, 0x21, 0x00


	//----- nvinfo : EIATTR_KPARAM_INFO
	.align		4
.L_855:
        /*0148*/ 	.byte	0x04, 0x17
        /*014a*/ 	.short	(.L_857 - .L_856)
.L_856:
        /*014c*/ 	.word	0x00000000
        /*0150*/ 	.short	0x0005
        /*0152*/ 	.short	0x0028
        /*0154*/ 	.byte	0x00, 0xf5, 0x21, 0x00


	//----- nvinfo : EIATTR_KPARAM_INFO
	.align		4
.L_857:
        /*0158*/ 	.byte	0x04, 0x17
        /*015a*/ 	.short	(.L_859 - .L_858)
.L_858:
        /*015c*/ 	.word	0x00000000
        /*0160*/ 	.short	0x0004
        /*0162*/ 	.short	0x0020
        /*0164*/ 	.byte	0x00, 0xf5, 0x21, 0x00


	//----- nvinfo : EIATTR_KPARAM_INFO
	.align		4
.L_859:
        /*0168*/ 	.byte	0x04, 0x17
        /*016a*/ 	.short	(.L_861 - .L_860)
.L_860:
        /*016c*/ 	.word	0x00000000
        /*0170*/ 	.short	0x0003
        /*0172*/ 	.short	0x0018
        /*0174*/ 	.byte	0x00, 0xf5, 0x21, 0x00


	//----- nvinfo : EIATTR_KPARAM_INFO
	.align		4
.L_861:
        /*0178*/ 	.byte	0x04, 0x17
        /*017a*/ 	.short	(.L_863 - .L_862)
.L_862:
        /*017c*/ 	.word	0x00000000
        /*0180*/ 	.short	0x0002
        /*0182*/ 	.short	0x0010
        /*0184*/ 	.byte	0x00, 0xf0, 0x21, 0x00


	//----- nvinfo : EIATTR_KPARAM_INFO
	.align		4
.L_863:
        /*0188*/ 	.byte	0x04, 0x17
        /*018a*/ 	.short	(.L_865 - .L_864)
.L_864:
        /*018c*/ 	.word	0x00000000
        /*0190*/ 	.short	0x0001
        /*0192*/ 	.short	0x0008
        /*0194*/ 	.byte	0x00, 0xf5, 0x21, 0x00


	//----- nvinfo : EIATTR_KPARAM_INFO
	.align		4
.L_865:
        /*0198*/ 	.byte	0x04, 0x17
        /*019a*/ 	.short	(.L_867 - .L_866)
.L_866:
        /*019c*/ 	.word	0x00000000
        /*01a0*/ 	.short	0x0000
        /*01a2*/ 	.short	0x0000
        /*01a4*/ 	.byte	0x00, 0xf5, 0x21, 0x00


	//----- nvinfo : EIATTR_SPARSE_MMA_MASK
	.align		4
.L_867:
        /*01a8*/ 	.byte	0x03, 0x50
        /*01aa*/ 	.short	0x0000


	//----- nvinfo : EIATTR_MAXREG_COUNT
	.align		4
        /*01ac*/ 	.byte	0x03, 0x1b
        /*01ae*/ 	.short	0x00ff


	//----- nvinfo : EIATTR_MERCURY_ISA_VERSION
	.align		4
        /*01b0*/ 	.byte	0x03, 0x5f
        /*01b2*/ 	.short	0x0101


	//----- nvinfo : EIATTR_VRC_CTA_INIT_COUNT
	.align		4
        /*01b4*/ 	.byte	0x02, 0x4a
	.zero		1
	.zero		1


	//----- nvinfo : EIATTR_EXIT_INSTR_OFFSETS
	.align		4
        /*01b8*/ 	.byte	0x04, 0x1c
        /*01ba*/ 	.short	(.L_869 - .L_868)


	//   ....[0]....
.L_868:
        /*01bc*/ 	.word	0x000000d0


	//   ....[1]....
        /*01c0*/ 	.word	0x000001a0


	//   ....[2]....
        /*01c4*/ 	.word	0x00000370


	//   ....[3]....
        /*01c8*/ 	.word	0x000010b0


	//   ....[4]....
        /*01cc*/ 	.word	0x00001740


	//----- nvinfo : EIATTR_CRS_STACK_SIZE
	.align		4
.L_869:
        /*01d0*/ 	.byte	0x04, 0x1e
        /*01d2*/ 	.short	(.L_871 - .L_870)
.L_870:
        /*01d4*/ 	.word	0x00000000


	//----- nvinfo : EIATTR_CBANK_PARAM_SIZE
	.align		4
.L_871:
        /*01d8*/ 	.byte	0x03, 0x19
        /*01da*/ 	.short	0x00c9


	//----- nvinfo : EIATTR_PARAM_CBANK
	.align		4
        /*01dc*/ 	.byte	0x04, 0x0a
        /*01de*/ 	.short	(.L_873 - .L_872)
	.align		4
.L_872:
        /*01e0*/ 	.word	index@(.nv.constant0._ZN2at6native43_GLOBAL__N__c95f0927_10_LossCTC_cu_88d8892b45ctc_loss_backward_collect_nonblank_gpu_kernelIdlEEvPT_PKS3_lS6_S6_S6_PKlPKT0_S8_S6_llllllllllllS8_llb)
        /*01e4*/ 	.short	0x0380
        /*01e6*/ 	.short	0x00c9


	//----- nvinfo : EIATTR_SW_WAR
	.align		4
.L_873:
        /*01e8*/ 	.byte	0x04, 0x36
        /*01ea*/ 	.short	(.L_875 - .L_874)
.L_874:
        /*01ec*/ 	.word	0x00000008
.L_875:


//--------------------- .nv.info._ZN2at6native43_GLOBAL__N__c95f0927_10_LossCTC_cu_88d8892b37ctc_loss_backward_log_beta_gpu_kernelIdlEEvPT_PKS3_PKllPKT0_S8_lllllllS8_lll --------------------------
	.section	.nv.info._ZN2at6native43_GLOBAL__N__c95f0927_10_LossCTC_cu_88d8892b37ctc_loss_backward_log_beta_gpu_kernelIdlEEvPT_PKS3_PKllPKT0_S8_lllllllS8_lll,"",@"SHT_CUDA_INFO"
	.sectionflags	@""
	.align	4


	//----- nvinfo : EIATTR_CUDA_API_VERSION
	.align		4
        /*0000*/ 	.byte	0x04, 0x37
        /*0002*/ 	.short	(.L_877 - .L_876)
.L_876:
        /*0004*/ 	.word	0x00000082


	//----- nvinfo : EIATTR_KPARAM_INFO
	.align		4
.L_877:
        /*0008*/ 	.byte	0x04, 0x17
        /*000a*/ 	.short	(.L_879 - .L_878)
.L_878:
        /*000c*/ 	.word	0x00000000
        /*0010*/ 	.short	0x0010
        /*0012*/ 	.short	0x0080
        /*0014*/ 	.byte	0x00, 0xf0, 0x21, 0x00


	//----- nvinfo : EIATTR_KPARAM_INFO
	.align		4
.L_879:
        /*0018*/ 	.byte	0x04, 0x17
        /*001a*/ 	.short	(.L_881 - .L_880)
.L_880:
        /*001c*/ 	.word	0x00000000
        /*0020*/ 	.short	0x000f
        /*0022*/ 	.short	0x0078
        /*0024*/ 	.byte	0x00, 0xf0, 0x21, 0x00


	//----- nvinfo : EIATTR_KPARAM_INFO
	.align		4
.L_881:
        /*0028*/ 	.byte	0x04, 0x17
        /*002a*/ 	.short	(.L_883 - .L_882)
.L_882:
        /*002c*/ 	.word	0x00000000
        /*0030*/ 	.short	0x000e
        /*0032*/ 	.short	0x0070
        /*0034*/ 	.byte	0x00, 0xf0, 0x21, 0x00


	//----- nvinfo : EIATTR_KPARAM_INFO
	.align		4
.L_883:
        /*0038*/ 	.byte	0x04, 0x17
        /*003a*/ 	.short	(.L_885 - .L_884)
.L_884:
        /*003c*/ 	.word	0x00000000
        /*0040*/ 	.short	0x000d
        /*0042*/ 	.short	0x0068
        /*0044*/ 	.byte	0x00, 0xf5, 0x21, 0x00


	//----- nvinfo : EIATTR_KPARAM_INFO
	.align		4
.L_885:
        /*0048*/ 	.byte	0x04, 0x17
        /*004a*/ 	.short	(.L_887 - .L_886)
.L_886:
        /*004c*/ 	.word	0x00000000
        /*0050*/ 	.short	0x000c
        /*0052*/ 	.short	0x0060
        /*0054*/ 	.byte	0x00, 0xf0, 0x21, 0x00


	//----- nvinfo : EIATTR_KPARAM_INFO
	.align		4
.L_887:
        /*0058*/ 	.byte	0x04, 0x17
        /*005a*/ 	.short	(.L_889 - .L_888)
.L_888:
        /*005c*/ 	.word	0x00000000
        /*0060*/ 	.short	0x000b
        /*0062*/ 	.short	0x0058
        /*0064*/ 	.byte	0x00, 0xf0, 0x21, 0x00


	//----- nvinfo : EIATTR_KPARAM_INFO
	.align		4
.L_889:
        /*0068*/ 	.byte	0x04, 0x17
        /*006a*/ 	.short	(.L_891 - .L_890)
.L_890:
        /*006c*/ 	.word	0x00000000
        /*0070*/ 	.short	0x000a
        /*0072*/ 	.short	0x0050
        /*0074*/ 	.byte	0x00, 0xf0, 0x21, 0x00


	//----- nvinfo : EIATTR_KPARAM_INFO
	.align		4
.L_891:
        /*0078*/ 	.byte	0x04, 0x17
        /*007a*/ 	.short	(.L_893 - .L_892)
.L_892:
        /*007c*/ 	.word	0x00000000
        /*0080*/ 	.short	0x0009
        /*0082*/ 	.short	0x0048
        /*0084*/ 	.byte	0x00, 0xf0, 0x21, 0x00


	//----- nvinfo : EIATTR_KPARAM_INFO
	.align		4
.L_893:
        /*0088*/ 	.byte	0x04, 0x17
        /*008a*/ 	.short	(.L_895 - .L_894)
.L_894:
        /*008c*/ 	.word	0x00000000
        /*0090*/ 	.short	0x0008
        /*0092*/ 	.short	0x0040
        /*0094*/ 	.byte	0x00, 0xf0, 0x21, 0x00


	//----- nvinfo : EIATTR_KPARAM_INFO
	.align		4
.L_895:
        /*0098*/ 	.byte	0x04, 0x17
        /*009a*/ 	.short	(.L_897 - .L_896)
.L_896:
        /*009c*/ 	.word	0x00000000
        /*00a0*/ 	.short	0x0007
        /*00a2*/ 	.short	0x0038
        /*00a4*/ 	.byte	0x00, 0xf0, 0x21, 0x00


	//----- nvinfo : EIATTR_KPARAM_INFO
	.align		4
.L_897:
        /*00a8*/ 	.byte	0x04, 0x17
        /*00aa*/ 	.short	(.L_899 - .L_898)
.L_898:
        /*00ac*/ 	.word	0x00000000
        /*00b0*/ 	.short	0x0006
        /*00b2*/ 	.short	0x0030
        /*00b4*/ 	.byte	0x00, 0xf0, 0x21, 0x00


	//----- nvinfo : EIATTR_KPARAM_INFO
	.align		4
.L_899:
        /*00b8*/ 	.byte	0x04, 0x17
        /*00ba*/ 	.short	(.L_901 - .L_900)
.L_900:
        /*00bc*/ 	.word	0x00000000
        /*00c0*/ 	.short	0x0005
        /*00c2*/ 	.short	0x0028
        /*00c4*/ 	.byte	0x00, 0xf5, 0x21, 0x00


	//----- nvinfo : EIATTR_KPARAM_INFO
	.align		4
.L_901:
        /*00c8*/ 	.byte	0x04, 0x17
        /*00ca*/ 	.short	(.L_903 - .L_902)
.L_902:
        /*00cc*/ 	.word	0x00000000
        /*00d0*/ 	.short	0x0004
        /*00d2*/ 	.short	0x0020
        /*00d4*/ 	.byte	0x00, 0xf5, 0x21, 0x00


	//----- nvinfo : EIATTR_KPARAM_INFO
	.align		4
.L_903:
        /*00d8*/ 	.byte	0x04, 0x17
        /*00da*/ 	.short	(.L_905 - .L_904)
.L_904:
        /*00dc*/ 	.word	0x00000000
        /*00e0*/ 	.short	0x0003
        /*00e2*/ 	.short	0x0018
        /*00e4*/ 	.byte	0x00, 0xf0, 0x21, 0x00


	//----- nvinfo : EIATTR_KPARAM_INFO
	.align		4
.L_905:
        /*00e8*/ 	.byte	0x04, 0x17
        /*00ea*/ 	.short	(.L_907 - .L_906)
.L_906:
        /*00ec*/ 	.word	0x00000000
        /*00f0*/ 	.short	0x0002
        /*00f2*/ 	.short	0x0010
        /*00f4*/ 	.byte	0x00, 0xf5, 0x21, 0x00


	//----- nvinfo : EIATTR_KPARAM_INFO
	.align		4
.L_907:
        /*00f8*/ 	.byte	0x04, 0x17
        /*00fa*/ 	.short	(.L_909 - .L_908)
.L_908:
        /*00fc*/ 	.word	0x00000000
        /*0100*/ 	.short	0x0001
        /*0102*/ 	.short	0x0008
        /*0104*/ 	.byte	0x00, 0xf5, 0x21, 0x00


	//----- nvinfo : EIATTR_KPARAM_INFO
	.align		4
.L_909:
        /*0108*/ 	.byte	0x04, 0x17
        /*010a*/ 	.short	(.L_911 - .L_910)
.L_910:
        /*010c*/ 	.word	0x00000000
        /*0110*/ 	.short	0x0000
        /*0112*/ 	.short	0x0000
        /*0114*/ 	.byte	0x00, 0xf5, 0x21, 0x00


	//----- nvinfo : EIATTR_SPARSE_MMA_MASK
	.align		4
.L_911:
        /*0118*/ 	.byte	0x03, 0x50
        /*011a*/ 	.short	0x0000


	//----- nvinfo : EIATTR_MAXREG_COUNT
	.align		4
        /*011c*/ 	.byte	0x03, 0x1b
        /*011e*/ 	.short	0x0048


	//----- nvinfo : EIATTR_NUM_BARRIERS
	.align		4
        /*0120*/ 	.byte	0x02, 0x4c
        /*0122*/ 	.byte	0x01
	.zero		1


	//----- nvinfo : EIATTR_ANNOTATIONS
	.align		4
        /*0124*/ 	.byte	0x04, 0x55
        /*0126*/ 	.short	(.L_913 - .L_912)


	//   ....[0]....
.L_912:
        /*0128*/ 	.word	0x00000001
        /*012c*/ 	.byte	0xa0, 0x17, 0x00, 0x00, 0x01, 0x00, 0x00, 0x00, 0x50, 0x18, 0x00, 0x00, 0x01, 0x00, 0x00, 0x00
        /*013c*/ 	.byte	0x60, 0x18, 0x00, 0x00, 0x01, 0x00, 0x00, 0x00, 0x70, 0x18, 0x00, 0x00, 0x01, 0x00, 0x00, 0x00
        /*014c*/ 	.byte	0x80, 0x1c, 0x00, 0x00, 0x01, 0x00, 0x00, 0x00, 0xb0, 0x1c, 0x00, 0x00, 0x01, 0x00, 0x00, 0x00
        /*015c*/ 	.byte	0xd0, 0x1c, 0x00, 0x00, 0x01, 0x00, 0x00, 0x00, 0xf0, 0x1c, 0x00, 0x00


	//----- nvinfo : EIATTR_MERCURY_ISA_VERSION
	.align		4
.L_913:
        /*0168*/ 	.byte	0x03, 0x5f
        /*016a*/ 	.short	0x0101


	//----- nvinfo : EIATTR_VRC_CTA_INIT_COUNT
	.align		4
        /*016c*/ 	.byte	0x02, 0x4a
	.zero		1
	.zero		1


	//----- nvinfo : EIATTR_EXIT_INSTR_OFFSETS
	.align		4
        /*0170*/ 	.byte	0x04, 0x1c
        /*0172*/ 	.short	(.L_915 - .L_914)


	//   ....[0]....
.L_914:
        /*0174*/ 	.word	0x00000090


	//   ....[1]....
        /*0178*/ 	.word	0x000001f0


	//   ....[2]....
        /*017c*/ 	.word	0x00000430


	//   ....[3]....
        /*0180*/ 	.word	0x00003150


	//----- nvinfo : EIATTR_MAX_THREADS
	.align		4
.L_915:
        /*0184*/ 	.byte	0x04, 0x05
        /*0186*/ 	.short	(.L_917 - .L_916)
.L_916:
        /*0188*/ 	.word	0x00000380
        /*018c*/ 	.word	0x00000001
        /*0190*/ 	.word	0x00000001


	//----- nvinfo : EIATTR_CRS_STACK_SIZE
	.align		4
.L_917:
        /*0194*/ 	.byte	0x04, 0x1e
        /*0196*/ 	.short	(.L_919 - .L_918)
.L_918:
        /*0198*/ 	.word	0x00000000


	//----- nvinfo : EIATTR_CBANK_PARAM_SIZE
	.align		4
.L_919:
        /*019c*/ 	.byte	0x03, 0x19
        /*019e*/ 	.short	0x0088


	//----- nvinfo : EIATTR_PARAM_CBANK
	.align		4
        /*01a0*/ 	.byte	0x04, 0x0a
        /*01a2*/ 	.short	(.L_921 - .L_920)
	.align		4
.L_920:
        /*01a4*/ 	.word	index@(.nv.constant0._ZN2at6native43_GLOBAL__N__c95f0927_10_LossCTC_cu_88d8892b37ctc_loss_backward_log_beta_gpu_kernelIdlEEvPT_PKS3_PKllPKT0_S8_lllllllS8_lll)
        /*01a8*/ 	.short	0x0380
        /*01aa*/ 	.short	0x0088


	//----- nvinfo : EIATTR_SW_WAR
	.align		4
.L_921:
        /*01ac*/ 	.byte	0x04, 0x36
        /*01ae*/ 	.short	(.L_923 - .L_922)
.L_922:
        /*01b0*/ 	.word	0x00000008
.L_923:


//--------------------- .nv.info._ZN2at6native43_GLOBAL__N__c95f0927_10_LossCTC_cu_88d8892b29ctc_loss_log_alpha_gpu_kernelIfiEEvPT_PKS3_PKllPKT0_S8_lS4_llllllS8_lll --------------------------
	.section	.nv.info._ZN2at6native43_GLOBAL__N__c95f0927_10_LossCTC_cu_88d8892b29ctc_loss_log_alpha_gpu_kernelIfiEEvPT_PKS3_PKllPKT0_S8_lS4_llllllS8_lll,"",@"SHT_CUDA_INFO"
	.sectionflags	@""
	.align	4


	//----- nvinfo : EIATTR_CUDA_API_VERSION
	.align		4
        /*0000*/ 	.byte	0x04, 0x37
        /*0002*/ 	.short	(.L_925 - .L_924)
.L_924:
        /*0004*/ 	.word	0x00000082


	//----- nvinfo : EIATTR_KPARAM_INFO
	.align		4
.L_925:
        /*0008*/ 	.byte	0x04, 0x17
        /*000a*/ 	.short	(.L_927 - .L_926)
.L_926:
        /*000c*/ 	.word	0x00000000
        /*0010*/ 	.short	0x0011
        /*0012*/ 	.short	0x0088
        /*0014*/ 	.byte	0x00, 0xf0, 0x21, 0x00


	//----- nvinfo : EIATTR_KPARAM_INFO
	.align		4
.L_927:
        /*0018*/ 	.byte	0x04, 0x17
        /*001a*/ 	.short	(.L_929 - .L_928)
.L_928:
        /*001c*/ 	.word	0x00000000
        /*0020*/ 	.short	0x0010
        /*0022*/ 	.short	0x0080
        /*0024*/ 	.byte	0x00, 0xf0, 0x21, 0x00


	//----- nvinfo : EIATTR_KPARAM_INFO
	.align		4
.L_929:
        /*0028*/ 	.byte	0x04, 0x17
        /*002a*/ 	.short	(.L_931 - .L_930)
.L_930:
        /*002c*/ 	.word	0x00000000
        /*0030*/ 	.short	0x000f
        /*0032*/ 	.short	0x0078
        /*0034*/ 	.byte	0x00, 0xf0, 0x21, 0x00


	//----- nvinfo : EIATTR_KPARAM_INFO
	.align		4
.L_931:
        /*0038*/ 	.byte	0x04, 0x17
        /*003a*/ 	.short	(.L_933 - .L_932)
.L_932:
        /*003c*/ 	.word	0x00000000
        /*0040*/ 	.short	0x000e
        /*0042*/ 	.short	0x0070
        /*0044*/ 	.byte	0x00, 0xf5, 0x21, 0x00


	//----- nvinfo : EIATTR_KPARAM_INFO
	.align		4
.L_933:
        /*0048*/ 	.byte	0x04, 0x17
        /*004a*/ 	.short	(.L_935 - .L_934)
.L_934:
        /*004c*/ 	.word	0x00000000
        /*0050*/ 	.short	0x000d
        /*0052*/ 	.short	0x0068
        /*0054*/ 	.byte	0x00, 0xf0, 0x21, 0x00


	//----- nvinfo : EIATTR_KPARAM_INFO
	.align		4
.L_935:
        /*0058*/ 	.byte	0x04, 0x17
        /*005a*/ 	.short	(.L_937 - .L_936)
.L_936:
        /*005c*/ 	.word	0x00000000
        /*0060*/ 	.short	0x000c
        /*0062*/ 	.short	0x0060
        /*0064*/ 	.byte	0x00, 0xf0, 0x21, 0x00


	//----- nvinfo : EIATTR_KPARAM_INFO
	.align		4
.L_937:
        /*0068*/ 	.byte	0x04, 0x17
        /*006a*/ 	.short	(.L_939 - .L_938)
.L_938:
        /*006c*/ 	.word	0x00000000
        /*0070*/ 	.short	0x000b
        /*0072*/ 	.short	0x0058
        /*0074*/ 	.byte	0x00, 0xf0, 0x21, 0x00


	//----- nvinfo : EIATTR_KPARAM_INFO
	.align		4
.L_939:
        /*0078*/ 	.byte	0x04, 0x17
        /*007a*/ 	.short	(.L_941 - .L_940)
.L_940:
        /*007c*/ 	.word	0x00000000
        /*0080*/ 	.short	0x000a
        /*0082*/ 	.short	0x0050
        /*0084*/ 	.byte	0x00, 0xf0, 0x21, 0x00


	//----- nvinfo : EIATTR_KPARAM_INFO
	.align		4
.L_941:
        /*0088*/ 	.byte	0x04, 0x17
        /*008a*/ 	.short	(.L_943 - .L_942)
.L_942:
        /*008c*/ 	.word	0x00000000
        /*0090*/ 	.short	0x0009
        /*0092*/ 	.short	0x0048
        /*0094*/ 	.byte	0x00, 0xf0, 0x21, 0x00


	//----- nvinfo : EIATTR_KPARAM_INFO
	.align		4
.L_943:
        /*0098*/ 	.byte	0x04, 0x17
        /*009a*/ 	.short	(.L_945 - .L_944)
.L_944:
        /*009c*/ 	.word	0x00000000
        /*00a0*/ 	.short	0x0008
        /*00a2*/ 	.short	0x0040
        /*00a4*/ 	.byte	0x00, 0xf0, 0x21, 0x00


	//----- nvinfo : EIATTR_KPARAM_INFO
	.align		4
.L_945:
        /*00a8*/ 	.byte	0x04, 0x17
        /*00aa*/ 	.short	(.L_947 - .L_946)
.L_946:
        /*00ac*/ 	.word	0x00000000
        /*00b0*/ 	.short	0x0007
        /*00b2*/ 	.short	0x0038
        /*00b4*/ 	.byte	0x00, 0xf5, 0x21, 0x00


	//----- nvinfo : EIATTR_KPARAM_INFO
	.align		4
.L_947:
        /*00b8*/ 	.byte	0x04, 0x17
        /*00ba*/ 	.short	(.L_949 - .L_948)
.L_948:
        /*00bc*/ 	.word	0x00000000
        /*00c0*/ 	.short	0x0006
        /*00c2*/ 	.short	0x0030
        /*00c4*/ 	.byte	0x00, 0xf0, 0x21, 0x00


	//----- nvinfo : EIATTR_KPARAM_INFO
	.align		4
.L_949:
        /*00c8*/ 	.byte	0x04, 0x17
        /*00ca*/ 	.short	(.L_951 - .L_950)
.L_950:
        /*00cc*/ 	.word	0x00000000
        /*00d0*/ 	.short	0x0005
        /*00d2*/ 	.short	0x0028
        /*00d4*/ 	.byte	0x00, 0xf5, 0x21, 0x00


	//----- nvinfo : EIATTR_KPARAM_INFO
	.align		4
.L_951:
        /*00d8*/ 	.byte	0x04, 0x17
        /*00da*/ 	.short	(.L_953 - .L_952)
.L_952:
        /*00dc*/ 	.word	0x00000000
        /*00e0*/ 	.short	0x0004
        /*00e2*/ 	.short	0x0020
        /*00e4*/ 	.byte	0x00, 0xf5, 0x21, 0x00


	//----- nvinfo : EIATTR_KPARAM_INFO
	.align		4
.L_953:
        /*00e8*/ 	.byte	0x04, 0x17
        /*00ea*/ 	.short	(.L_955 - .L_954)
.L_954:
        /*00ec*/ 	.word	0x00000000
        /*00f0*/ 	.short	0x0003
        /*00f2*/ 	.short	0x0018
        /*00f4*/ 	.byte	0x00, 0xf0, 0x21, 0x00


	//----- nvinfo : EIATTR_KPARAM_INFO
	.align		4
.L_955:
        /*00f8*/ 	.byte	0x04, 0x17
        /*00fa*/ 	.short	(.L_957 - .L_956)
.L_956:
        /*00fc*/ 	.word	0x00000000
        /*0100*/ 	.short	0x0002
        /*0102*/ 	.short	0x0010
        /*0104*/ 	.byte	0x00, 0xf5, 0x21, 0x00


	//----- nvinfo : EIATTR_KPARAM_INFO
	.align		4
.L_957:
        /*0108*/ 	.byte	0x04, 0x17
        /*010a*/ 	.short	(.L_959 - .L_958)
.L_958:
        /*010c*/ 	.word	0x00000000
        /*0110*/ 	.short	0x0001
        /*0112*/ 	.short	0x0008
        /*0114*/ 	.byte	0x00, 0xf5, 0x21, 0x00


	//----- nvinfo : EIATTR_KPARAM_INFO
	.align		4
.L_959:
        /*0118*/ 	.byte	0x04, 0x17
        /*011a*/ 	.short	(.L_961 - .L_960)
.L_960:
        /*011c*/ 	.word	0x00000000
        /*0120*/ 	.short	0x0000
        /*0122*/ 	.short	0x0000
        /*0124*/ 	.byte	0x00, 0xf5, 0x21, 0x00


	//----- nvinfo : EIATTR_SPARSE_MMA_MASK
	.align		4
.L_961:
        /*0128*/ 	.byte	0x03, 0x50
        /*012a*/ 	.short	0x0000


	//----- nvinfo : EIATTR_MAXREG_COUNT
	.align		4
        /*012c*/ 	.byte	0x03, 0x1b
        /*012e*/ 	.short	0x00ff


	//----- nvinfo : EIATTR_NUM_BARRIERS
	.align		4
        /*0130*/ 	.byte	0x02, 0x4c
        /*0132*/ 	.byte	0x01
	.zero		1


	//----- nvinfo : EIATTR_MERCURY_ISA_VERSION
	.align		4
        /*0134*/ 	.byte	0x03, 0x5f
        /*0136*/ 	.short	0x0101


	//----- nvinfo : EIATTR_VRC_CTA_INIT_COUNT
	.align		4
        /*0138*/ 	.byte	0x02, 0x4a
	.zero		1
	.zero		1


	//----- nvinfo : EIATTR_EXIT_INSTR_OFFSETS
	.align		4
        /*013c*/ 	.byte	0x04, 0x1c
        /*013e*/ 	.short	(.L_963 - .L_962)


	//   ....[0]....
.L_962:
        /*0140*/ 	.word	0x00000080


	//   ....[1]....
        /*0144*/ 	.word	0x00002920


	//   ....[2]....
        /*0148*/ 	.word	0x00002c10


	//   ....[3]....
        /*014c*/ 	.word	0x00002c40


	//   ....[4]....
        /*0150*/ 	.word	0x00002cc0


	//----- nvinfo : EIATTR_CRS_STACK_SIZE
	.align		4
.L_963:
        /*0154*/ 	.byte	0x04, 0x1e
        /*0156*/ 	.short	(.L_965 - .L_964)
.L_964:
        /*0158*/ 	.word	0x00000000


	//----- nvinfo : EIATTR_CBANK_PARAM_SIZE
	.align		4
.L_965:
        /*015c*/ 	.byte	0x03, 0x19
        /*015e*/ 	.short	0x0090


	//----- nvinfo : EIATTR_PARAM_CBANK
	.align		4
        /*0160*/ 	.byte	0x04, 0x0a
        /*0162*/ 	.short	(.L_967 - .L_966)
	.align		4
.L_966:
        /*0164*/ 	.word	index@(.nv.constant0._ZN2at6native43_GLOBAL__N__c95f0927_10_LossCTC_cu_88d8892b29ctc_loss_log_alpha_gpu_kernelIfiEEvPT_PKS3_PKllPKT0_S8_lS4_llllllS8_lll)
        /*0168*/ 	.short	0x0380
        /*016a*/ 	.short	0x0090


	//----- nvinfo : EIATTR_SW_WAR
	.align		4
.L_967:
        /*016c*/ 	.byte	0x04, 0x36
        /*016e*/ 	.short	(.L_969 - .L_968)
.L_968:
        /*0170*/ 	.word	0x00000008
.L_969:


//--------------------- .nv.info._ZN2at6native43_GLOBAL__N__c95f0927_10_LossCTC_cu_88d8892b29ctc_loss_log_alpha_gpu_kernelIflEEvPT_PKS3_PKllPKT0_S8_lS4_llllllS8_lll --------------------------
	.section	.nv.info._ZN2at6native43_GLOBAL__N__c95f0927_10_LossCTC_cu_88d8892b29ctc_loss_log_alpha_gpu_kernelIflEEvPT_PKS3_PKllPKT0_S8_lS4_llllllS8_lll,"",@"SHT_CUDA_INFO"
	.sectionflags	@""
	.align	4


	//----- nvinfo : EIATTR_CUDA_API_VERSION
	.align		4
        /*0000*/ 	.byte	0x04, 0x37
        /*0002*/ 	.short	(.L_971 - .L_970)
.L_970:
        /*0004*/ 	.word	0x00000082


	//----- nvinfo : EIATTR_KPARAM_INFO
	.align		4
.L_971:
        /*0008*/ 	.byte	0x04, 0x17
        /*000a*/ 	.short	(.L_973 - .L_972)
.L_972:
        /*000c*/ 	.word	0x00000000
        /*0010*/ 	.short	0x0011
        /*0012*/ 	.short	0x0088
        /*0014*/ 	.byte	0x00, 0xf0, 0x21, 0x00


	//----- nvinfo : EIATTR_KPARAM_INFO
	.align		4
.L_973:
        /*0018*/ 	.byte	0x04, 0x17
        /*001a*/ 	.short	(.L_975 - .L_974)
.L_974:
        /*001c*/ 	.word	0x00000000
        /*0020*/ 	.short	0x0010
        /*0022*/ 	.short	0x0080
        /*0024*/ 	.byte	0x00, 0xf0, 0x21, 0x00


	//----- nvinfo : EIATTR_KPARAM_INFO
	.align		4
.L_975:
        /*0028*/ 	.byte	0x04, 0x17
        /*002a*/ 	.short	(.L_977 - .L_976)
.L_976:
        /*002c*/ 	.word	0x00000000
        /*0030*/ 	.short	0x000f
        /*0032*/ 	.short	0x0078
        /*0034*/ 	.byte	0x00, 0xf0, 0x21, 0x00


	//----- nvinfo : EIATTR_KPARAM_INFO
	.align		4
.L_977:
        /*0038*/ 	.byte	0x04, 0x17
        /*003a*/ 	.short	(.L_979 - .L_978)
.L_978:
        /*003c*/ 	.word	0x00000000
        /*0040*/ 	.short	0x000e
        /*0042*/ 	.short	0x0070
        /*0044*/ 	.byte	0x00, 0xf5, 0x21, 0x00


	//----- nvinfo : EIATTR_KPARAM_INFO
	.align		4
.L_979:
        /*0048*/ 	.byte	0x04, 0x17
        /*004a*/ 	.short	(.L_981 - .L_980)
.L_980:
        /*004c*/ 	.word	0x00000000
        /*0050*/ 	.short	0x000d
        /*0052*/ 	.short	0x0068
        /*0054*/ 	.byte	0x00, 0xf0, 0x21, 0x00


	//----- nvinfo : EIATTR_KPARAM_INFO
	.align		4
.L_981:
        /*0058*/ 	.byte	0x04, 0x17
        /*005a*/ 	.short	(.L_983 - .L_982)
.L_982:
        /*005c*/ 	.word	0x00000000
        /*0060*/ 	.short	0x000c
        /*0062*/ 	.short	0x0060
        /*0064*/ 	.byte	0x00, 0xf0, 0x21, 0x00


	//----- nvinfo : EIATTR_KPARAM_INFO
	.align		4
.L_983:
        /*0068*/ 	.byte	0x04, 0x17
        /*006a*/ 	.short	(.L_985 - .L_984)
.L_984:
        /*006c*/ 	.word	0x00000000
        /*0070*/ 	.short	0x000b
        /*0072*/ 	.short	0x0058
        /*0074*/ 	.byte	0x00, 0xf0, 0x21, 0x00


	//----- nvinfo : EIATTR_KPARAM_INFO
	.align		4
.L_985:
        /*0078*/ 	.byte	0x04, 0x17
        /*007a*/ 	.short	(.L_987 - .L_986)
.L_986:
        /*007c*/ 	.word	0x00000000
        /*0080*/ 	.short	0x000a
        /*0082*/ 	.short	0x0050
        /*0084*/ 	.byte	0x00, 0xf0, 0x21, 0x00


	//----- nvinfo : EIATTR_KPARAM_INFO
	.align		4
.L_987:
        /*0088*/ 	.byte	0x04, 0x17
        /*008a*/ 	.short	(.L_989 - .L_988)
.L_988:
        /*008c*/ 	.word	0x00000000
        /*0090*/ 	.short	0x0009
        /*0092*/ 	.short	0x0048
        /*0094*/ 	.byte	0x00, 0xf0, 0x21, 0x00


	//----- nvinfo : EIATTR_KPARAM_INFO
	.align		4
.L_989:
        /*0098*/ 	.byte	0x04, 0x17
        /*009a*/ 	.short	(.L_991 - .L_990)
.L_990:
        /*009c*/ 	.word	0x00000000
        /*00a0*/ 	.short	0x0008
        /*00a2*/ 	.short	0x0040
        /*00a4*/ 	.byte	0x00, 0xf0, 0x21, 0x00


	//----- nvinfo : EIATTR_KPARAM_INFO
	.align		4
.L_991:
        /*00a8*/ 	.byte	0x04, 0x17
        /*00aa*/ 	.short	(.L_993 - .L_992)
.L_992:
        /*00ac*/ 	.word	0x00000000
        /*00b0*/ 	.short	0x0007
        /*00b2*/ 	.short	0x0038
        /*00b4*/ 	.byte	0x00, 0xf5, 0x21, 0x00


	//----- nvinfo : EIATTR_KPARAM_INFO
	.align		4
.L_993:
        /*00b8*/ 	.byte	0x04, 0x17
        /*00ba*/ 	.short	(.L_995 - .L_994)
.L_994:
        /*00bc*/ 	.word	0x00000000
        /*00c0*/ 	.short	0x0006
        /*00c2*/ 	.short	0x0030
        /*00c4*/ 	.byte	0x00, 0xf0, 0x21, 0x00


	//----- nvinfo : EIATTR_KPARAM_INFO
	.align		4
.L_995:
        /*00c8*/ 	.byte	0x04, 0x17
        /*00ca*/ 	.short	(.L_997 - .L_996)
.L_996:
        /*00cc*/ 	.word	0x00000000
        /*00d0*/ 	.short	0x0005
        /*00d2*/ 	.short	0x0028
        /*00d4*/ 	.byte	0x00, 0xf5, 0x21, 0x00


	//----- nvinfo : EIATTR_KPARAM_INFO
	.align		4
.L_997:
        /*00d8*/ 	.byte	0x04, 0x17
        /*00da*/ 	.short	(.L_999 - .L_998)
.L_998:
        /*00dc*/ 	.word	0x00000000
        /*00e0*/ 	.short	0x0004
        /*00e2*/ 	.short	0x0020
        /*00e4*/ 	.byte	0x00, 0xf5, 0x21, 0x00


	//----- nvinfo : EIATTR_KPARAM_INFO
	.align		4
.L_999:
        /*00e8*/ 	.byte	0x04, 0x17
        /*00ea*/ 	.short	(.L_1001 - .L_1000)
.L_1000:
        /*00ec*/ 	.word	0x00000000
        /*00f0*/ 	.short	0x0003
        /*00f2*/ 	.short	0x0018
        /*00f4*/ 	.byte	0x00, 0xf0, 0x21, 0x00


	//----- nvinfo : EIATTR_KPARAM_INFO
	.align		4
.L_1001:
        /*00f8*/ 	.byte	0x04, 0x17
        /*00fa*/ 	.short	(.L_1003 - .L_1002)
.L_1002:
        /*00fc*/ 	.word	0x00000000
        /*0100*/ 	.short	0x0002
        /*0102*/ 	.short	0x0010
        /*0104*/ 	.byte	0x00, 0xf5, 0x21, 0x00


	//----- nvinfo : EIATTR_KPARAM_INFO
	.align		4
.L_1003:
        /*0108*/ 	.byte	0x04, 0x17
        /*010a*/ 	.short	(.L_1005 - .L_1004)
.L_1004:
        /*010c*/ 	.word	0x00000000
        /*0110*/ 	.short	0x0001
        /*0112*/ 	.short	0x0008
        /*0114*/ 	.byte	0x00, 0xf5, 0x21, 0x00


	//----- nvinfo : EIATTR_KPARAM_INFO
	.align		4
.L_1005:
        /*0118*/ 	.byte	0x04, 0x17
        /*011a*/ 	.short	(.L_1007 - .L_1006)
.L_1006:
        /*011c*/ 	.word	0x00000000
        /*0120*/ 	.short	0x0000
        /*0122*/ 	.short	0x0000
        /*0124*/ 	.byte	0x00, 0xf5, 0x21, 0x00


	//----- nvinfo : EIATTR_SPARSE_MMA_MASK
	.align		4
.L_1007:
        /*0128*/ 	.byte	0x03, 0x50
        /*012a*/ 	.short	0x0000


	//----- nvinfo : EIATTR_MAXREG_COUNT
	.align		4
        /*012c*/ 	.byte	0x03, 0x1b
        /*012e*/ 	.short	0x00ff


	//----- nvinfo : EIATTR_NUM_BARRIERS
	.align		4
        /*0130*/ 	.byte	0x02, 0x4c
        /*0132*/ 	.byte	0x01
	.zero		1


	//----- nvinfo : EIATTR_MERCURY_ISA_VERSION
	.align		4
        /*0134*/ 	.byte	0x03, 0x5f
        /*0136*/ 	.short	0x0101


	//----- nvinfo : EIATTR_VRC_CTA_INIT_COUNT
	.align		4
        /*0138*/ 	.byte	0x02, 0x4a
	.zero		1
	.zero		1


	//----- nvinfo : EIATTR_EXIT_INSTR_OFFSETS
	.align		4
        /*013c*/ 	.byte	0x04, 0x1c
        /*013e*/ 	.short	(.L_1009 - .L_1008)


	//   ....[0]....
.L_1008:
        /*0140*/ 	.word	0x00000080


	//   ....[1]....
        /*0144*/ 	.word	0x00002900


	//   ....[2]....
        /*0148*/ 	.word	0x00002bf0


	//   ....[3]....
        /*014c*/ 	.word	0x00002c20


	//   ....[4]....
        /*0150*/ 	.word	0x00002ca0


	//----- nvinfo : EIATTR_CRS_STACK_SIZE
	.align		4
.L_1009:
        /*0154*/ 	.byte	0x04, 0x1e
        /*0156*/ 	.short	(.L_1011 - .L_1010)
.L_1010:
        /*0158*/ 	.word	0x00000000


	//----- nvinfo : EIATTR_CBANK_PARAM_SIZE
	.align		4
.L_1011:
        /*015c*/ 	.byte	0x03, 0x19
        /*015e*/ 	.short	0x0090


	//----- nvinfo : EIATTR_PARAM_CBANK
	.align		4
        /*0160*/ 	.byte	0x04, 0x0a
        /*0162*/ 	.short	(.L_1013 - .L_1012)
	.align		4
.L_1012:
        /*0164*/ 	.word	index@(.nv.constant0._ZN2at6native43_GLOBAL__N__c95f0927_10_LossCTC_cu_88d8892b29ctc_loss_log_alpha_gpu_kernelIflEEvPT_PKS3_PKllPKT0_S8_lS4_llllllS8_lll)
        /*0168*/ 	.short	0x0380
        /*016a*/ 	.short	0x0090


	//----- nvinfo : EIATTR_SW_WAR
	.align		4
.L_1013:
        /*016c*/ 	.byte	0x04, 0x36
        /*016e*/ 	.short	(.L_1015 - .L_1014)
.L_1014:
        /*0170*/ 	.word	0x00000008
.L_1015:


//--------------------- .nv.info._ZN2at6native43_GLOBAL__N__c95f0927_10_LossCTC_cu_88d8892b29ctc_loss_log_alpha_gpu_kernelIdiEEvPT_PKS3_PKllPKT0_S8_lS4_llllllS8_lll --------------------------
	.section	.nv.info._ZN2at6native43_GLOBAL__N__c95f0927_10_LossCTC_cu_88d8892b29ctc_loss_log_alpha_gpu_kernelIdiEEvPT_PKS3_PKllPKT0_S8_lS4_llllllS8_lll,"",@"SHT_CUDA_INFO"
	.sectionflags	@""
	.align	4


	//----- nvinfo : EIATTR_CUDA_API_VERSION
	.align		4
        /*0000*/ 	.byte	0x04, 0x37
        /*0002*/ 	.short	(.L_1017 - .L_1016)
.L_1016:
        /*0004*/ 	.word	0x00000082


	//----- nvinfo : EIATTR_KPARAM_INFO
	.align		4
.L_1017:
        /*0008*/ 	.byte	0x04, 0x17
        /*000a*/ 	.short	(.L_1019 - .L_1018)
.L_1018:
        /*000c*/ 	.word	0x00000000
        /*0010*/ 	.short	0x0011
        /*0012*/ 	.short	0x0088
        /*0014*/ 	.byte	0x00, 0xf0, 0x21, 0x00


	//----- nvinfo : EIATTR_KPARAM_INFO
	.align		4
.L_1019:
        /*0018*/ 	.byte	0x04, 0x17
        /*001a*/ 	.short	(.L_1021 - .L_1020)
.L_1020:
        /*001c*/ 	.word	0x00000000
        /*0020*/ 	.short	0x0010
        /*0022*/ 	.short	0x0080
        /*0024*/ 	.byte	0x00, 0xf0, 0x21, 0x00


	//----- nvinfo : EIATTR_KPARAM_INFO
	.align		4
.L_1021:
        /*0028*/ 	.byte	0x04, 0x17
        /*002a*/ 	.short	(.L_1023 - .L_1022)
.L_1022:
        /*002c*/ 	.word	0x00000000
        /*0030*/ 	.short	0x000f
        /*0032*/ 	.short	0x0078
        /*0034*/ 	.byte	0x00, 0xf0, 0x21, 0x00


	//----- nvinfo : EIATTR_KPARAM_INFO
	.align		4
.L_1023:
        /*0038*/ 	.byte	0x04, 0x17
        /*003a*/ 	.short	(.L_1025 - .L_1024)
.L_1024:
        /*003c*/ 	.word	0x00000000
        /*0040*/ 	.short	0x000e
        /*0042*/ 	.short	0x0070
        /*0044*/ 	.byte	0x00, 0xf5, 0x21, 0x00


	//----- nvinfo : EIATTR_KPARAM_INFO
	.align		4
.L_1025:
        /*0048*/ 	.byte	0x04, 0x17
        /*004a*/ 	.short	(.L_1027 - .L_1026)
.L_1026:
        /*004c*/ 	.word	0x00000000
        /*0050*/ 	.short	0x000d
        /*0052*/ 	.short	0x0068
        /*0054*/ 	.byte	0x00, 0xf0, 0x21, 0x00


	//----- nvinfo : EIATTR_KPARAM_INFO
	.align		4
.L_1027:
        /*0058*/ 	.byte	0x04, 0x17
        /*005a*/ 	.short	(.L_1029 - .L_1028)
.L_1028:
        /*005c*/ 	.word	0x00000000
        /*0060*/ 	.short	0x000c
        /*0062*/ 	.short	0x0060
        /*0064*/ 	.byte	0x00, 0xf0, 0x21, 0x00


	//----- nvinfo : EIATTR_KPARAM_INFO
	.align		4
.L_1029:
        /*0068*/ 	.byte	0x04, 0x17
        /*006a*/ 	.short	(.L_1031 - .L_1030)
.L_1030:
        /*006c*/ 	.word	0x00000000
        /*0070*/ 	.short	0x000b
        /*0072*/ 	.short	0x0058
        /*0074*/ 	.byte	0x00, 0xf0, 0x21, 0x00


	//----- nvinfo : EIATTR_KPARAM_INFO
	.align		4
.L_1031:
        /*0078*/ 	.byte	0x04, 0x17
        /*007a*/ 	.short	(.L_1033 - .L_1032)
.L_1032:
        /*007c*/ 	.word	0x00000000
        /*0080*/ 	.short	0x000a
        /*0082*/ 	.short	0x0050
        /*0084*/ 	.byte	0x00, 0xf0, 0x21, 0x00


	//----- nvinfo : EIATTR_KPARAM_INFO
	.align		4
.L_1033:
        /*0088*/ 	.byte	0x04, 0x17
        /*008a*/ 	.short	(.L_1035 - .L_1034)
.L_1034:
        /*008c*/ 	.word	0x00000000
        /*0090*/ 	.short	0x0009
        /*0092*/ 	.short	0x0048
        /*0094*/ 	.byte	0x00, 0xf0, 0x21, 0x00


	//----- nvinfo : EIATTR_KPARAM_INFO
	.align		4
.L_1035:
        /*0098*/ 	.byte	0x04, 0x17
        /*009a*/ 	.short	(.L_1037 - .L_1036)
.L_1036:
        /*009c*/ 	.word	0x00000000
        /*00a0*/ 	.short	0x0008
        /*00a2*/ 	.short	0x0040
        /*00a4*/ 	.byte	0x00, 0xf0, 0x21, 0x00


	//----- nvinfo : EIATTR_KPARAM_INFO
	.align		4
.L_1037:
        /*00a8*/ 	.byte	0x04, 0x17
        /*00aa*/ 	.short	(.L_1039 - .L_1038)
.L_1038:
        /*00ac*/ 	.word	0x00000000
        /*00b0*/ 	.short	0x0007
        /*00b2*/ 	.short	0x0038
        /*00b4*/ 	.byte	0x00, 0xf5, 0x21, 0x00


	//----- nvinfo : EIATTR_KPARAM_INFO
	.align		4
.L_1039:
        /*00b8*/ 	.byte	0x04, 0x17
        /*00ba*/ 	.short	(.L_1041 - .L_1040)
.L_1040:
        /*00bc*/ 	.word	0x00000000
        /*00c0*/ 	.short	0x0006
        /*00c2*/ 	.short	0x0030
        /*00c4*/ 	.byte	0x00, 0xf0, 0x21, 0x00


	//----- nvinfo : EIATTR_KPARAM_INFO
	.align		4
.L_1041:
        /*00c8*/ 	.byte	0x04, 0x17
        /*00ca*/ 	.short	(.L_1043 - .L_1042)
.L_1042:
        /*00cc*/ 	.word	0x00000000
        /*00d0*/ 	.short	0x0005
        /*00d2*/ 	.short	0x0028
        /*00d4*/ 	.byte	0x00, 0xf5, 0x21, 0x00


	//----- nvinfo : EIATTR_KPARAM_INFO
	.align		4
.L_1043:
        /*00d8*/ 	.byte	0x04, 0x17
        /*00da*/ 	.short	(.L_1045 - .L_1044)
.L_1044:
        /*00dc*/ 	.word	0x00000000
        /*00e0*/ 	.short	0x0004
        /*00e2*/ 	.short	0x0020
        /*00e4*/ 	.byte	0x00, 0xf5, 0x21, 0x00


	//----- nvinfo : EIATTR_KPARAM_INFO
	.align		4
.L_1045:
        /*00e8*/ 	.byte	0x04, 0x17
        /*00ea*/ 	.short	(.L_1047 - .L_1046)
.L_1046:
        /*00ec*/ 	.word	0x00000000
        /*00f0*/ 	.short	0x0003
        /*00f2*/ 	.short	0x0018
        /*00f4*/ 	.byte	0x00, 0xf0, 0x21, 0x00


	//----- nvinfo : EIATTR_KPARAM_INFO
	.align		4
.L_1047:
        /*00f8*/ 	.byte	0x04, 0x17
        /*00fa*/ 	.short	(.L_1049 - .L_1048)
.L_1048:
        /*00fc*/ 	.word	0x00000000
        /*0100*/ 	.short	0x0002
        /*0102*/ 	.short	0x0010
        /*0104*/ 	.byte	0x00, 0xf5, 0x21, 0x00


	//----- nvinfo : EIATTR_KPARAM_INFO
	.align		4
.L_1049:
        /*0108*/ 	.byte	0x04, 0x17
        /*010a*/ 	.short	(.L_1051 - .L_1050)
.L_1050:
        /*010c*/ 	.word	0x00000000
        /*0110*/ 	.short	0x0001
        /*0112*/ 	.short	0x0008
        /*0114*/ 	.byte	0x00, 0xf5, 0x21, 0x00


	//----- nvinfo : EIATTR_KPARAM_INFO
	.align		4
.L_1051:
        /*0118*/ 	.byte	0x04, 0x17
        /*011a*/ 	.short	(.L_1053 - .L_1052)
.L_1052:
        /*011c*/ 	.word	0x00000000
        /*0120*/ 	.short	0x0000
        /*0122*/ 	.short	0x0000
        /*0124*/ 	.byte	0x00, 0xf5, 0x21, 0x00


	//----- nvinfo : EIATTR_SPARSE_MMA_MASK
	.align		4
.L_1053:
        /*0128*/ 	.byte	0x03, 0x50
        /*012a*/ 	.short	0x0000


	//----- nvinfo : EIATTR_MAXREG_COUNT
	.align		4
        /*012c*/ 	.byte	0x03, 0x1b
        /*012e*/ 	.short	0x00ff


	//----- nvinfo : EIATTR_NUM_BARRIERS
	.align		4
        /*0130*/ 	.byte	0x02, 0x4c
        /*0132*/ 	.byte	0x01
	.zero		1


	//----- nvinfo : EIATTR_MERCURY_ISA_VERSION
	.align		4
        /*0134*/ 	.byte	0x03, 0x5f
        /*0136*/ 	.short	0x0101


	//----- nvinfo : EIATTR_VRC_CTA_INIT_COUNT
	.align		4
        /*0138*/ 	.byte	0x02, 0x4a
	.zero		1
	.zero		1


	//----- nvinfo : EIATTR_EXIT_INSTR_OFFSETS
	.align		4
        /*013c*/ 	.byte	0x04, 0x1c
        /*013e*/ 	.short	(.L_1055 - .L_1054)


	//   ....[0]....
.L_1054:
        /*0140*/ 	.word	0x00000080


	//   ....[1]....
        /*0144*/ 	.word	0x00002a30


	//   ....[2]....
        /*0148*/ 	.word	0x00003810


	//   ....[3]....
        /*014c*/ 	.word	0x00003840


	//   ....[4]....
        /*0150*/ 	.word	0x000038d0


	//----- nvinfo : EIATTR_CRS_STACK_SIZE
	.align		4
.L_1055:
        /*0154*/ 	.byte	0x04, 0x1e
        /*0156*/ 	.short	(.L_1057 - .L_1056)
.L_1056:
        /*0158*/ 	.word	0x00000000


	//----- nvinfo : EIATTR_CBANK_PARAM_SIZE
	.align		4
.L_1057:
        /*015c*/ 	.byte	0x03, 0x19
        /*015e*/ 	.short	0x0090


	//----- nvinfo : EIATTR_PARAM_CBANK
	.align		4
        /*0160*/ 	.byte	0x04, 0x0a
        /*0162*/ 	.short	(.L_1059 - .L_1058)
	.align		4
.L_1058:
        /*0164*/ 	.word	index@(.nv.constant0._ZN2at6native43_GLOBAL__N__c95f0927_10_LossCTC_cu_88d8892b29ctc_loss_log_alpha_gpu_kernelIdiEEvPT_PKS3_PKllPKT0_S8_lS4_llllllS8_lll)
        /*0168*/ 	.short	0x0380
        /*016a*/ 	.short	0x0090


	//----- nvinfo : EIATTR_SW_WAR
	.align		4
.L_1059:
        /*016c*/ 	.byte	0x04, 0x36
        /*016e*/ 	.short	(.L_1061 - .L_1060)
.L_1060:
        /*0170*/ 	.word	0x00000008
.L_1061:


//--------------------- .nv.info._ZN2at6native43_GLOBAL__N__c95f0927_10_LossCTC_cu_88d8892b29ctc_loss_log_alpha_gpu_kernelIdlEEvPT_PKS3_PKllPKT0_S8_lS4_llllllS8_lll --------------------------
	.section	.nv.info._ZN2at6native43_GLOBAL__N__c95f0927_10_LossCTC_cu_88d8892b29ctc_loss_log_alpha_gpu_kernelIdlEEvPT_PKS3_PKllPKT0_S8_lS4_llllllS8_lll,"",@"SHT_CUDA_INFO"
	.sectionflags	@""
	.align	4


	//----- nvinfo : EIATTR_CUDA_API_VERSION
	.align		4
        /*0000*/ 	.byte	0x04, 0x37
        /*0002*/ 	.short	(.L_1063 - .L_1062)
.L_1062:
        /*0004*/ 	.word	0x00000082


	//----- nvinfo : EIATTR_KPARAM_INFO
	.align		4
.L_1063:
        /*0008*/ 	.byte	0x04, 0x17
        /*000a*/ 	.short	(.L_1065 - .L_1064)
.L_1064:
        /*000c*/ 	.word	0x00000000
        /*0010*/ 	.short	0x0011
        /*0012*/ 	.short	0x0088
        /*0014*/ 	.byte	0x00, 0xf0, 0x21, 0x00


	//----- nvinfo : EIATTR_KPARAM_INFO
	.align		4
.L_1065:
        /*0018*/ 	.byte	0x04, 0x17
        /*001a*/ 	.short	(.L_1067 - .L_1066)
.L_1066:
        /*001c*/ 	.word	0x00000000
        /*0020*/ 	.short	0x0010
        /*0022*/ 	.short	0x0080
        /*0024*/ 	.byte	0x00, 0xf0, 0x21, 0x00


	//----- nvinfo : EIATTR_KPARAM_INFO
	.align		4
.L_1067:
        /*0028*/ 	.byte	0x04, 0x17
        /*002a*/ 	.short	(.L_1069 - .L_1068)
.L_1068:
        /*002c*/ 	.word	0x00000000
        /*0030*/ 	.short	0x000f
        /*0032*/ 	.short	0x0078
        /*0034*/ 	.byte	0x00, 0xf0, 0x21, 0x00


	//----- nvinfo : EIATTR_KPARAM_INFO
	.align		4
.L_1069:
        /*0038*/ 	.byte	0x04, 0x17
        /*003a*/ 	.short	(.L_1071 - .L_1070)
.L_1070:
        /*003c*/ 	.word	0x00000000
        /*0040*/ 	.short	0x000e
        /*0042*/ 	.short	0x0070
        /*0044*/ 	.byte	0x00, 0xf5, 0x21, 0x00


	//----- nvinfo : EIATTR_KPARAM_INFO
	.align		4
.L_1071:
        /*0048*/ 	.byte	0x04, 0x17
        /*004a*/ 	.short	(.L_1073 - .L_1072)
.L_1072:
        /*004c*/ 	.word	0x00000000
        /*0050*/ 	.short	0x000d
        /*0052*/ 	.short	0x0068
        /*0054*/ 	.byte	0x00, 0xf0, 0x21, 0x00


	//----- nvinfo : EIATTR_KPARAM_INFO
	.align		4
.L_1073:
        /*0058*/ 	.byte	0x04, 0x17
        /*005a*/ 	.short	(.L_1075 - .L_1074)
.L_1074:
        /*005c*/ 	.word	0x00000000
        /*0060*/ 	.short	0x000c
        /*0062*/ 	.short	0x0060
        /*0064*/ 	.byte	0x00, 0xf0, 0x21, 0x00


	//----- nvinfo : EIATTR_KPARAM_INFO
	.align		4
.L_1075:
        /*0068*/ 	.byte	0x04, 0x17
        /*006a*/ 	.short	(.L_1077 - .L_1076)
.L_1076:
        /*006c*/ 	.word	0x00000000
        /*0070*/ 	.short	0x000b
        /*0072*/ 	.short	0x0058
        /*0074*/ 	.byte	0x00, 0xf0, 0x21, 0x00


	//----- nvinfo : EIATTR_KPARAM_INFO
	.align		4
.L_1077:
        /*0078*/ 	.byte	0x04, 0x17
        /*007a*/ 	.short	(.L_1079 - .L_1078)
.L_1078:
        /*007c*/ 	.word	0x00000000
        /*0080*/ 	.short	0x000a
        /*0082*/ 	.short	0x0050
        /*0084*/ 	.byte	0x00, 0xf0, 0x21, 0x00


	//----- nvinfo : EIATTR_KPARAM_INFO
	.align		4
.L_1079:
        /*0088*/ 	.byte	0x04, 0x17
        /*008a*/ 	.short	(.L_1081 - .L_1080)
.L_1080:
        /*008c*/ 	.word	0x00000000
        /*0090*/ 	.short	0x0009
        /*0092*/ 	.short	0x0048
        /*0094*/ 	.byte	0x00, 0xf0, 0x21, 0x00


	//----- nvinfo : EIATTR_KPARAM_INFO
	.align		4
.L_1081:
        /*0098*/ 	.byte	0x04, 0x17
        /*009a*/ 	.short	(.L_1083 - .L_1082)
.L_1082:
        /*009c*/ 	.word	0x00000000
        /*00a0*/ 	.short	0x0008
        /*00a2*/ 	.short	0x0040
        /*00a4*/ 	.byte	0x00, 0xf0, 0x21, 0x00


	//----- nvinfo : EIATTR_KPARAM_INFO
	.align		4
.L_1083:
        /*00a8*/ 	.byte	0x04, 0x17
        /*00aa*/ 	.short	(.L_1085 - .L_1084)
.L_1084:
        /*00ac*/ 	.word	0x00000000
        /*00b0*/ 	.short	0x0007
        /*00b2*/ 	.short	0x0038
        /*00b4*/ 	.byte	0x00, 0xf5, 0x21, 0x00


	//----- nvinfo : EIATTR_KPARAM_INFO
	.align		4
.L_1085:
        /*00b8*/ 	.byte	0x04, 0x17
        /*00ba*/ 	.short	(.L_1087 - .L_1086)
.L_1086:
        /*00bc*/ 	.word	0x00000000
        /*00c0*/ 	.short	0x0006
        /*00c2*/ 	.short	0x0030
        /*00c4*/ 	.byte	0x00, 0xf0, 0x21, 0x00


	//----- nvinfo : EIATTR_KPARAM_INFO
	.align		4
.L_1087:
        /*00c8*/ 	.byte	0x04, 0x17
        /*00ca*/ 	.short	(.L_1089 - .L_1088)
.L_1088:
        /*00cc*/ 	.word	0x00000000
        /*00d0*/ 	.short	0x0005
        /*00d2*/ 	.short	0x0028
        /*00d4*/ 	.byte	0x00, 0xf5, 0x21, 0x00


	//----- nvinfo : EIATTR_KPARAM_INFO
	.align		4
.L_1089:
        /*00d8*/ 	.byte	0x04, 0x17
        /*00da*/ 	.short	(.L_1091 - .L_1090)
.L_1090:
        /*00dc*/ 	.word	0x00000000
        /*00e0*/ 	.short	0x0004
        /*00e2*/ 	.short	0x0020
        /*00e4*/ 	.byte	0x00, 0xf5, 0x21, 0x00


	//----- nvinfo : EIATTR_KPARAM_INFO
	.align		4
.L_1091:
        /*00e8*/ 	.byte	0x04, 0x17
        /*00ea*/ 	.short	(.L_1093 - .L_1092)
.L_1092:
        /*00ec*/ 	.word	0x00000000
        /*00f0*/ 	.short	0x0003
        /*00f2*/ 	.short	0x0018
        /*00f4*/ 	.byte	0x00, 0xf0, 0x21, 0x00


	//----- nvinfo : EIATTR_KPARAM_INFO
	.align		4
.L_1093:
        /*00f8*/ 	.byte	0x04, 0x17
        /*00fa*/ 	.short	(.L_1095 - .L_1094)
.L_1094:
        /*00fc*/ 	.word	0x00000000
        /*0100*/ 	.short	0x0002
        /*0102*/ 	.short	0x0010
        /*0104*/ 	.byte	0x00, 0xf5, 0x21, 0x00


	//----- nvinfo : EIATTR_KPARAM_INFO
	.align		4
.L_1095:
        /*0108*/ 	.byte	0x04, 0x17
        /*010a*/ 	.short	(.L_1097 - .L_1096)
.L_1096:
        /*010c*/ 	.word	0x00000000
        /*0110*/ 	.short	0x0001
        /*0112*/ 	.short	0x0008
        /*0114*/ 	.byte	0x00, 0xf5, 0x21, 0x00


	//----- nvinfo : EIATTR_KPARAM_INFO
	.align		4
.L_1097:
        /*0118*/ 	.byte	0x04, 0x17
        /*011a*/ 	.short	(.L_1099 - .L_1098)
.L_1098:
        /*011c*/ 	.word	0x00000000
        /*0120*/ 	.short	0x0000
        /*0122*/ 	.short	0x0000
        /*0124*/ 	.byte	0x00, 0xf5, 0x21, 0x00


	//----- nvinfo : EIATTR_SPARSE_MMA_MASK
	.align		4
.L_1099:
        /*0128*/ 	.byte	0x03, 0x50
        /*012a*/ 	.short	0x0000


	//----- nvinfo : EIATTR_MAXREG_COUNT
	.align		4
        /*012c*/ 	.byte	0x03, 0x1b
        /*012e*/ 	.short	0x00ff


	//----- nvinfo : EIATTR_NUM_BARRIERS
	.align		4
        /*0130*/ 	.byte	0x02, 0x4c
        /*0132*/ 	.byte	0x01
	.zero		1


	//----- nvinfo : EIATTR_MERCURY_ISA_VERSION
	.align		4
        /*0134*/ 	.byte	0x03, 0x5f
        /*0136*/ 	.short	0x0101


	//----- nvinfo : EIATTR_VRC_CTA_INIT_COUNT
	.align		4
        /*0138*/ 	.byte	0x02, 0x4a
	.zero		1
	.zero		1


	//----- nvinfo : EIATTR_EXIT_INSTR_OFFSETS
	.align		4
        /*013c*/ 	.byte	0x04, 0x1c
        /*013e*/ 	.short	(.L_1101 - .L_1100)


	//   ....[0]....
.L_1100:
        /*0140*/ 	.word	0x00000080


	//   ....[1]....
        /*0144*/ 	.word	0x000029c0


	//   ....[2]....
        /*0148*/ 	.word	0x000037a0


	//   ....[3]....
        /*014c*/ 	.word	0x000037d0


	//   ....[4]....
        /*0150*/ 	.word	0x00003860


	//----- nvinfo : EIATTR_CRS_STACK_SIZE
	.align		4
.L_1101:
        /*0154*/ 	.byte	0x04, 0x1e
        /*0156*/ 	.short	(.L_1103 - .L_1102)
.L_1102:
        /*0158*/ 	.word	0x00000000


	//----- nvinfo : EIATTR_CBANK_PARAM_SIZE
	.align		4
.L_1103:
        /*015c*/ 	.byte	0x03, 0x19
        /*015e*/ 	.short	0x0090


	//----- nvinfo : EIATTR_PARAM_CBANK
	.align		4
        /*0160*/ 	.byte	0x04, 0x0a
        /*0162*/ 	.short	(.L_1105 - .L_1104)
	.align		4
.L_1104:
        /*0164*/ 	.word	index@(.nv.constant0._ZN2at6native43_GLOBAL__N__c95f0927_10_LossCTC_cu_88d8892b29ctc_loss_log_alpha_gpu_kernelIdlEEvPT_PKS3_PKllPKT0_S8_lS4_llllllS8_lll)
        /*0168*/ 	.short	0x0380
        /*016a*/ 	.short	0x0090


	//----- nvinfo : EIATTR_SW_WAR
	.align		4
.L_1105:
        /*016c*/ 	.byte	0x04, 0x36
        /*016e*/ 	.short	(.L_1107 - .L_1106)
.L_1106:
        /*0170*/ 	.word	0x00000008
.L_1107:


//--------------------- .nv.callgraph             --------------------------
	.section	.nv.callgraph,"",@"SHT_CUDA_CALLGRAPH"
	.align	4
	.sectionentsize	8
	.align		4
        /*0000*/ 	.word	0x00000000
	.align		4
        /*0004*/ 	.word	0xffffffff
	.align		4
        /*0008*/ 	.word	0x00000000
	.align		4
        /*000c*/ 	.word	0xfffffffe
	.align		4
        /*0010*/ 	.word	0x00000000
	.align		4
        /*0014*/ 	.word	0xfffffffd
	.align		4
        /*0018*/ 	.word	0x00000000
	.align		4
        /*001c*/ 	.word	0xfffffffc


//--------------------- .nv.constant4             --------------------------
	.section	.nv.constant4,"a",@progbits
	.align	8
	.align		8
.nv.constant4:
        /*0000*/ 	.dword	_ZN41_INTERNAL_c95f0927_10_LossCTC_cu_88d8892b4cuda3std3__45__cpo5beginE
	.align		8
        /*0008*/ 	.dword	_ZN41_INTERNAL_c95f0927_10_LossCTC_cu_88d8892b4cuda3std3__45__cpo3endE
	.align		8
        /*0010*/ 	.dword	_ZN41_INTERNAL_c95f0927_10_LossCTC_cu_88d8892b4cuda3std3__45__cpo6cbeginE
	.align		8
        /*0018*/ 	.dword	_ZN41_INTERNAL_c95f0927_10_LossCTC_cu_88d8892b4cuda3std3__45__cpo4cendE
	.align		8
        /*0020*/ 	.dword	_ZN41_INTERNAL_c95f0927_10_LossCTC_cu_88d8892b4cuda3std3__45__cpo6rbeginE
	.align		8
        /*0028*/ 	.dword	_ZN41_INTERNAL_c95f0927_10_LossCTC_cu_88d8892b4cuda3std3__45__cpo4rendE
	.align		8
        /*0030*/ 	.dword	_ZN41_INTERNAL_c95f0927_10_LossCTC_cu_88d8892b4cuda3std3__45__cpo7crbeginE
	.align		8
        /*0038*/ 	.dword	_ZN41_INTERNAL_c95f0927_10_LossCTC_cu_88d8892b4cuda3std3__45__cpo5crendE
	.align		8
        /*0040*/ 	.dword	_ZN41_INTERNAL_c95f0927_10_LossCTC_cu_88d8892b4cuda3std3__443_GLOBAL__N__c95f0927_10_LossCTC_cu_88d8892b6ignoreE
	.align		8
        /*0048*/ 	.dword	_ZN41_INTERNAL_c95f0927_10_LossCTC_cu_88d8892b4cuda3std3__419piecewise_constructE
	.align		8
        /*0050*/ 	.dword	_ZN41_INTERNAL_c95f0927_10_LossCTC_cu_88d8892b4cuda3std3__48in_placeE
	.align		8
        /*0058*/ 	.dword	_ZN41_INTERNAL_c95f0927_10_LossCTC_cu_88d8892b4cuda3std3__420unreachable_sentinelE
	.align		8
        /*0060*/ 	.dword	_ZN41_INTERNAL_c95f0927_10_LossCTC_cu_88d8892b4cuda3std6ranges3__45__cpo4swapE
	.align		8
        /*0068*/ 	.dword	_ZN41_INTERNAL_c95f0927_10_LossCTC_cu_88d8892b4cuda3std6ranges3__45__cpo9iter_moveE
	.align		8
        /*0070*/ 	.dword	_ZN41_INTERNAL_c95f0927_10_LossCTC_cu_88d8892b4cuda3std6ranges3__45__cpo5beginE
	.align		8
        /*0078*/ 	.dword	_ZN41_INTERNAL_c95f0927_10_LossCTC_cu_88d8892b4cuda3std6ranges3__45__cpo3endE
	.align		8
        /*0080*/ 	.dword	_ZN41_INTERNAL_c95f0927_10_LossCTC_cu_88d8892b4cuda3std6ranges3__45__cpo6cbeginE
	.align		8
        /*0088*/ 	.dword	_ZN41_INTERNAL_c95f0927_10_LossCTC_cu_88d8892b4cuda3std6ranges3__45__cpo4cendE
	.align		8
        /*0090*/ 	.dword	_ZN41_INTERNAL_c95f0927_10_LossCTC_cu_88d8892b4cuda3std6ranges3__45__cpo7advanceE
	.align		8
        /*0098*/ 	.dword	_ZN41_INTERNAL_c95f0927_10_LossCTC_cu_88d8892b4cuda3std6ranges3__45__cpo9iter_swapE
	.align		8
        /*00a0*/ 	.dword	_ZN41_INTERNAL_c95f0927_10_LossCTC_cu_88d8892b4cuda3std6ranges3__45__cpo4nextE
	.align		8
        /*00a8*/ 	.dword	_ZN41_INTERNAL_c95f0927_10_LossCTC_cu_88d8892b4cuda3std6ranges3__45__cpo4prevE
	.align		8
        /*00b0*/ 	.dword	_ZN41_INTERNAL_c95f0927_10_LossCTC_cu_88d8892b4cuda3std6ranges3__45__cpo4dataE
	.align		8
        /*00b8*/ 	.dword	_ZN41_INTERNAL_c95f0927_10_LossCTC_cu_88d8892b4cuda3std6ranges3__45__cpo5cdataE
	.align		8
        /*00c0*/ 	.dword	_ZN41_INTERNAL_c95f0927_10_LossCTC_cu_88d8892b4cuda3std6ranges3__45__cpo4sizeE
	.align		8
        /*00c8*/ 	.dword	_ZN41_INTERNAL_c95f0927_10_LossCTC_cu_88d8892b4cuda3std6ranges3__45__cpo5ssizeE
	.align		8
        /*00d0*/ 	.dword	_ZN41_INTERNAL_c95f0927_10_LossCTC_cu_88d8892b4cuda3std6ranges3__45__cpo8distanceE
	.align		8
        /*00d8*/ 	.dword	_ZN41_INTERNAL_c95f0927_10_LossCTC_cu_88d8892b6thrust24THRUST_300001_SM_1000_NS6system6detail10sequential3seqE


//--------------------- .text._ZN2at6native43_GLOBAL__N__c95f0927_10_LossCTC_cu_88d8892b36ctc_loss_backward_collect_gpu_kernelIfiEEvPT_PKS3_lS6_S6_S6_PKllPKT0_S8_lS6_llllllllllllS8_llllb --------------------------
	.section	.text._ZN2at6native43_GLOBAL__N__c95f0927_10_LossCTC_cu_88d8892b36ctc_loss_backward_collect_gpu_kernelIfiEEvPT_PKS3_lS6_S6_S6_PKllPKT0_S8_lS6_llllllllllllS8_llllb,"ax",@progbits
	.align	128
.text._ZN2at6native43_GLOBAL__N__c95f0927_10_LossCTC_cu_88d8892b36ctc_loss_backward_collect_gpu_kernelIfiEEvPT_PKS3_lS6_S6_S6_PKllPKT0_S8_lS6_llllllllllllS8_llllb:
        .type           _ZN2at6native43_GLOBAL__N__c95f0927_10_LossCTC_cu_88d8892b36ctc_loss_backward_collect_gpu_kernelIfiEEvPT_PKS3_lS6_S6_S6_PKllPKT0_S8_lS6_llllllllllllS8_llllb,@function
        .size           _ZN2at6native43_GLOBAL__N__c95f0927_10_LossCTC_cu_88d8892b36ctc_loss_backward_collect_gpu_kernelIfiEEvPT_PKS3_lS6_S6_S6_PKllPKT0_S8_lS6_llllllllllllS8_llllb,(.L_x_496 - _ZN2at6native43_GLOBAL__N__c95f0927_10_LossCTC_cu_88d8892b36ctc_loss_backward_collect_gpu_kernelIfiEEvPT_PKS3_lS6_S6_S6_PKllPKT0_S8_lS6_llllllllllllS8_llllb)
        .other          _ZN2at6native43_GLOBAL__N__c95f0927_10_LossCTC_cu_88d8892b36ctc_loss_backward_collect_gpu_kernelIfiEEvPT_PKS3_lS6_S6_S6_PKllPKT0_S8_lS6_llllllllllllS8_llllb,@"STO_CUDA_ENTRY STV_DEFAULT"
_ZN2at6native43_GLOBAL__N__c95f0927_10_LossCTC_cu_88d8892b36ctc_loss_backward_collect_gpu_kernelIfiEEvPT_PKS3_lS6_S6_S6_PKllPKT0_S8_lS6_llllllllllllS8_llllb:
[----:B------:R-:W-:Y:S01]  /*0000*/  LDC R1, c[0x0][0x37c] ;  /* 0x0000df00ff017b82 */ /* 0x000fe20000000800 */
[----:B------:R-:W0:Y:S07]  /*0010*/  S2R R0, SR_TID.Y ;  /* 0x0000000000007919 */ /* 0x000e2e0000002200 */
[----:B------:R-:W0:Y:S01]  /*0020*/  S2UR UR4, SR_CTAID.Y ;  /* 0x00000000000479c3 */ /* 0x000e220000002600 */
[----:B------:R-:W1:Y:S01]  /*0030*/  LDCU.64 UR6, c[0x0][0x450] ;  /* 0x00008a00ff0677ac */ /* 0x000e620008000a00 */
[----:B------:R-:W-:Y:S01]  /*0040*/  IMAD.MOV.U32 R13, RZ, RZ, RZ ;  /* 0x000000ffff0d7224 */ /* 0x000fe200078e00ff */
[----:B------:R-:W2:Y:S01]  /*0050*/  S2R R12, SR_TID.X ;  /* 0x00000000000c7919 */ /* 0x000ea20000002100 */
[----:B------:R-:W3:Y:S04]  /*0060*/  LDCU.64 UR8, c[0x0][0x3b8] ;  /* 0x00007700ff0877ac */ /* 0x000ee80008000a00 */
[----:B------:R-:W0:Y:S08]  /*0070*/  LDC R3, c[0x0][0x364] ;  /* 0x0000d900ff037b82 */ /* 0x000e300000000800 */
[----:B------:R-:W2:Y:S08]  /*0080*/  S2UR UR5, SR_CTAID.X ;  /* 0x00000000000579c3 */ /* 0x000eb00000002500 */
[----:B------:R-:W2:Y:S01]  /*0090*/  LDC R5, c[0x0][0x360] ;  /* 0x0000d800ff057b82 */ /* 0x000ea20000000800 */
[----:B0-----:R-:W-:-:S05]  /*00a0*/  IMAD R0, R3, UR4, R0 ;  /* 0x0000000403007c24 */ /* 0x001fca000f8e0200 */
[----:B-1----:R-:W-:-:S04]  /*00b0*/  ISETP.GE.U32.AND P0, PT, R0, UR6, PT ;  /* 0x0000000600007c0c */ /* 0x002fc8000bf06070 */
[----:B------:R-:W-:Y:S01]  /*00c0*/  ISETP.GE.AND.EX P0, PT, RZ, UR7, PT, P0 ;  /* 0x00000007ff007c0c */ /* 0x000fe2000bf06300 */
[----:B--2---:R-:W-:-:S03]  /*00d0*/  IMAD.WIDE.U32 R12, R5, UR5, R12 ;  /* 0x00000005050c7c25 */ /* 0x004fc6000f8e000c */
[----:B---3--:R-:W-:-:S04]  /*00e0*/  ISETP.GE.U32.AND P1, PT, R12, UR8, PT ;  /* 0x000000080c007c0c */ /* 0x008fc8000bf26070 */
[----:B------:R-:W-:-:S13]  /*00f0*/  ISETP.GE.OR.EX P0, PT, R13, UR9, P0, P1 ;  /* 0x000000090d007c0c */ /* 0x000fda0008706710 */
[----:B------:R-:W-:Y:S05]  /*0100*/  @P0 EXIT ;  /* 0x000000000000094d */ /* 0x000fea0003800000 */
[----:B------:R-:W0:Y:S01]  /*0110*/  LDCU.64 UR4, c[0x0][0x3b0] ;  /* 0x00007600ff0477ac */ /* 0x000e220008000a00 */
[----:B------:R-:W-:Y:S01]  /*0120*/  IMAD.SHL.U32 R6, R0, 0x8, RZ ;  /* 0x0000000800067824 */ /* 0x000fe200078e00ff */
[----:B------:R-:W-:Y:S01]  /*0130*/  SHF.R.U32.HI R3, RZ, 0x1d, R0 ;  /* 0x0000001dff037819 */ /* 0x000fe20000011600 */
[----:B------:R-:W1:Y:S01]  /*0140*/  LDCU.64 UR16, c[0x0][0x358] ;  /* 0x00006b00ff1077ac */ /* 0x000e620008000a00 */
[----:B------:R-:W2:Y:S01]  /*0150*/  LDCU UR9, c[0x0][0x3d4] ;  /* 0x00007a80ff0977ac */ /* 0x000ea20008000800 */
[----:B------:R-:W3:Y:S01]  /*0160*/  LDCU.64 UR10, c[0x0][0x440] ;  /* 0x00008800ff0a77ac */ /* 0x000ee20008000a00 */
[----:B------:R-:W4:Y:S01]  /*0170*/  LDCU.64 UR6, c[0x0][0x400] ;  /* 0x00008000ff0677ac */ /* 0x000f220008000a00 */
[----:B0-----:R-:W-:-:S04]  /*0180*/  IADD3 R14, P0, PT, R6, UR4, RZ ;  /* 0x00000004060e7c10 */ /* 0x001fc8000ff1e0ff */
[----:B------:R-:W-:Y:S01]  /*0190*/  IADD3.X R15, PT, PT, R3, UR5, RZ, P0, !PT ;  /* 0x00000005030f7c10 */ /* 0x000fe200087fe4ff */
[----:B------:R-:W0:Y:S05]  /*01a0*/  LDCU.64 UR4, c[0x0][0x3e8] ;  /* 0x00007d00ff0477ac */ /* 0x000e2a0008000a00 */
[----:B-1----:R-:W5:Y:S01]  /*01b0*/  LDG.E.64.CONSTANT R14, desc[UR16][R14.64] ;  /* 0x000000100e0e7981 */ /* 0x002f62000c1e9b00 */
[----:B--2---:R-:W-:Y:S01]  /*01c0*/  UISETP.GE.AND UP0, UPT, UR9, URZ, UPT ;  /* 0x000000ff0900728c */ /* 0x004fe2000bf06270 */
[----:B---3--:R-:W-:Y:S01]  /*01d0*/  IADD3 R22, P0, PT, R6, UR10, RZ ;  /* 0x0000000a06167c10 */ /* 0x008fe2000ff1e0ff */
[----:B----4-:R-:W-:-:S03]  /*01e0*/  IMAD.WIDE.U32 R18, R0, UR6, RZ ;  /* 0x0000000600127c25 */ /* 0x010fc6000f8e00ff */
[----:B------:R-:W-:Y:S01]  /*01f0*/  IADD3.X R23, PT, PT, R3, UR11, RZ, P0, !PT ;  /* 0x0000000b03177c10 */ /* 0x000fe200087fe4ff */
[C---:B------:R-:W-:Y:S02]  /*0200*/  IMAD R2, R0.reuse, UR7, R19 ;  /* 0x0000000700027c24 */ /* 0x040fe4000f8e0213 */
[----:B0-----:R-:W-:-:S04]  /*0210*/  IMAD.WIDE.U32 R16, R0, UR4, RZ ;  /* 0x0000000400107c25 */ /* 0x001fc8000f8e00ff */
[----:B------:R-:W-:Y:S01]  /*0220*/  IMAD R21, R0, UR5, R17 ;  /* 0x0000000500157c24 */ /* 0x000fe2000f8e0211 */
[----:B------:R-:W-:Y:S06]  /*0230*/  BRA.U !UP0, `(.L_x_0) ;  /* 0x0000000d08bc7547 */ /* 0x000fec000b800000 */
[----:B------:R-:W0:Y:S01]  /*0240*/  LDCU.64 UR4, c[0x0][0x3c8] ;  /* 0x00007900ff0477ac */ /* 0x000e220008000a00 */
[----:B------:R-:W5:Y:S01]  /*0250*/  LDG.E.64.CONSTANT R22, desc[UR16][R22.64] ;  /* 0x0000001016167981 */ /* 0x000f62000c1e9b00 */
[----:B------:R-:W1:Y:S01]  /*0260*/  LDCU.64 UR12, c[0x0][0x418] ;  /* 0x00008300ff0c77ac */ /* 0x000e620008000a00 */
[----:B------:R-:W2:Y:S01]  /*0270*/  LDCU.64 UR18, c[0x0][0x3e0] ;  /* 0x00007c00ff1277ac */ /* 0x000ea20008000a00 */
[----:B------:R-:W3:Y:S01]  /*0280*/  LDCU.64 UR14, c[0x0][0x430] ;  /* 0x00008600ff0e77ac */ /* 0x000ee20008000a00 */
[----:B------:R-:W4:Y:S01]  /*0290*/  LDCU.64 UR6, c[0x0][0x410] ;  /* 0x00008200ff0677ac */ /* 0x000f220008000a00 */
[----:B0-----:R-:W-:Y:S01]  /*02a0*/  IADD3 R6, P0, PT, R6, UR4, RZ ;  /* 0x0000000406067c10 */ /* 0x001fe2000ff1e0ff */
[----:B------:R-:W0:Y:S03]  /*02b0*/  LDCU UR4, c[0x0][0x3d0] ;  /* 0x00007a00ff0477ac */ /* 0x000e260008000800 */
[----:B------:R-:W-:Y:S01]  /*02c0*/  IADD3.X R7, PT, PT, R3, UR5, RZ, P0, !PT ;  /* 0x0000000503077c10 */ /* 0x000fe200087fe4ff */
[----:B------:R-:W4:Y:S04]  /*02d0*/  LDCU.64 UR10, c[0x0][0x428] ;  /* 0x00008500ff0a77ac */ /* 0x000f280008000a00 */
[----:B------:R2:W4:Y:S01]  /*02e0*/  LDG.E.64.CONSTANT R4, desc[UR16][R6.64] ;  /* 0x0000001006047981 */ /* 0x000522000c1e9b00 */
[----:B-1----:R-:W-:Y:S01]  /*02f0*/  IMAD.WIDE.U32 R26, R12, UR12, RZ ;  /* 0x0000000c0c1a7c25 */ /* 0x002fe2000f8e00ff */
[----:B------:R-:W1:Y:S03]  /*0300*/  LDCU.64 UR20, c[0x0][0x460] ;  /* 0x00008c00ff1477ac */ /* 0x000e660008000a00 */
[----:B------:R-:W-:Y:S01]  /*0310*/  IMAD.MOV.U32 R20, RZ, RZ, R16 ;  /* 0x000000ffff147224 */ /* 0x000fe200078e0010 */
[----:B0-----:R-:W-:Y:S01]  /*0320*/  USHF.L.U64.HI UR9, UR4, 0x1, UR9 ;  /* 0x0000000104097899 */ /* 0x001fe20008010209 */
[----:B--2---:R-:W-:-:S02]  /*0330*/  IMAD R7, R13, UR18, RZ ;  /* 0x000000120d077c24 */ /* 0x004fc4000f8e02ff */
[----:B---3--:R-:W-:Y:S02]  /*0340*/  IMAD R9, R13, UR14, RZ ;  /* 0x0000000e0d097c24 */ /* 0x008fe4000f8e02ff */
[C---:B------:R-:W-:Y:S02]  /*0350*/  IMAD R37, R12.reuse, UR19, R7 ;  /* 0x000000130c257c24 */ /* 0x040fe4000f8e0207 */
[----:B------:R-:W-:-:S04]  /*0360*/  IMAD.WIDE.U32 R24, R12, UR18, R20 ;  /* 0x000000120c187c25 */ /* 0x000fc8000f8e0014 */
[----:B------:R-:W-:Y:S02]  /*0370*/  HFMA2 R10, -RZ, RZ, 0, 0 ;  /* 0x00000000ff0a7431 */ /* 0x000fe400000001ff */
[----:B------:R-:W-:-:S04]  /*0380*/  IMAD.WIDE.U32 R28, R12, UR14, RZ ;  /* 0x0000000e0c1c7c25 */ /* 0x000fc8000f8e00ff */
[----:B------:R-:W-:Y:S02]  /*0390*/  IMAD R11, R12, UR15, R9 ;  /* 0x0000000f0c0b7c24 */ /* 0x000fe4000f8e0209 */
[----:B----4-:R-:W-:-:S04]  /*03a0*/  IMAD.WIDE.U32 R30, R0, UR6, RZ ;  /* 0x00000006001e7c25 */ /* 0x010fc8000f8e00ff */
[----:B------:R-:W-:Y:S01]  /*03b0*/  IMAD.WIDE.U32 R32, R0, UR10, RZ ;  /* 0x0000000a00207c25 */ /* 0x000fe2000f8e00ff */
[----:B------:R-:W-:-:S03]  /*03c0*/  IADD3 R37, PT, PT, R25, R37, RZ ;  /* 0x0000002519257210 */ /* 0x000fc60007ffe0ff */
[----:B------:R-:W-:Y:S02]  /*03d0*/  IMAD R6, R0, UR11, R33 ;  /* 0x0000000b00067c24 */ /* 0x000fe4000f8e0221 */
[----:B------:R-:W-:Y:S02]  /*03e0*/  IMAD.MOV.U32 R9, RZ, RZ, RZ ;  /* 0x000000ffff097224 */ /* 0x000fe400078e00ff */
[----:B-1----:R-:W-:Y:S02]  /*03f0*/  IMAD.U32 R34, RZ, RZ, UR20 ;  /* 0x00000014ff227e24 */ /* 0x002fe4000f8e00ff */
[----:B------:R-:W-:Y:S01]  /*0400*/  IMAD.U32 R35, RZ, RZ, UR21 ;  /* 0x00000015ff237e24 */ /* 0x000fe2000f8e00ff */
[----:B------:R-:W-:Y:S01]  /*0410*/  SHF.L.U64.HI R3, R4, 0x1, R5 ;  /* 0x0000000104037819 */ /* 0x000fe20000010205 */
[----:B------:R-:W-:Y:S01]  /*0420*/  IMAD R5, R13, UR12, RZ ;  /* 0x0000000c0d057c24 */ /* 0x000fe2000f8e02ff */
[----:B------:R-:W-:-:S04]  /*0430*/  USHF.L.U32 UR12, UR4, 0x1, URZ ;  /* 0x00000001040c7899 */ /* 0x000fc800080006ff */
[----:B------:R-:W-:-:S04]  /*0440*/  UISETP.GE.U32.AND UP0, UPT, UR12, 0x1, UPT ;  /* 0x000000010c00788c */ /* 0x000fc8000bf06070 */
[----:B------:R-:W-:Y:S01]  /*0450*/  UISETP.GE.AND.EX UP0, UPT, UR9, URZ, UPT, UP0 ;  /* 0x000000ff0900728c */ /* 0x000fe2000bf06300 */
[----:B------:R-:W-:Y:S01]  /*0460*/  IMAD R7, R12, UR13, R5 ;  /* 0x0000000d0c077c24 */ /* 0x000fe2000f8e0205 */
[----:B------:R-:W-:Y:S01]  /*0470*/  SHF.L.U32 R4, R4, 0x1, RZ ;  /* 0x0000000104047819 */ /* 0x000fe200000006ff */
[----:B------:R-:W-:Y:S02]  /*0480*/  IMAD R5, R0, UR7, R31 ;  /* 0x0000000700057c24 */ /* 0x000fe4000f8e021f */
[----:B------:R-:W-:Y:S02]  /*0490*/  IMAD.IADD R8, R27, 0x1, R7 ;  /* 0x000000011b087824 */ /* 0x000fe400078e0207 */
[----:B------:R-:W-:Y:S02]  /*04a0*/  IMAD.IADD R7, R29, 0x1, R11 ;  /* 0x000000011d077824 */ /* 0x000fe400078e020b */
[----:B------:R-:W-:Y:S05]  /*04b0*/  BRA.U !UP0, `(.L_x_1) ;  /* 0x0000000908087547 */ /* 0x000fea000b800000 */
[----:B------:R-:W0:Y:S01]  /*04c0*/  LDC.64 R38, c[0x0][0x3f0] ;  /* 0x0000fc00ff267b82 */ /* 0x000e220000000a00 */
[----:B------:R-:W0:Y:S01]  /*04d0*/  LDCU.64 UR4, c[0x0][0x460] ;  /* 0x00008c00ff0477ac */ /* 0x000e220008000a00 */
[----:B------:R-:W-:Y:S01]  /*04e0*/  MOV R36, R24 ;  /* 0x0000001800247202 */ /* 0x000fe20000000f00 */
[C---:B------:R-:W-:Y:S01]  /*04f0*/  IMAD.SHL.U32 R50, R26.reuse, 0x4, RZ ;  /* 0x000000041a327824 */ /* 0x040fe200078e00ff */
[----:B------:R-:W-:Y:S01]  /*0500*/  SHF.L.U64.HI R48, R26, 0x2, R8 ;  /* 0x000000021a307819 */ /* 0x000fe20000010208 */
[----:B------:R-:W1:Y:S01]  /*0510*/  LDCU.64 UR18, c[0x0][0x420] ;  /* 0x00008400ff1277ac */ /* 0x000e620008000a00 */
[C---:B------:R-:W-:Y:S02]  /*0520*/  SHF.L.U64.HI R47, R28.reuse, 0x2, R7 ;  /* 0x000000021c2f7819 */ /* 0x040fe40000010207 */
[----:B------:R-:W-:Y:S01]  /*0530*/  SHF.L.U32 R49, R28, 0x2, RZ ;  /* 0x000000021c317819 */ /* 0x000fe200000006ff */
[----:B------:R-:W2:Y:S01]  /*0540*/  LDCU.64 UR6, c[0x0][0x380] ;  /* 0x00007000ff0677ac */ /* 0x000ea20008000a00 */
[----:B------:R-:W3:Y:S01]  /*0550*/  LDCU.64 UR22, c[0x0][0x438] ;  /* 0x00008700ff1677ac */ /* 0x000ee20008000a00 */
[----:B------:R-:W4:Y:S01]  /*0560*/  LDCU.64 UR10, c[0x0][0x3c0] ;  /* 0x00007800ff0a77ac */ /* 0x000f220008000a00 */
[----:B------:R-:W3:Y:S01]  /*0570*/  LDCU.64 UR20, c[0x0][0x398] ;  /* 0x00007300ff1477ac */ /* 0x000ee20008000a00 */
[C---:B0-----:R-:W-:Y:S01]  /*0580*/  IMAD R10, R38.reuse, UR5, RZ ;  /* 0x00000005260a7c24 */ /* 0x041fe2000f8e02ff */
[----:B------:R-:W0:Y:S01]  /*0590*/  LDCU.64 UR24, c[0x0][0x3a0] ;  /* 0x00007400ff1877ac */ /* 0x000e220008000a00 */
[----:B------:R-:W-:Y:S01]  /*05a0*/  IMAD.WIDE.U32 R40, R38, UR4, R36 ;  /* 0x0000000426287c25 */ /* 0x000fe2000f8e0024 */
[----:B-1----:R-:W-:-:S03]  /*05b0*/  USHF.L.U32 UR5, UR18, 0x2, URZ ;  /* 0x0000000212057899 */ /* 0x002fc600080006ff */
[----:B------:R-:W-:Y:S01]  /*05c0*/  IMAD R9, R39, UR4, R10 ;  /* 0x0000000427097c24 */ /* 0x000fe2000f8e020a */
[----:B--2---:R-:W-:Y:S01]  /*05d0*/  LEA R38, P0, R40, UR6, 0x2 ;  /* 0x0000000628267c11 */ /* 0x004fe2000f8010ff */
[----:B------:R-:W1:Y:S02]  /*05e0*/  LDCU.64 UR14, c[0x0][0x448] ;  /* 0x00008900ff0e77ac */ /* 0x000e640008000a00 */
[----:B------:R-:W-:Y:S01]  /*05f0*/  IMAD.IADD R9, R41, 0x1, R9 ;  /* 0x0000000129097824 */ /* 0x000fe200078e0209 */
[----:B----45:R-:W-:Y:S01]  /*0600*/  LEA R10, P1, R22, UR10, 0x2 ;  /* 0x0000000a160a7c11 */ /* 0x030fe2000f8210ff */
[----:B---3--:R-:W-:Y:S02]  /*0610*/  USHF.L.U32 UR4, UR22, 0x2, URZ ;  /* 0x0000000216047899 */ /* 0x008fe400080006ff */
[----:B------:R-:W-:Y:S01]  /*0620*/  USHF.L.U64.HI UR6, UR18, 0x2, UR19 ;  /* 0x0000000212067899 */ /* 0x000fe20008010213 */
[----:B------:R-:W-:Y:S01]  /*0630*/  LEA.HI.X R39, R40, UR7, R9, 0x2, P0 ;  /* 0x0000000728277c11 */ /* 0x000fe200080f1409 */
[----:B------:R-:W2:Y:S01]  /*0640*/  LDCU.64 UR32, c[0x0][0x380] ;  /* 0x00007000ff2077ac */ /* 0x000ea20008000a00 */
[----:B------:R-:W-:-:S02]  /*0650*/  LEA R9, P0, R30, UR5, 0x2 ;  /* 0x000000051e097c11 */ /* 0x000fc4000f8010ff */
[----:B------:R-:W-:Y:S01]  /*0660*/  LEA R44, P2, R32, UR4, 0x2 ;  /* 0x00000004202c7c11 */ /* 0x000fe2000f8410ff */
[----:B------:R-:W-:Y:S01]  /*0670*/  USHF.L.U64.HI UR5, UR22, 0x2, UR23 ;  /* 0x0000000216057899 */ /* 0x000fe20008010217 */
[----:B------:R-:W-:Y:S01]  /*0680*/  LEA.HI.X R11, R22, UR11, R23, 0x2, P1 ;  /* 0x0000000b160b7c11 */ /* 0x000fe200088f1417 */
[----:B------:R-:W3:Y:S01]  /*0690*/  LDCU.64 UR30, c[0x0][0x3f0] ;  /* 0x00007e00ff1e77ac */ /* 0x000ee20008000a00 */
[----:B------:R-:W-:Y:S02]  /*06a0*/  LEA.HI.X R45, R30, UR6, R5, 0x2, P0 ;  /* 0x000000061e2d7c11 */ /* 0x000fe400080f1405 */
[----:B------:R-:W-:Y:S01]  /*06b0*/  IADD3 R9, P1, PT, R9, UR20, RZ ;  /* 0x0000001409097c10 */ /* 0x000fe2000ff3e0ff */
[----:B------:R-:W4:Y:S01]  /*06c0*/  LDCU.64 UR26, c[0x0][0x398] ;  /* 0x00007300ff1a77ac */ /* 0x000f220008000a00 */
[----:B0-----:R-:W-:Y:S02]  /*06d0*/  IADD3 R44, P0, PT, R44, UR24, RZ ;  /* 0x000000182c2c7c10 */ /* 0x001fe4000ff1e0ff */
[----:B------:R-:W-:Y:S01]  /*06e0*/  LEA.HI.X R46, R32, UR5, R6, 0x2, P2 ;  /* 0x00000005202e7c11 */ /* 0x000fe200090f1406 */
[----:B------:R-:W0:Y:S01]  /*06f0*/  LDCU.64 UR28, c[0x0][0x3a0] ;  /* 0x00007400ff1c77ac */ /* 0x000e220008000a00 */
[----:B------:R-:W-:-:S02]  /*0700*/  IADD3.X R45, PT, PT, R45, UR21, RZ, P1, !PT ;  /* 0x000000152d2d7c10 */ /* 0x000fc40008ffe4ff */
[----:B------:R-:W-:Y:S01]  /*0710*/  IADD3.X R46, PT, PT, R46, UR25, RZ, P0, !PT ;  /* 0x000000192e2e7c10 */ /* 0x000fe200087fe4ff */
[----:B-1----:R-:W-:Y:S02]  /*0720*/  USHF.L.U64.HI UR8, UR14, 0x2, UR15 ;  /* 0x000000020e087899 */ /* 0x002fe4000801020f */
[----:B------:R-:W-:Y:S02]  /*0730*/  USHF.L.U64.HI UR7, UR18, 0x3, UR19 ;  /* 0x0000000312077899 */ /* 0x000fe40008010213 */
[----:B------:R-:W-:Y:S01]  /*0740*/  USHF.L.U64.HI UR6, UR22, 0x3, UR23 ;  /* 0x0000000316067899 */ /* 0x000fe20008010217 */
[----:B------:R-:W-:Y:S01]  /*0750*/  UMOV UR4, URZ ;  /* 0x000000ff00047c82 */ /* 0x000fe20008000000 */
[----:B--23--:R-:W-:-:S10]  /*0760*/  UMOV UR5, URZ ;  /* 0x000000ff00057c82 */ /* 0x00cfd40008000000 */
.L_x_6:
[C---:B------:R-:W-:Y:S01]  /*0770*/  ISETP.GE.U32.AND P1, PT, R4.reuse, UR4, PT ;  /* 0x0000000404007c0c */ /* 0x040fe2000bf26070 */
[----:B------:R-:W-:Y:S01]  /*0780*/  BSSY.RECONVERGENT B0, `(.L_x_2) ;  /* 0x0000020000007945 */ /* 0x000fe20003800200 */
[----:B------:R-:W-:Y:S02]  /*0790*/  ISETP.GT.U32.AND P0, PT, R4, UR4, PT ;  /* 0x0000000404007c0c */ /* 0x000fe4000bf04070 */
[C---:B------:R-:W-:Y:S02]  /*07a0*/  ISETP.GE.AND.EX P1, PT, R3.reuse, UR5, PT, P1 ;  /* 0x0000000503007c0c */ /* 0x040fe4000bf26310 */
[----:B------:R-:W-:-:S11]  /*07b0*/  ISETP.GT.AND.EX P0, PT, R3, UR5, PT, P0 ;  /* 0x0000000503007c0c */ /* 0x000fd6000bf04300 */
[----:B-1----:R-:W-:Y:S05]  /*07c0*/  @!P1 BRA `(.L_x_3) ;  /* 0x00000000006c9947 */ /* 0x002fea0003800000 */
[----:B----4-:R-:W-:Y:S01]  /*07d0*/  LEA R43, P1, R30, UR26, 0x2 ;  /* 0x0000001a1e2b7c11 */ /* 0x010fe2000f8210ff */
[----:B------:R-:W2:Y:S01]  /*07e0*/  LDG.E R51, desc[UR16][R38.64] ;  /* 0x0000001026337981 */ /* 0x000ea2000c1e1900 */
[----:B0-----:R-:W-:Y:S02]  /*07f0*/  LEA R40, P3, R32, UR28, 0x2 ;  /* 0x0000001c20287c11 */ /* 0x001fe4000f8610ff */
[----:B------:R-:W-:Y:S02]  /*0800*/  IADD3 R42, P2, PT, R50, R43, RZ ;  /* 0x0000002b322a7210 */ /* 0x000fe40007f5e0ff */
[----:B------:R-:W-:Y:S02]  /*0810*/  LEA.HI.X R41, R30, UR27, R5, 0x2, P1 ;  /* 0x0000001b1e297c11 */ /* 0x000fe400088f1405 */
[----:B------:R-:W-:Y:S02]  /*0820*/  IADD3 R40, P1, PT, R49, R40, RZ ;  /* 0x0000002831287210 */ /* 0x000fe40007f3e0ff */
[----:B------:R-:W-:Y:S01]  /*0830*/  LEA.HI.X R52, R32, UR29, R6, 0x2, P3 ;  /* 0x0000001d20347c11 */ /* 0x000fe200098f1406 */
[----:B------:R-:W-:-:S04]  /*0840*/  IMAD.X R43, R48, 0x1, R41, P2 ;  /* 0x00000001302b7824 */ /* 0x000fc800010e0629 */
[----:B------:R-:W-:Y:S01]  /*0850*/  IMAD.X R41, R47, 0x1, R52, P1 ;  /* 0x000000012f297824 */ /* 0x000fe200008e0634 */
[----:B------:R-:W3:Y:S05]  /*0860*/  LDG.E.CONSTANT R42, desc[UR16][R42.64] ;  /* 0x000000102a2a7981 */ /* 0x000eea000c1e9900 */
[----:B------:R-:W3:Y:S01]  /*0870*/  LDG.E.CONSTANT R41, desc[UR16][R40.64] ;  /* 0x0000001028297981 */ /* 0x000ee2000c1e9900 */
[----:B--2---:R-:W-:Y:S01]  /*0880*/  FSETP.NEU.FTZ.AND P1, PT, R51, -INF , PT ;  /* 0xff8000003300780b */ /* 0x004fe20003f3d000 */
[----:B---3--:R-:W-:-:S12]  /*0890*/  FADD.FTZ R52, R42, R41 ;  /* 0x000000292a347221 */ /* 0x008fd80000010000 */
[----:B------:R1:W-:Y:S01]  /*08a0*/  @!P1 STG.E desc[UR16][R38.64], R52 ;  /* 0x0000003426009986 */ /* 0x0003e2000c101910 */
[----:B------:R-:W-:Y:S05]  /*08b0*/  @!P1 BRA `(.L_x_3) ;  /* 0x0000000000309947 */ /* 0x000fea0003800000 */
[----:B------:R-:W-:-:S04]  /*08c0*/  FSETP.GT.FTZ.AND P1, PT, R51, R52, PT ;  /* 0x000000343300720b */ /* 0x000fc80003f34000 */
[----:B------:R-:W-:-:S05]  /*08d0*/  FSEL R40, R51, R52, P1 ;  /* 0x0000003433287208 */ /* 0x000fca0000800000 */
[--C-:B------:R-:W-:Y:S01]  /*08e0*/  FADD.FTZ R51, R51, -R40.reuse ;  /* 0x8000002833337221 */ /* 0x100fe20000010000 */
[----:B------:R-:W-:-:S03]  /*08f0*/  FADD.FTZ R41, R52, -R40 ;  /* 0x8000002834297221 */ /* 0x000fc60000010000 */
[----:B------:R-:W-:Y:S01]  /*0900*/  FMUL.FTZ R51, R51, 1.4426950216293334961 ;  /* 0x3fb8aa3b33337820 */ /* 0x000fe20000410000 */
[----:B------:R-:W-:-:S04]  /*0910*/  FMUL.FTZ R41, R41, 1.4426950216293334961 ;  /* 0x3fb8aa3b29297820 */ /* 0x000fc80000410000 */
[----:B------:R-:W-:Y:S08]  /*0920*/  MUFU.EX2 R42, R41 ;  /* 0x00000029002a7308 */ /* 0x000ff00000000800 */
[----:B------:R-:W0:Y:S02]  /*0930*/  MUFU.EX2 R51, R51 ;  /* 0x0000003300337308 */ /* 0x000e240000000800 */
[----:B0-----:R-:W-:-:S06]  /*0940*/  FADD.FTZ R42, R51, R42 ;  /* 0x0000002a332a7221 */ /* 0x001fcc0000010000 */
[----:B------:R-:W0:Y:S02]  /*0950*/  MUFU.LG2 R43, R42 ;  /* 0x0000002a002b7308 */ /* 0x000e240000000c00 */
[----:B0-----:R-:W-:-:S05]  /*0960*/  FFMA.FTZ R43, R43, 0.69314718246459960938, R40 ;  /* 0x3f3172182b2b7823 */ /* 0x001fca0000010028 */
[----:B------:R2:W-:Y:S02]  /*0970*/  STG.E desc[UR16][R38.64], R43 ;  /* 0x0000002b26007986 */ /* 0x0005e4000c101910 */
.L_x_3:
[----:B0---4-:R-:W-:Y:S05]  /*0980*/  BSYNC.RECONVERGENT B0 ;  /* 0x0000000000007941 */ /* 0x011fea0003800200 */
.L_x_2:
[----:B------:R-:W-:Y:S04]  /*0990*/  BSSY.RECONVERGENT B0, `(.L_x_4) ;  /* 0x0000022000007945 */ /* 0x000fe80003800200 */
[----:B------:R-:W-:Y:S05]  /*09a0*/  @!P0 BRA `(.L_x_5) ;  /* 0x0000000000808947 */ /* 0x000fea0003800000 */
[----:B------:R-:W3:Y:S01]  /*09b0*/  LDG.E.CONSTANT R41, desc[UR16][R10.64] ;  /* 0x000000100a297981 */ /* 0x000ee2000c1e9900 */
[----:B------:R-:W-:Y:S01]  /*09c0*/  MOV R42, R24 ;  /* 0x00000018002a7202 */ /* 0x000fe20000000f00 */
[----:B--2---:R-:W-:Y:S01]  /*09d0*/  IMAD.MOV.U32 R43, RZ, RZ, R37 ;  /* 0x000000ffff2b7224 */ /* 0x004fe200078e0025 */
[----:B---3--:R-:W-:-:S03]  /*09e0*/  SHF.R.S32.HI R40, RZ, 0x1f, R41 ;  /* 0x0000001fff287819 */ /* 0x008fc60000011429 */
[----:B------:R-:W-:-:S04]  /*09f0*/  IMAD.WIDE.U32 R42, R41, UR30, R42 ;  /* 0x0000001e292a7c25 */ /* 0x000fc8000f8e002a */
[----:B------:R-:W-:-:S04]  /*0a00*/  IMAD R40, R40, UR30, RZ ;  /* 0x0000001e28287c24 */ /* 0x000fc8000f8e02ff */
[----:B------:R-:W-:Y:S01]  /*0a10*/  IMAD R51, R41, UR31, R40 ;  /* 0x0000001f29337c24 */ /* 0x000fe2000f8e0228 */
[----:B------:R-:W-:-:S03]  /*0a20*/  LEA R40, P0, R42, UR32, 0x2 ;  /* 0x000000202a287c11 */ /* 0x000fc6000f8010ff */
[----:B------:R-:W-:-:S05]  /*0a30*/  IMAD.IADD R41, R43, 0x1, R51 ;  /* 0x000000012b297824 */ /* 0x000fca00078e0233 */
[----:B------:R-:W-:Y:S02]  /*0a40*/  LEA.HI.X R41, R42, UR33, R41, 0x2, P0 ;  /* 0x000000212a297c11 */ /* 0x000fe400080f1429 */
[----:B-1----:R-:W-:-:S03]  /*0a50*/  IADD3 R52, P0, PT, R50, R9, RZ ;  /* 0x0000000932347210 */ /* 0x002fc60007f1e0ff */
[----:B------:R-:W2:Y:S01]  /*0a60*/  LDG.E R51, desc[UR16][R40.64] ;  /* 0x0000001028337981 */ /* 0x000ea2000c1e1900 */
[----:B------:R-:W-:Y:S02]  /*0a70*/  IADD3.X R53, PT, PT, R48, R45, RZ, P0, !PT ;  /* 0x0000002d30357210 */ /* 0x000fe400007fe4ff */
[----:B------:R-:W-:-:S03]  /*0a80*/  IADD3 R42, P0, PT, R49, R44, RZ ;  /* 0x0000002c312a7210 */ /* 0x000fc60007f1e0ff */
[----:B------:R-:W3:Y:S02]  /*0a90*/  LDG.E.CONSTANT R52, desc[UR16][R52.64] ;  /* 0x0000001034347981 */ /* 0x000ee4000c1e9900 */
[----:B------:R-:W-:-:S06]  /*0aa0*/  IMAD.X R43, R47, 0x1, R46, P0 ;  /* 0x000000012f2b7824 */ /* 0x000fcc00000e062e */
[----:B------:R-:W3:Y:S01]  /*0ab0*/  LDG.E.CONSTANT R43, desc[UR16][R42.64] ;  /* 0x000000102a2b7981 */ /* 0x000ee2000c1e9900 */
[----:B--2---:R-:W-:Y:S01]  /*0ac0*/  FSETP.NEU.FTZ.AND P1, PT, R51, -INF , PT ;  /* 0xff8000003300780b */ /* 0x004fe20003f3d000 */
[----:B---3--:R-:W-:-:S12]  /*0ad0*/  FADD.FTZ R42, R52, R43 ;  /* 0x0000002b342a7221 */ /* 0x008fd80000010000 */
[----:B------:R-:W-:-:S04]  /*0ae0*/  @P1 FSETP.GT.FTZ.AND P0, PT, R51, R42, PT ;  /* 0x0000002a3300120b */ /* 0x000fc80003f14000 */
[----:B------:R-:W-:-:S05]  /*0af0*/  @P1 FSEL R43, R51, R42, P0 ;  /* 0x0000002a332b1208 */ /* 0x000fca0000000000 */
[--C-:B------:R-:W-:Y:S01]  /*0b00*/  @P1 FADD.FTZ R51, R51, -R43.reuse ;  /* 0x8000002b33331221 */ /* 0x100fe20000010000 */
[----:B------:R-:W-:-:S03]  /*0b10*/  @P1 FADD.FTZ R52, R42, -R43 ;  /* 0x8000002b2a341221 */ /* 0x000fc60000010000 */
[----:B------:R-:W-:Y:S01]  /*0b20*/  @P1 FMUL.FTZ R51, R51, 1.4426950216293334961 ;  /* 0x3fb8aa3b33331820 */ /* 0x000fe20000410000 */
[----:B------:R-:W-:-:S05]  /*0b30*/  @P1 FMUL.FTZ R52, R52, 1.4426950216293334961 ;  /* 0x3fb8aa3b34341820 */ /* 0x000fca0000410000 */
[----:B------:R-:W-:Y:S08]  /*0b40*/  @P1 MUFU.EX2 R51, R51 ;  /* 0x0000003300331308 */ /* 0x000ff00000000800 */
[----:B------:R-:W0:Y:S02]  /*0b50*/  @P1 MUFU.EX2 R52, R52 ;  /* 0x0000003400341308 */ /* 0x000e240000000800 */
[----:B0-----:R-:W-:-:S06]  /*0b60*/  @P1 FADD.FTZ R53, R51, R52 ;  /* 0x0000003433351221 */ /* 0x001fcc0000010000 */
[----:B------:R-:W0:Y:S02]  /*0b70*/  @P1 MUFU.LG2 R53, R53 ;  /* 0x0000003500351308 */ /* 0x000e240000000c00 */
[----:B0-----:R-:W-:-:S05]  /*0b80*/  @P1 FFMA.FTZ R43, R53, 0.69314718246459960938, R43 ;  /* 0x3f317218352b1823 */ /* 0x001fca000001002b */
[----:B------:R0:W-:Y:S04]  /*0b90*/  @P1 STG.E desc[UR16][R40.64], R43 ;  /* 0x0000002b28001986 */ /* 0x0001e8000c101910 */
[----:B------:R0:W-:Y:S02]  /*0ba0*/  @!P1 STG.E desc[UR16][R40.64], R42 ;  /* 0x0000002a28009986 */ /* 0x0001e4000c101910 */
.L_x_5:
[----:B------:R-:W-:Y:S05]  /*0bb0*/  BSYNC.RECONVERGENT B0 ;  /* 0x0000000000007941 */ /* 0x000fea0003800200 */
.L_x_4:
[----:B------:R-:W-:Y:S01]  /*0bc0*/  UIADD3 UR4, UP0, UPT, UR4, 0x2, URZ ;  /* 0x0000000204047890 */ /* 0x000fe2000ff1e0ff */
[----:B0-----:R-:W-:Y:S01]  /*0bd0*/  IMAD.U32 R41, RZ, RZ, UR14 ;  /* 0x0000000eff297e24 */ /* 0x001fe2000f8e00ff */
[----:B--2---:R-:W-:Y:S01]  /*0be0*/  MOV R43, UR18 ;  /* 0x00000012002b7c02 */ /* 0x004fe20008000f00 */
[----:B------:R-:W-:Y:S01]  /*0bf0*/  IMAD.U32 R40, RZ, RZ, UR22 ;  /* 0x00000016ff287e24 */ /* 0x000fe2000f8e00ff */
[----:B------:R-:W-:Y:S02]  /*0c00*/  UIADD3.X UR5, UPT, UPT, URZ, UR5, URZ, UP0, !UPT ;  /* 0x00000005ff057290 */ /* 0x000fe400087fe4ff */
[----:B------:R-:W-:Y:S01]  /*0c10*/  UIADD3 UR10, UP0, UPT, UR4, -UR12, URZ ;  /* 0x8000000c040a7290 */ /* 0x000fe2000ff1e0ff */
[----:B------:R-:W-:Y:S02]  /*0c20*/  LEA R10, P0, R41, R10, 0x2 ;  /* 0x0000000a290a7211 */ /* 0x000fe400078010ff */
[----:B------:R-:W-:Y:S01]  /*0c30*/  LEA R50, P1, R43, R50, 0x3 ;  /* 0x000000322b327211 */ /* 0x000fe200078218ff */
[----:B------:R-:W-:Y:S01]  /*0c40*/  UIADD3.X UR11, UPT, UPT, UR5, ~UR9, URZ, UP0, !UPT ;  /* 0x80000009050b7290 */ /* 0x000fe200087fe4ff */
[----:B------:R-:W-:Y:S01]  /*0c50*/  LEA R49, P2, R40, R49, 0x3 ;  /* 0x0000003128317211 */ /* 0x000fe200078418ff */
[----:B------:R-:W-:Y:S01]  /*0c60*/  UISETP.NE.U32.AND UP0, UPT, UR10, URZ, UPT ;  /* 0x000000ff0a00728c */ /* 0x000fe2000bf05070 */
[----:B------:R-:W-:-:S02]  /*0c70*/  IADD3.X R11, PT, PT, R11, UR8, RZ, P0, !PT ;  /* 0x000000080b0b7c10 */ /* 0x000fc400087fe4ff */
[----:B------:R-:W-:Y:S01]  /*0c80*/  IADD3.X R48, PT, PT, R48, UR7, RZ, P1, !PT ;  /* 0x0000000730307c10 */ /* 0x000fe20008ffe4ff */
[----:B------:R-:W-:Y:S01]  /*0c90*/  UISETP.NE.AND.EX UP0, UPT, UR11, URZ, UPT, UP0 ;  /* 0x000000ff0b00728c */ /* 0x000fe2000bf05300 */
[----:B------:R-:W-:-:S08]  /*0ca0*/  IADD3.X R47, PT, PT, R47, UR6, RZ, P2, !PT ;  /* 0x000000062f2f7c10 */ /* 0x000fd000097fe4ff */
[----:B------:R-:W-:Y:S05]  /*0cb0*/  BRA.U UP0, `(.L_x_6) ;  /* 0xfffffff900ac7547 */ /* 0x000fea000b83ffff */
[----:B------:R-:W-:Y:S01]  /*0cc0*/  IMAD.U32 R9, RZ, RZ, UR12 ;  /* 0x0000000cff097e24 */ /* 0x000fe2000f8e00ff */
[----:B------:R-:W-:-:S07]  /*0cd0*/  MOV R10, UR9 ;  /* 0x00000009000a7c02 */ /* 0x000fce0008000f00 */
.L_x_1:
[----:B------:R-:W-:Y:S01]  /*0ce0*/  ISETP.GE.U32.AND P0, PT, R4, R9, PT ;  /* 0x000000090400720c */ /* 0x000fe20003f06070 */
[----:B------:R-:W-:Y:S03]  /*0cf0*/  BSSY.RECONVERGENT B0, `(.L_x_0) ;  /* 0x0000043000007945 */ /* 0x000fe60003800200 */
[----:B------:R-:W-:-:S13]  /*0d00*/  ISETP.GE.AND.EX P0, PT, R3, R10, PT, P0 ;  /* 0x0000000a0300720c */ /* 0x000fda0003f06300 */
[----:B------:R-:W-:Y:S05]  /*0d10*/  @!P0 BRA `(.L_x_7) ;  /* 0x0000000400008947 */ /* 0x000fea0003800000 */
[----:B------:R-:W-:Y:S01]  /*0d20*/  LOP3.LUT R3, R9, 0x1, RZ, 0xc0, !PT ;  /* 0x0000000109037812 */ /* 0x000fe200078ec0ff */
[----:B------:R-:W0:Y:S03]  /*0d30*/  LDCU.64 UR12, c[0x0][0x3f0] ;  /* 0x00007e00ff0c77ac */ /* 0x000e260008000a00 */
[----:B------:R-:W-:Y:S01]  /*0d40*/  ISETP.NE.U32.AND P0, PT, R3, 0x1, PT ;  /* 0x000000010300780c */ /* 0x000fe20003f05070 */
[----:B------:R-:W2:Y:S03]  /*0d50*/  LDCU.64 UR4, c[0x0][0x420] ;  /* 0x00008400ff0477ac */ /* 0x000ea60008000a00 */
[----:B------:R-:W-:Y:S01]  /*0d60*/  ISETP.NE.U32.AND.EX P0, PT, RZ, RZ, PT, P0 ;  /* 0x000000ffff00720c */ /* 0x000fe20003f05100 */
[----:B------:R-:W3:Y:S01]  /*0d70*/  LDCU.64 UR8, c[0x0][0x438] ;  /* 0x00008700ff0877ac */ /* 0x000ee20008000a00 */
[----:B------:R-:W4:Y:S01]  /*0d80*/  LDCU.64 UR14, c[0x0][0x380] ;  /* 0x00007000ff0e77ac */ /* 0x000f220008000a00 */
[----:B------:R-:W4:Y:S10]  /*0d90*/  LDCU.64 UR6, c[0x0][0x398] ;  /* 0x00007300ff0677ac */ /* 0x000f340008000a00 */
[----:B------:R-:W0:Y:S01]  /*0da0*/  @!P0 LDC.64 R40, c[0x0][0x448] ;  /* 0x00011200ff288b82 */ /* 0x000e220000000a00 */
[--C-:B------:R-:W-:Y:S01]  /*0db0*/  @!P0 SHF.R.U32.HI R11, RZ, 0x1, R10.reuse ;  /* 0x00000001ff0b8819 */ /* 0x100fe2000001160a */
[----:B------:R-:W4:Y:S01]  /*0dc0*/  LDCU.64 UR10, c[0x0][0x3a0] ;  /* 0x00007400ff0a77ac */ /* 0x000f220008000a00 */
[----:B------:R-:W-:-:S05]  /*0dd0*/  @!P0 SHF.R.U64 R3, R9, 0x1, R10 ;  /* 0x0000000109038819 */ /* 0x000fca000000120a */
[----:B-1----:R-:W1:Y:S01]  /*0de0*/  @!P0 LDC.64 R38, c[0x0][0x3c0] ;  /* 0x0000f000ff268b82 */ /* 0x002e620000000a00 */
[-C--:B0-----:R-:W-:Y:S02]  /*0df0*/  @!P0 IMAD R4, R11, R40.reuse, RZ ;  /* 0x000000280b048224 */ /* 0x081fe400078e02ff */
[----:B-----5:R-:W-:-:S04]  /*0e00*/  @!P0 IMAD.WIDE.U32 R22, R3, R40, R22 ;  /* 0x0000002803168225 */ /* 0x020fc800078e0016 */
[----:B------:R-:W-:Y:S01]  /*0e10*/  @!P0 IMAD R3, R3, R41, R4 ;  /* 0x0000002903038224 */ /* 0x000fe200078e0204 */
[----:B-1----:R-:W-:-:S03]  /*0e20*/  @!P0 LEA R38, P1, R22, R38, 0x2 ;  /* 0x0000002616268211 */ /* 0x002fc600078210ff */
[----:B------:R-:W-:-:S05]  /*0e30*/  @!P0 IMAD.IADD R3, R23, 0x1, R3 ;  /* 0x0000000117038824 */ /* 0x000fca00078e0203 */
[----:B------:R-:W-:-:S06]  /*0e40*/  @!P0 LEA.HI.X R39, R22, R39, R3, 0x2, P1 ;  /* 0x0000002716278211 */ /* 0x000fcc00008f1403 */
[----:B------:R-:W4:Y:S01]  /*0e50*/  @!P0 LDG.E.CONSTANT R39, desc[UR16][R38.64] ;  /* 0x0000001026278981 */ /* 0x000f22000c1e9900 */
[----:B------:R-:W-:Y:S01]  /*0e60*/  MOV R23, R37 ;  /* 0x0000002500177202 */ /* 0x000fe20000000f00 */
[----:B------:R-:W-:Y:S01]  /*0e70*/  IMAD.MOV.U32 R22, RZ, RZ, R24 ;  /* 0x000000ffff167224 */ /* 0x000fe200078e0018 */
[----:B------:R-:W-:Y:S01]  /*0e80*/  IADD3 R26, P1, PT, R30, R26, RZ ;  /* 0x0000001a1e1a7210 */ /* 0x000fe20007f3e0ff */
[----:B--2---:R-:W-:Y:S01]  /*0e90*/  IMAD R4, R10, UR4, RZ ;  /* 0x000000040a047c24 */ /* 0x004fe2000f8e02ff */
[----:B------:R-:W-:Y:S01]  /*0ea0*/  IADD3 R28, P2, PT, R32, R28, RZ ;  /* 0x0000001c201c7210 */ /* 0x000fe20007f5e0ff */
[----:B---3--:R-:W-:Y:S02]  /*0eb0*/  IMAD R10, R10, UR8, RZ ;  /* 0x000000080a0a7c24 */ /* 0x008fe4000f8e02ff */
[----:B------:R-:W-:Y:S02]  /*0ec0*/  IMAD.X R27, R8, 0x1, R5, P1 ;  /* 0x00000001081b7824 */ /* 0x000fe400008e0605 */
[----:B------:R-:W-:-:S02]  /*0ed0*/  IMAD.X R29, R7, 0x1, R6, P2 ;  /* 0x00000001071d7824 */ /* 0x000fc400010e0606 */
[C---:B------:R-:W-:Y:S02]  /*0ee0*/  IMAD R11, R9.reuse, UR5, R4 ;  /* 0x00000005090b7c24 */ /* 0x040fe4000f8e0204 */
[----:B------:R-:W-:-:S04]  /*0ef0*/  IMAD.WIDE.U32 R6, R9, UR4, R26 ;  /* 0x0000000409067c25 */ /* 0x000fc8000f8e001a */
[----:B------:R-:W-:-:S04]  /*0f00*/  IMAD.WIDE.U32 R28, R9, UR8, R28 ;  /* 0x00000008091c7c25 */ /* 0x000fc8000f8e001c */
[----:B------:R-:W-:Y:S01]  /*0f10*/  IMAD.IADD R7, R7, 0x1, R11 ;  /* 0x0000000107077824 */ /* 0x000fe200078e020b */
[----:B----4-:R-:W-:Y:S02]  /*0f20*/  @!P0 SHF.R.S32.HI R35, RZ, 0x1f, R39 ;  /* 0x0000001fff238819 */ /* 0x010fe40000011427 */
[----:B------:R-:W-:-:S03]  /*0f30*/  @!P0 MOV R34, R39 ;  /* 0x0000002700228202 */ /* 0x000fc60000000f00 */
[----:B------:R-:W-:Y:S02]  /*0f40*/  IMAD R3, R35, UR12, RZ ;  /* 0x0000000c23037c24 */ /* 0x000fe4000f8e02ff */
[----:B------:R-:W-:-:S04]  /*0f50*/  IMAD.WIDE.U32 R22, R34, UR12, R22 ;  /* 0x0000000c22167c25 */ /* 0x000fc8000f8e0016 */
[----:B------:R-:W-:Y:S01]  /*0f60*/  IMAD R3, R34, UR13, R3 ;  /* 0x0000000d22037c24 */ /* 0x000fe2000f8e0203 */
[----:B------:R-:W-:-:S03]  /*0f70*/  LEA R4, P0, R22, UR14, 0x2 ;  /* 0x0000000e16047c11 */ /* 0x000fc6000f8010ff */
[----:B------:R-:W-:Y:S02]  /*0f80*/  IMAD.IADD R3, R23, 0x1, R3 ;  /* 0x0000000117037824 */ /* 0x000fe400078e0203 */
[----:B------:R-:W-:Y:S01]  /*0f90*/  IMAD R23, R9, UR9, R10 ;  /* 0x0000000909177c24 */ /* 0x000fe2000f8e020a */
[----:B------:R-:W-:Y:S02]  /*0fa0*/  LEA R10, P1, R28, UR10, 0x2 ;  /* 0x0000000a1c0a7c11 */ /* 0x000fe4000f8210ff */
[----:B------:R-:W-:Y:S02]  /*0fb0*/  LEA.HI.X R5, R22, UR15, R3, 0x2, P0 ;  /* 0x0000000f16057c11 */ /* 0x000fe400080f1403 */
[C---:B------:R-:W-:Y:S02]  /*0fc0*/  LEA R8, P0, R6.reuse, UR6, 0x2 ;  /* 0x0000000606087c11 */ /* 0x040fe4000f8010ff */
[----:B------:R-:W-:Y:S02]  /*0fd0*/  IADD3 R3, PT, PT, R29, R23, RZ ;  /* 0x000000171d037210 */ /* 0x000fe40007ffe0ff */
[----:B------:R-:W-:-:S02]  /*0fe0*/  LEA.HI.X R9, R6, UR7, R7, 0x2, P0 ;  /* 0x0000000706097c11 */ /* 0x000fc400080f1407 */
[----:B------:R-:W2:Y:S01]  /*0ff0*/  LDG.E R7, desc[UR16][R4.64] ;  /* 0x0000001004077981 */ /* 0x000ea2000c1e1900 */
[----:B------:R-:W-:-:S03]  /*1000*/  LEA.HI.X R11, R28, UR11, R3, 0x2, P1 ;  /* 0x0000000b1c0b7c11 */ /* 0x000fc600088f1403 */
[----:B------:R-:W3:Y:S04]  /*1010*/  LDG.E.CONSTANT R8, desc[UR16][R8.64] ;  /* 0x0000001008087981 */ /* 0x000ee8000c1e9900 */
        /* <DEDUP_REMOVED lines=16> */
.L_x_7:
[----:B------:R-:W-:Y:S05]  /*1120*/  BSYNC.RECONVERGENT B0 ;  /* 0x0000000000007941 */ /* 0x000fea0003800200 */
.L_x_0:
[----:B------:R-:W2:Y:S01]  /*1130*/  LDCU.64 UR14, c[0x0][0x458] ;  /* 0x00008b00ff0e77ac */ /* 0x000ea20008000a00 */
[----:B------:R-:W0:Y:S01]  /*1140*/  LDCU.64 UR4, c[0x0][0x3d8] ;  /* 0x00007b00ff0477ac */ /* 0x000e220008000a00 */
[----:B--2---:R-:W-:-:S04]  /*1150*/  UISETP.GE.U32.AND UP0, UPT, UR14, 0x1, UPT ;  /* 0x000000010e00788c */ /* 0x004fc8000bf06070 */
[----:B------:R-:W-:Y:S01]  /*1160*/  UISETP.GE.AND.EX UP0, UPT, UR15, URZ, UPT, UP0 ;  /* 0x000000ff0f00728c */ /* 0x000fe2000bf06300 */
[----:B0-----:R-:W-:-:S04]  /*1170*/  LEA R4, P0, R0, UR4, 0x2 ;  /* 0x0000000400047c11 */ /* 0x001fc8000f8010ff */
[----:B------:R-:W-:Y:S02]  /*1180*/  LEA.HI.X R5, R0, UR5, RZ, 0x2, P0 ;  /* 0x0000000500057c11 */ /* 0x000fe400080f14ff */
[----:B------:R-:W-:-:S13]  /*1190*/  PLOP3.LUT P1, PT, PT, PT, UP0, 0x80, 0x8 ;  /* 0x000000000008781c */ /* 0x000fda0003f2f008 */
[----:B------:R-:W-:Y:S05]  /*11a0*/  @!P1 EXIT ;  /* 0x000000000000994d */ /* 0x000fea0003800000 */
[----:B------:R0:W2:Y:S01]  /*11b0*/  LDG.E.CONSTANT R3, desc[UR16][R4.64] ;  /* 0x0000001004037981 */ /* 0x0000a2000c1e9900 */
[----:B------:R-:W3:Y:S01]  /*11c0*/  LDCU.64 UR4, c[0x0][0x390] ;  /* 0x00007200ff0477ac */ /* 0x000ee20008000a00 */
[----:B------:R-:W4:Y:S01]  /*11d0*/  LDCU.64 UR6, c[0x0][0x388] ;  /* 0x00007100ff0677ac */ /* 0x000f220008000a00 */
[----:B------:R-:W0:Y:S01]  /*11e0*/  LDCU.64 UR12, c[0x0][0x3e0] ;  /* 0x00007c00ff0c77ac */ /* 0x000e220008000a00 */
[----:B------:R-:W1:Y:S01]  /*11f0*/  LDCU.128 UR8, c[0x0][0x3f0] ;  /* 0x00007e00ff0877ac */ /* 0x000e620008000c00 */
[----:B---3--:R-:W-:-:S04]  /*1200*/  IMAD.WIDE.U32 R6, R0, UR4, RZ ;  /* 0x0000000400067c25 */ /* 0x008fc8000f8e00ff */
[----:B------:R-:W-:Y:S01]  /*1210*/  IMAD R7, R0, UR5, R7 ;  /* 0x0000000500077c24 */ /* 0x000fe2000f8e0207 */
[----:B------:R-:W3:Y:S01]  /*1220*/  LDCU.U8 UR5, c[0x0][0x468] ;  /* 0x00008d00ff0577ac */ /* 0x000ee20008000000 */
[C---:B----4-:R-:W-:Y:S01]  /*1230*/  LEA R8, P0, R6.reuse, UR6, 0x2 ;  /* 0x0000000606087c11 */ /* 0x050fe2000f8010ff */
[----:B------:R-:W-:Y:S01]  /*1240*/  UISETP.GE.U32.AND UP0, UPT, UR14, 0x4, UPT ;  /* 0x000000040e00788c */ /* 0x000fe2000bf06070 */
[C---:B0-----:R-:W-:Y:S02]  /*1250*/  IMAD R5, R13.reuse, UR12, RZ ;  /* 0x0000000c0d057c24 */ /* 0x041fe4000f8e02ff */
[----:B------:R-:W-:Y:S01]  /*1260*/  LEA.HI.X R9, R6, UR7, R7, 0x2, P0 ;  /* 0x0000000706097c11 */ /* 0x000fe200080f1407 */
[----:B------:R-:W-:Y:S02]  /*1270*/  ULOP3.LUT UR20, UR14, 0x3, URZ, 0xc0, !UPT ;  /* 0x000000030e147892 */ /* 0x000fe4000f8ec0ff */
[----:B------:R-:W-:Y:S01]  /*1280*/  UISETP.GE.U32.AND.EX UP0, UPT, UR15, URZ, UPT, UP0 ;  /* 0x000000ff0f00728c */ /* 0x000fe2000bf06100 */
[C---:B------:R-:W-:Y:S01]  /*1290*/  IMAD R7, R12.reuse, UR13, R5 ;  /* 0x0000000d0c077c24 */ /* 0x040fe2000f8e0205 */
[----:B------:R0:W5:Y:S01]  /*12a0*/  LDG.E.CONSTANT R0, desc[UR16][R8.64] ;  /* 0x0000001008007981 */ /* 0x000162000c1e9900 */
[----:B-1----:R-:W-:Y:S01]  /*12b0*/  IMAD R5, R13, UR10, RZ ;  /* 0x0000000a0d057c24 */ /* 0x002fe2000f8e02ff */
[----:B------:R-:W-:Y:S01]  /*12c0*/  ISETP.NE.U32.AND P0, PT, RZ, UR20, PT ;  /* 0x00000014ff007c0c */ /* 0x000fe2000bf05070 */
[C---:B------:R-:W-:Y:S01]  /*12d0*/  IMAD.WIDE.U32 R10, R12.reuse, UR12, RZ ;  /* 0x0000000c0c0a7c25 */ /* 0x040fe2000f8e00ff */
[----:B------:R-:W-:Y:S01]  /*12e0*/  UMOV UR6, URZ ;  /* 0x000000ff00067c82 */ /* 0x000fe20008000000 */
[----:B------:R-:W-:Y:S01]  /*12f0*/  UMOV UR4, URZ ;  /* 0x000000ff00047c82 */ /* 0x000fe20008000000 */
[----:B------:R-:W-:Y:S01]  /*1300*/  ISETP.NE.AND.EX P0, PT, RZ, UR6, PT, P0 ;  /* 0x00000006ff007c0c */ /* 0x000fe2000bf05300 */
[----:B---3--:R-:W-:Y:S01]  /*1310*/  UPRMT UR7, UR5, 0x8880, URZ ;  /* 0x0000888005077896 */ /* 0x008fe200080000ff */
[----:B------:R-:W-:-:S02]  /*1320*/  IMAD R5, R12, UR11, R5 ;  /* 0x0000000b0c057c24 */ /* 0x000fc4000f8e0205 */
[----:B0-----:R-:W-:Y:S01]  /*1330*/  IMAD.WIDE.U32 R8, R12, UR10, RZ ;  /* 0x0000000a0c087c25 */ /* 0x001fe2000f8e00ff */
[----:B------:R-:W-:-:S03]  /*1340*/  UMOV UR5, URZ ;  /* 0x000000ff00057c82 */ /* 0x000fc60008000000 */
[----:B------:R-:W-:Y:S02]  /*1350*/  IMAD.IADD R7, R7, 0x1, R11 ;  /* 0x0000000107077824 */ /* 0x000fe400078e020b */
[----:B------:R-:W-:Y:S01]  /*1360*/  IMAD.IADD R5, R9, 0x1, R5 ;  /* 0x0000000109057824 */ /* 0x000fe200078e0205 */
[----:B--2---:R-:W-:-:S04]  /*1370*/  FSETP.NEU.FTZ.AND P1, PT, R3, +INF , PT ;  /* 0x7f8000000300780b */ /* 0x004fc80003f3d000 */
[----:B------:R-:W-:Y:S01]  /*1380*/  ISETP.NE.AND P1, PT, RZ, UR7, !P1 ;  /* 0x00000007ff007c0c */ /* 0x000fe2000cf25270 */
[----:B------:R-:W-:-:S12]  /*1390*/  BRA.U !UP0, `(.L_x_8) ;  /* 0x0000000508f07547 */ /* 0x000fd8000b800000 */
[----:B------:R-:W0:Y:S01]  /*13a0*/  LDCU.64 UR24, c[0x0][0x408] ;  /* 0x00008100ff1877ac */ /* 0x000e220008000a00 */
[----:B------:R-:W-:Y:S02]  /*13b0*/  IADD3 R33, P2, PT, R16, R10, RZ ;  /* 0x0000000a10217210 */ /* 0x000fe40007f5e0ff */
[C---:B-----5:R-:W-:Y:S01]  /*13c0*/  SHF.L.U64.HI R23, R8.reuse, 0x2, R5 ;  /* 0x0000000208177819 */ /* 0x060fe20000010205 */
[----:B------:R-:W1:Y:S01]  /*13d0*/  LDCU.64 UR4, c[0x0][0x380] ;  /* 0x00007000ff0477ac */ /* 0x000e620008000a00 */
[----:B------:R-:W-:Y:S01]  /*13e0*/  SHF.L.U32 R22, R8, 0x2, RZ ;  /* 0x0000000208167819 */ /* 0x000fe200000006ff */
[----:B------:R-:W-:Y:S01]  /*13f0*/  IMAD.X R26, R7, 0x1, R21, P2 ;  /* 0x00000001071a7824 */ /* 0x000fe200010e0615 */
[C---:B------:R-:W-:Y:S01]  /*1400*/  SHF.L.U64.HI R40, R18.reuse, 0x2, R2 ;  /* 0x0000000212287819 */ /* 0x040fe20000010202 */
[----:B------:R-:W2:Y:S01]  /*1410*/  LDCU.64 UR26, c[0x0][0x3a8] ;  /* 0x00007500ff1a77ac */ /* 0x000ea20008000a00 */
[----:B------:R-:W-:Y:S01]  /*1420*/  SHF.L.U32 R45, R18, 0x2, RZ ;  /* 0x00000002122d7819 */ /* 0x000fe200000006ff */
[----:B------:R-:W-:-:S02]  /*1430*/  USHF.L.U32 UR13, UR9, 0x2, URZ ;  /* 0x00000002090d7899 */ /* 0x000fc400080006ff */
[----:B------:R-:W-:Y:S02]  /*1440*/  UIMAD.WIDE.U32 UR22, UR8, 0x4, URZ ;  /* 0x00000004081678a5 */ /* 0x000fe4000f8e00ff */
[----:B------:R-:W-:Y:S01]  /*1450*/  USHF.L.U64.HI UR19, UR8, 0x4, UR9 ;  /* 0x0000000408137899 */ /* 0x000fe20008010209 */
[----:B0-----:R-:W-:Y:S01]  /*1460*/  IMAD.U32 R25, RZ, RZ, UR24 ;  /* 0x00000018ff197e24 */ /* 0x001fe2000f8e00ff */
[----:B------:R-:W-:Y:S01]  /*1470*/  UIMAD UR7, UR25, 0xc, URZ ;  /* 0x0000000c190778a4 */ /* 0x000fe2000f8e02ff */
[----:B------:R-:W-:Y:S01]  /*1480*/  MOV R27, UR24 ;  /* 0x00000018001b7c02 */ /* 0x000fe20008000f00 */
[----:B------:R-:W-:Y:S01]  /*1490*/  IMAD.U32 R43, RZ, RZ, UR24 ;  /* 0x00000018ff2b7e24 */ /* 0x000fe2000f8e00ff */
[----:B-1----:R-:W-:Y:S01]  /*14a0*/  LEA R34, P2, R33, UR4, 0x2 ;  /* 0x0000000421227c11 */ /* 0x002fe2000f8410ff */
[----:B------:R-:W-:Y:S01]  /*14b0*/  IMAD.WIDE.U32 R24, R25, 0xc, R22 ;  /* 0x0000000c19187825 */ /* 0x000fe200078e0016 */
[----:B------:R-:W-:Y:S01]  /*14c0*/  ULOP3.LUT UR4, UR14, 0xfffffffc, URZ, 0xc0, !UPT ;  /* 0xfffffffc0e047892 */ /* 0x000fe2000f8ec0ff */
[----:B------:R-:W-:Y:S01]  /*14d0*/  MOV R35, UR7 ;  /* 0x0000000700237c02 */ /* 0x000fe20008000f00 */
[----:B------:R-:W-:Y:S01]  /*14e0*/  USHF.L.U32 UR7, UR25, 0x2, URZ ;  /* 0x0000000219077899 */ /* 0x000fe200080006ff */
[----:B------:R-:W-:Y:S01]  /*14f0*/  LEA.HI.X R33, R33, UR5, R26, 0x2, P2 ;  /* 0x0000000521217c11 */ /* 0x000fe200090f141a */
[----:B------:R-:W-:Y:S01]  /*1500*/  IMAD.U32 R26, RZ, RZ, UR25 ;  /* 0x00000019ff1a7e24 */ /* 0x000fe2000f8e00ff */
[----:B--2---:R-:W-:Y:S01]  /*1510*/  IADD3 R32, P2, PT, R24, UR26, RZ ;  /* 0x0000001a18207c10 */ /* 0x004fe2000ff5e0ff */
[----:B------:R-:W-:Y:S01]  /*1520*/  ULOP3.LUT UR5, UR15, 0x7fffffff, URZ, 0xc0, !UPT ;  /* 0x7fffffff0f057892 */ /* 0x000fe2000f8ec0ff */
[----:B------:R-:W-:Y:S01]  /*1530*/  LEA R38, P3, R27, R22, 0x3 ;  /* 0x000000161b267211 */ /* 0x000fe200078618ff */
[----:B------:R-:W-:Y:S01]  /*1540*/  UIMAD.WIDE.U32 UR14, UR24, 0x4, URZ ;  /* 0x00000004180e78a5 */ /* 0x000fe2000f8e00ff */
[----:B------:R-:W-:Y:S01]  /*1550*/  IADD3.X R35, PT, PT, R25, UR27, R35, P2, !PT ;  /* 0x0000001b19237c10 */ /* 0x000fe200097fe423 */
[----:B------:R-:W-:Y:S01]  /*1560*/  IMAD.U32 R25, RZ, RZ, UR26 ;  /* 0x0000001aff197e24 */ /* 0x000fe2000f8e00ff */
[----:B------:R-:W-:Y:S01]  /*1570*/  LEA.HI.X R43, R43, R23, R26, 0x3, P3 ;  /* 0x000000172b2b7211 */ /* 0x000fe200018f1c1a */
[----:B------:R-:W-:Y:S01]  /*1580*/  UIADD3 UR7, UPT, UPT, UR15, UR7, URZ ;  /* 0x000000070f077290 */ /* 0x000fe2000fffe0ff */
[----:B------:R-:W-:Y:S01]  /*1590*/  ISETP.GE.U32.AND P2, PT, R12, R14, PT ;  /* 0x0000000e0c00720c */ /* 0x000fe20003f46070 */
[----:B------:R-:W-:Y:S01]  /*15a0*/  IMAD.U32 R39, RZ, RZ, UR27 ;  /* 0x0000001bff277e24 */ /* 0x000fe2000f8e00ff */
[----:B------:R-:W-:Y:S01]  /*15b0*/  IADD3 R37, P3, PT, R22, UR26, RZ ;  /* 0x0000001a16257c10 */ /* 0x000fe2000ff7e0ff */
[----:B------:R-:W-:Y:S01]  /*15c0*/  USHF.L.U64.HI UR12, UR8, 0x3, UR9 ;  /* 0x00000003080c7899 */ /* 0x000fe20008010209 */
[----:B------:R-:W-:Y:S01]  /*15d0*/  IADD3 R38, P6, PT, R38, UR26, RZ ;  /* 0x0000001a26267c10 */ /* 0x000fe2000ffde0ff */
[----:B------:R-:W-:Y:S01]  /*15e0*/  USHF.L.U32 UR18, UR8, 0x4, URZ ;  /* 0x0000000408127899 */ /* 0x000fe200080006ff */
[----:B------:R-:W-:Y:S01]  /*15f0*/  IADD3 R36, P4, P5, R22, UR14, R25 ;  /* 0x0000000e16247c10 */ /* 0x000fe2000fd9e019 */
[----:B------:R-:W-:Y:S01]  /*1600*/  USHF.L.U32 UR11, UR8, 0x3, URZ ;  /* 0x00000003080b7899 */ /* 0x000fe200080006ff */
[----:B------:R-:W-:Y:S01]  /*1610*/  ISETP.GE.OR.EX P2, PT, R13, R15, P1, P2 ;  /* 0x0000000f0d00720c */ /* 0x000fe20000f46720 */
[----:B------:R-:W0:Y:S01]  /*1620*/  LDCU.64 UR8, c[0x0][0x3f0] ;  /* 0x00007e00ff0877ac */ /* 0x000e220008000a00 */
[----:B------:R-:W-:-:S02]  /*1630*/  IADD3.X R41, PT, PT, R23, UR27, RZ, P3, !PT ;  /* 0x0000001b17297c10 */ /* 0x000fc40009ffe4ff */
[----:B------:R-:W-:Y:S01]  /*1640*/  IADD3.X R43, PT, PT, R43, UR27, RZ, P6, !PT ;  /* 0x0000001b2b2b7c10 */ /* 0x000fe2000b7fe4ff */
[----:B------:R-:W-:Y:S01]  /*1650*/  UIADD3 UR13, UPT, UPT, UR23, UR13, URZ ;  /* 0x0000000d170d7290 */ /* 0x000fe2000fffe0ff */
[----:B------:R-:W-:Y:S01]  /*1660*/  IADD3.X R39, PT, PT, R23, UR7, R39, P4, P5 ;  /* 0x0000000717277c10 */ /* 0x000fe2000a7ea427 */
[----:B------:R-:W-:Y:S01]  /*1670*/  USHF.L.U64.HI UR14, UR24, 0x4, UR25 ;  /* 0x00000004180e7899 */ /* 0x000fe20008010219 */
[----:B------:R-:W-:Y:S01]  /*1680*/  UMOV UR7, UR4 ;  /* 0x0000000400077c82 */ /* 0x000fe20008000000 */
[----:B------:R-:W-:-:S10]  /*1690*/  UMOV UR10, UR5 ;  /* 0x00000005000a7c82 */ /* 0x000fd40008000000 */
.L_x_9:
[----:B------:R-:W-:Y:S01]  /*16a0*/  @!P2 IADD3 R22, P3, PT, R45, R37, RZ ;  /* 0x000000252d16a210 */ /* 0x000fe20007f7e0ff */
[----:B-1----:R-:W-:Y:S01]  /*16b0*/  IMAD.MOV.U32 R24, RZ, RZ, R34 ;  /* 0x000000ffff187224 */ /* 0x002fe200078e0022 */
[----:B------:R-:W-:-:S03]  /*16c0*/  MOV R25, R33 ;  /* 0x0000002100197202 */ /* 0x000fc60000000f00 */
[----:B------:R-:W-:Y:S02]  /*16d0*/  @!P2 IMAD.X R23, R40, 0x1, R41, P3 ;  /* 0x000000012817a824 */ /* 0x000fe400018e0629 */
[----:B------:R-:W2:Y:S04]  /*16e0*/  @!P2 LDG.E R26, desc[UR16][R24.64] ;  /* 0x00000010181aa981 */ /* 0x000ea8000c1e1900 */
[----:B------:R-:W3:Y:S01]  /*16f0*/  @!P2 LDG.E.CONSTANT R22, desc[UR16][R22.64] ;  /* 0x000000101616a981 */ /* 0x000ee2000c1e9900 */
[----:B------:R-:W-:Y:S01]  /*1700*/  IMAD.MOV.U32 R47, RZ, RZ, RZ ;  /* 0x000000ffff2f7224 */ /* 0x000fe200078e00ff */
[----:B------:R-:W-:-:S05]  /*1710*/  @!P2 IADD3 R30, P4, PT, R45, R36, RZ ;  /* 0x000000242d1ea210 */ /* 0x000fca0007f9e0ff */
[----:B------:R-:W-:-:S05]  /*1720*/  @!P2 IMAD.X R31, R40, 0x1, R39, P4 ;  /* 0x00000001281fa824 */ /* 0x000fca00020e0627 */
[----:B------:R-:W4:Y:S01]  /*1730*/  @!P2 LDG.E.CONSTANT R30, desc[UR16][R30.64] ;  /* 0x000000101e1ea981 */ /* 0x000f22000c1e9900 */
[----:B--2---:R-:W-:Y:S01]  /*1740*/  @!P2 FADD.FTZ R27, R3, R26 ;  /* 0x0000001a031ba221 */ /* 0x004fe20000010000 */
[----:B------:R-:W-:-:S03]  /*1750*/  IADD3 R26, P3, PT, R34, UR22, RZ ;  /* 0x00000016221a7c10 */ /* 0x000fc6000ff7e0ff */
[C---:B---3--:R-:W-:Y:S01]  /*1760*/  @!P2 FADD.FTZ R27, -R22.reuse, R27 ;  /* 0x0000001b161ba221 */ /* 0x048fe20000010100 */
[----:B------:R-:W-:-:S03]  /*1770*/  @!P2 FMUL.FTZ R28, R22, 1.4426950216293334961 ;  /* 0x3fb8aa3b161ca820 */ /* 0x000fc60000410000 */
[----:B------:R-:W-:Y:S01]  /*1780*/  @!P2 FMUL.FTZ R29, R27, 1.4426950216293334961 ;  /* 0x3fb8aa3b1b1da820 */ /* 0x000fe20000410000 */
[----:B------:R-:W-:Y:S02]  /*1790*/  IADD3.X R27, PT, PT, R33, UR13, RZ, P3, !PT ;  /* 0x0000000d211b7c10 */ /* 0x000fe40009ffe4ff */
[----:B------:R-:W-:Y:S08]  /*17a0*/  @!P2 MUFU.EX2 R28, R28 ;  /* 0x0000001c001ca308 */ /* 0x000ff00000000800 */
[----:B------:R-:W1:Y:S02]  /*17b0*/  @!P2 MUFU.EX2 R29, R29 ;  /* 0x0000001d001da308 */ /* 0x000e640000000800 */
[----:B-1----:R-:W-:-:S04]  /*17c0*/  @!P2 FADD.FTZ R49, R28, -R29 ;  /* 0x8000001d1c31a221 */ /* 0x002fc80000010000 */
[----:B------:R-:W-:-:S05]  /*17d0*/  @!P2 FMUL.FTZ R47, R0, R49 ;  /* 0x00000031002fa220 */ /* 0x000fca0000410000 */
[----:B------:R1:W-:Y:S04]  /*17e0*/  STG.E desc[UR16][R24.64], R47 ;  /* 0x0000002f18007986 */ /* 0x0003e8000c101910 */
[----:B------:R-:W2:Y:S01]  /*17f0*/  @!P2 LDG.E R22, desc[UR16][R26.64] ;  /* 0x000000101a16a981 */ /* 0x000ea2000c1e1900 */
[----:B----4-:R-:W-:-:S06]  /*1800*/  @!P2 FMUL.FTZ R42, R30, 1.4426950216293334961 ;  /* 0x3fb8aa3b1e2aa820 */ /* 0x010fcc0000410000 */
[----:B------:R-:W-:Y:S01]  /*1810*/  @!P2 MUFU.EX2 R42, R42 ;  /* 0x0000002a002aa308 */ /* 0x000fe20000000800 */
[----:B------:R-:W-:Y:S01]  /*1820*/  HFMA2 R31, -RZ, RZ, 0, 0 ;  /* 0x00000000ff1f7431 */ /* 0x000fe200000001ff */
[----:B------:R-:W-:-:S05]  /*1830*/  @!P2 IADD3 R28, P4, PT, R45, R38, RZ ;  /* 0x000000262d1ca210 */ /* 0x000fca0007f9e0ff */
[----:B------:R-:W-:-:S05]  /*1840*/  @!P2 IMAD.X R29, R40, 0x1, R43, P4 ;  /* 0x00000001281da824 */ /* 0x000fca00020e062b */
[----:B------:R-:W3:Y:S01]  /*1850*/  @!P2 LDG.E.CONSTANT R28, desc[UR16][R28.64] ;  /* 0x000000101c1ca981 */ /* 0x000ee2000c1e9900 */
[----:B--2---:R-:W-:-:S04]  /*1860*/  @!P2 FADD.FTZ R23, R3, R22 ;  /* 0x000000160317a221 */ /* 0x004fc80000010000 */
[----:B------:R-:W-:-:S04]  /*1870*/  @!P2 FADD.FTZ R23, -R30, R23 ;  /* 0x000000171e17a221 */ /* 0x000fc80000010100 */
[----:B------:R-:W-:-:S04]  /*1880*/  @!P2 FMUL.FTZ R44, R23, 1.4426950216293334961 ;  /* 0x3fb8aa3b172ca820 */ /* 0x000fc80000410000 */
[----:B------:R-:W1:Y:S01]  /*1890*/  @!P2 MUFU.EX2 R23, R44 ;  /* 0x0000002c0017a308 */ /* 0x000e620000000800 */
[----:B------:R-:W-:Y:S01]  /*18a0*/  IADD3 R22, P3, PT, R34, UR11, RZ ;  /* 0x0000000b22167c10 */ /* 0x000fe2000ff7e0ff */
[----:B-1----:R-:W-:-:S03]  /*18b0*/  @!P2 FADD.FTZ R47, R42, -R23 ;  /* 0x800000172a2fa221 */ /* 0x002fc60000010000 */
[----:B------:R-:W-:Y:S01]  /*18c0*/  IADD3.X R23, PT, PT, R33, UR12, RZ, P3, !PT ;  /* 0x0000000c21177c10 */ /* 0x000fe20009ffe4ff */
[----:B------:R-:W-:-:S05]  /*18d0*/  @!P2 FMUL.FTZ R31, R0, R47 ;  /* 0x0000002f001fa220 */ /* 0x000fca0000410000 */
[----:B------:R1:W-:Y:S04]  /*18e0*/  STG.E desc[UR16][R26.64], R31 ;  /* 0x0000001f1a007986 */ /* 0x0003e8000c101910 */
[----:B------:R-:W2:Y:S01]  /*18f0*/  @!P2 LDG.E R42, desc[UR16][R22.64] ;  /* 0x00000010162aa981 */ /* 0x000ea2000c1e1900 */
[----:B---3--:R-:W-:-:S06]  /*1900*/  @!P2 FMUL.FTZ R30, R28, 1.4426950216293334961 ;  /* 0x3fb8aa3b1c1ea820 */ /* 0x008fcc0000410000 */
[----:B------:R-:W-:Y:S01]  /*1910*/  @!P2 MUFU.EX2 R30, R30 ;  /* 0x0000001e001ea308 */ /* 0x000fe20000000800 */
[----:B0-----:R-:W-:Y:S01]  /*1920*/  IMAD.U32 R49, RZ, RZ, UR8 ;  /* 0x00000008ff317e24 */ /* 0x001fe2000f8e00ff */
[----:B------:R-:W-:Y:S01]  /*1930*/  UIMAD UR15, UR9, 0xc, URZ ;  /* 0x0000000c090f78a4 */ /* 0x000fe2000f8e02ff */
[----:B------:R-:W-:Y:S02]  /*1940*/  MOV R29, RZ ;  /* 0x000000ff001d7202 */ /* 0x000fe40000000f00 */
[----:B------:R-:W-:Y:S01]  /*1950*/  IMAD.WIDE.U32 R24, R49, 0xc, R24 ;  /* 0x0000000c31187825 */ /* 0x000fe200078e0018 */
[----:B-1----:R-:W-:-:S03]  /*1960*/  @!P2 IADD3 R26, P3, PT, R45, R32, RZ ;  /* 0x000000202d1aa210 */ /* 0x002fc60007f7e0ff */
[----:B------:R-:W-:Y:S02]  /*1970*/  VIADD R25, R25, UR15 ;  /* 0x0000000f19197c36 */ /* 0x000fe40008000000 */
[----:B------:R-:W-:-:S05]  /*1980*/  @!P2 IMAD.X R27, R40, 0x1, R35, P3 ;  /* 0x00000001281ba824 */ /* 0x000fca00018e0623 */
[----:B------:R-:W3:Y:S01]  /*1990*/  @!P2 LDG.E.CONSTANT R26, desc[UR16][R26.64] ;  /* 0x000000101a1aa981 */ /* 0x000ee2000c1e9900 */
[----:B--2---:R-:W-:-:S04]  /*19a0*/  @!P2 FADD.FTZ R47, R3, R42 ;  /* 0x0000002a032fa221 */ /* 0x004fc80000010000 */
[----:B------:R-:W-:-:S04]  /*19b0*/  @!P2 FADD.FTZ R47, -R28, R47 ;  /* 0x0000002f1c2fa221 */ /* 0x000fc80000010100 */
[----:B------:R-:W-:-:S06]  /*19c0*/  @!P2 FMUL.FTZ R47, R47, 1.4426950216293334961 ;  /* 0x3fb8aa3b2f2fa820 */ /* 0x000fcc0000410000 */
[----:B------:R-:W0:Y:S02]  /*19d0*/  @!P2 MUFU.EX2 R47, R47 ;  /* 0x0000002f002fa308 */ /* 0x000e240000000800 */
[----:B0-----:R-:W-:-:S04]  /*19e0*/  @!P2 FADD.FTZ R31, R30, -R47 ;  /* 0x8000002f1e1fa221 */ /* 0x001fc80000010000 */
[----:B------:R-:W-:-:S05]  /*19f0*/  @!P2 FMUL.FTZ R29, R0, R31 ;  /* 0x0000001f001da220 */ /* 0x000fca0000410000 */
[----:B------:R0:W-:Y:S04]  /*1a00*/  STG.E desc[UR16][R22.64], R29 ;  /* 0x0000001d16007986 */ /* 0x0001e8000c101910 */
[----:B------:R-:W2:Y:S01]  /*1a10*/  @!P2 LDG.E R30, desc[UR16][R24.64] ;  /* 0x00000010181ea981 */ /* 0x000ea2000c1e1900 */
[----:B---3--:R-:W-:-:S06]  /*1a20*/  @!P2 FMUL.FTZ R28, R26, 1.4426950216293334961 ;  /* 0x3fb8aa3b1a1ca820 */ /* 0x008fcc0000410000 */
[----:B------:R-:W-:Y:S01]  /*1a30*/  @!P2 MUFU.EX2 R28, R28 ;  /* 0x0000001c001ca308 */ /* 0x000fe20000000800 */
[----:B------:R-:W-:-:S04]  /*1a40*/  UIADD3 UR7, UP0, UPT, UR7, -0x4, URZ ;  /* 0xfffffffc07077890 */ /* 0x000fc8000ff1e0ff */
[----:B------:R-:W-:Y:S02]  /*1a50*/  UIADD3.X UR10, UPT, UPT, UR10, -0x1, URZ, UP0, !UPT ;  /* 0xffffffff0a0a7890 */ /* 0x000fe400087fe4ff */
[----:B------:R-:W-:Y:S01]  /*1a60*/  UISETP.NE.U32.AND UP0, UPT, UR7, URZ, UPT ;  /* 0x000000ff0700728c */ /* 0x000fe2000bf05070 */
[----:B0-----:R-:W-:-:S03]  /*1a70*/  IMAD.U32 R22, RZ, RZ, UR24 ;  /* 0x00000018ff167e24 */ /* 0x001fc6000f8e00ff */
[----:B------:R-:W-:Y:S01]  /*1a80*/  UISETP.NE.AND.EX UP0, UPT, UR10, URZ, UPT, UP0 ;  /* 0x000000ff0a00728c */ /* 0x000fe2000bf05300 */
[----:B------:R-:W-:Y:S02]  /*1a90*/  IADD3 R34, P4, PT, R34, UR18, RZ ;  /* 0x0000001222227c10 */ /* 0x000fe4000ff9e0ff */
[----:B------:R-:W-:Y:S02]  /*1aa0*/  LEA R45, P3, R22, R45, 0x4 ;  /* 0x0000002d162d7211 */ /* 0x000fe400078620ff */
[----:B------:R-:W-:Y:S02]  /*1ab0*/  IADD3.X R33, PT, PT, R33, UR19, RZ, P4, !PT ;  /* 0x0000001321217c10 */ /* 0x000fe4000a7fe4ff */
[----:B------:R-:W-:Y:S01]  /*1ac0*/  IADD3.X R40, PT, PT, R40, UR14, RZ, P3, !PT ;  /* 0x0000000e28287c10 */ /* 0x000fe20009ffe4ff */
[----:B--2---:R-:W-:-:S04]  /*1ad0*/  @!P2 FADD.FTZ R31, R3, R30 ;  /* 0x0000001e031fa221 */ /* 0x004fc80000010000 */
[----:B------:R-:W-:-:S04]  /*1ae0*/  @!P2 FADD.FTZ R31, -R26, R31 ;  /* 0x0000001f1a1fa221 */ /* 0x000fc80000010100 */
[----:B------:R-:W-:-:S04]  /*1af0*/  @!P2 FMUL.FTZ R30, R31, 1.4426950216293334961 ;  /* 0x3fb8aa3b1f1ea820 */ /* 0x000fc80000410000 */
[----:B------:R-:W0:Y:S01]  /*1b00*/  @!P2 MUFU.EX2 R47, R30 ;  /* 0x0000001e002fa308 */ /* 0x000e220000000800 */
[----:B------:R-:W-:Y:S02]  /*1b10*/  HFMA2 R31, -RZ, RZ, 0, 0 ;  /* 0x00000000ff1f7431 */ /* 0x000fe400000001ff */
[----:B0-----:R-:W-:-:S04]  /*1b20*/  @!P2 FADD.FTZ R47, R28, -R47 ;  /* 0x8000002f1c2fa221 */ /* 0x001fc80000010000 */
[----:B------:R-:W-:-:S05]  /*1b30*/  @!P2 FMUL.FTZ R31, R0, R47 ;  /* 0x0000002f001fa220 */ /* 0x000fca0000410000 */
[----:B------:R1:W-:Y:S01]  /*1b40*/  STG.E desc[UR16][R24.64], R31 ;  /* 0x0000001f18007986 */ /* 0x0003e2000c101910 */
[----:B------:R-:W-:Y:S05]  /*1b50*/  BRA.U UP0, `(.L_x_9) ;  /* 0xfffffff900d07547 */ /* 0x000fea000b83ffff */
.L_x_8:
[----:B------:R-:W-:Y:S05]  /*1b60*/  @!P0 EXIT ;  /* 0x000000000000894d */ /* 0x000fea0003800000 */
[----:B-----5:R-:W0:Y:S01]  /*1b70*/  LDC.64 R22, c[0x0][0x408] ;  /* 0x00010200ff167b82 */ /* 0x020e220000000a00 */
[----:B------:R-:W2:Y:S01]  /*1b80*/  LDCU.64 UR14, c[0x0][0x380] ;  /* 0x00007000ff0e77ac */ /* 0x000ea20008000a00 */
[----:B------:R-:W-:Y:S01]  /*1b90*/  IMAD.U32 R9, RZ, RZ, UR4 ;  /* 0x00000004ff097e24 */ /* 0x000fe2000f8e00ff */
[----:B------:R-:W-:Y:S01]  /*1ba0*/  MOV R4, R8 ;  /* 0x0000000800047202 */ /* 0x000fe20000000f00 */
[----:B------:R-:W-:Y:S01]  /*1bb0*/  IMAD.MOV.U32 R6, RZ, RZ, R10 ;  /* 0x000000ffff067224 */ /* 0x000fe200078e000a */
[----:B------:R-:W3:Y:S01]  /*1bc0*/  LDCU.64 UR12, c[0x0][0x3a8] ;  /* 0x00007500ff0c77ac */ /* 0x000ee20008000a00 */
[----:B------:R-:W-:Y:S02]  /*1bd0*/  ISETP.GE.U32.AND P0, PT, R12, R14, PT ;  /* 0x0000000e0c00720c */ /* 0x000fe40003f06070 */
[----:B------:R-:W-:Y:S01]  /*1be0*/  IMAD.WIDE.U32 R6, R9, UR8, R6 ;  /* 0x0000000809067c25 */ /* 0x000fe2000f8e0006 */
[----:B------:R-:W-:Y:S01]  /*1bf0*/  UIMAD UR7, UR5, UR8, URZ ;  /* 0x00000008050772a4 */ /* 0x000fe2000f8e02ff */
[----:B------:R-:W-:Y:S01]  /*1c00*/  ISETP.GE.OR.EX P0, PT, R13, R15, P1, P0 ;  /* 0x0000000f0d00720c */ /* 0x000fe20000f06700 */
[----:B------:R-:W-:-:S02]  /*1c10*/  USHF.L.U64.HI UR10, UR8, 0x2, UR9 ;  /* 0x00000002080a7899 */ /* 0x000fc40008010209 */
[----:B------:R-:W-:Y:S01]  /*1c20*/  UIMAD UR7, UR4, UR9, UR7 ;  /* 0x00000009040772a4 */ /* 0x000fe2000f8e0207 */
[----:B------:R-:W-:Y:S01]  /*1c30*/  IADD3 R16, P3, PT, R16, R6, RZ ;  /* 0x0000000610107210 */ /* 0x000fe20007f7e0ff */
[----:B------:R-:W-:-:S04]  /*1c40*/  USHF.L.U32 UR8, UR8, 0x2, URZ ;  /* 0x0000000208087899 */ /* 0x000fc800080006ff */
[----:B------:R-:W-:Y:S02]  /*1c50*/  IADD3.X R7, PT, PT, R21, UR7, R7, P3, !PT ;  /* 0x0000000715077c10 */ /* 0x000fe40009ffe407 */
[----:B--2---:R-:W-:Y:S01]  /*1c60*/  LEA R6, P3, R16, UR14, 0x2 ;  /* 0x0000000e10067c11 */ /* 0x004fe2000f8610ff */
[----:B0-----:R-:W-:-:S03]  /*1c70*/  IMAD.WIDE.U32 R4, R22, UR4, R4 ;  /* 0x0000000416047c25 */ /* 0x001fc6000f8e0004 */
[----:B------:R-:W-:Y:S01]  /*1c80*/  LEA.HI.X R7, R16, UR15, R7, 0x2, P3 ;  /* 0x0000000f10077c11 */ /* 0x000fe200098f1407 */
[----:B------:R-:W-:Y:S01]  /*1c90*/  IMAD R8, R22, UR5, RZ ;  /* 0x0000000516087c24 */ /* 0x000fe2000f8e02ff */
[----:B------:R-:W-:-:S03]  /*1ca0*/  IADD3 R10, P2, PT, R18, R4, RZ ;  /* 0x00000004120a7210 */ /* 0x000fc60007f5e0ff */
[----:B------:R-:W-:Y:S01]  /*1cb0*/  IMAD R9, R23, UR4, R8 ;  /* 0x0000000417097c24 */ /* 0x000fe2000f8e0208 */
[----:B---3--:R-:W-:Y:S02]  /*1cc0*/  LEA R13, P1, R10, UR12, 0x2 ;  /* 0x0000000c0a0d7c11 */ /* 0x008fe4000f8210ff */
[----:B------:R-:W-:Y:S02]  /*1cd0*/  SHF.L.U64.HI R23, R22, 0x2, R23 ;  /* 0x0000000216177819 */ /* 0x000fe40000010217 */
[----:B------:R-:W-:-:S04]  /*1ce0*/  IADD3.X R5, PT, PT, R2, R5, R9, P2, !PT ;  /* 0x0000000502057210 */ /* 0x000fc800017fe409 */
[----:B------:R-:W-:-:S07]  /*1cf0*/  LEA.HI.X R10, R10, UR13, R5, 0x2, P1 ;  /* 0x0000000d0a0a7c11 */ /* 0x000fce00088f1405 */
.L_x_10:
[----:B0-----:R-:W-:Y:S01]  /*1d00*/  IMAD.MOV.U32 R4, RZ, RZ, R6 ;  /* 0x000000ffff047224 */ /* 0x001fe200078e0006 */
[----:B------:R-:W-:Y:S01]  /*1d10*/  MOV R5, R7 ;  /* 0x0000000700057202 */ /* 0x000fe20000000f00 */
[----:B------:R-:W-:Y:S01]  /*1d20*/  @!P0 IMAD.MOV.U32 R6, RZ, RZ, R13 ;  /* 0x000000ffff068224 */ /* 0x000fe200078e000d */
[----:B------:R-:W-:-:S03]  /*1d30*/  @!P0 MOV R7, R10 ;  /* 0x0000000a00078202 */ /* 0x000fc60000000f00 */
[----:B------:R-:W2:Y:S04]  /*1d40*/  @!P0 LDG.E R8, desc[UR16][R4.64] ;  /* 0x0000001004088981 */ /* 0x000ea8000c1e1900 */
[----:B------:R0:W3:Y:S01]  /*1d50*/  @!P0 LDG.E.CONSTANT R2, desc[UR16][R6.64] ;  /* 0x0000001006028981 */ /* 0x0000e2000c1e9900 */
[----:B------:R-:W-:Y:S01]  /*1d60*/  UIADD3 UR20, UP0, UPT, UR20, -0x1, URZ ;  /* 0xffffffff14147890 */ /* 0x000fe2000ff1e0ff */
[----:B------:R-:W-:-:S03]  /*1d70*/  LEA R13, P1, R22, R13, 0x2 ;  /* 0x0000000d160d7211 */ /* 0x000fc600078210ff */
[----:B------:R-:W-:Y:S01]  /*1d80*/  UIADD3.X UR6, UPT, UPT, UR6, -0x1, URZ, UP0, !UPT ;  /* 0xffffffff06067890 */ /* 0x000fe200087fe4ff */
[----:B------:R-:W-:Y:S01]  /*1d90*/  IADD3.X R10, PT, PT, R10, R23, RZ, P1, !PT ;  /* 0x000000170a0a7210 */ /* 0x000fe20000ffe4ff */
[----:B------:R-:W-:Y:S01]  /*1da0*/  UISETP.NE.U32.AND UP0, UPT, UR20, URZ, UPT ;  /* 0x000000ff1400728c */ /* 0x000fe2000bf05070 */
[----:B0-----:R-:W-:-:S03]  /*1db0*/  IADD3 R6, P2, PT, R4, UR8, RZ ;  /* 0x0000000804067c10 */ /* 0x001fc6000ff5e0ff */
[----:B------:R-:W-:Y:S01]  /*1dc0*/  UISETP.NE.AND.EX UP0, UPT, UR6, URZ, UPT, UP0 ;  /* 0x000000ff0600728c */ /* 0x000fe2000bf05300 */
[----:B------:R-:W-:Y:S01]  /*1dd0*/  IADD3.X R7, PT, PT, R5, UR10, RZ, P2, !PT ;  /* 0x0000000a05077c10 */ /* 0x000fe200097fe4ff */
[----:B--2---:R-:W-:-:S04]  /*1de0*/  @!P0 FADD.FTZ R9, R3, R8 ;  /* 0x0000000803098221 */ /* 0x004fc80000010000 */
[C---:B---3--:R-:W-:Y:S01]  /*1df0*/  @!P0 FADD.FTZ R9, -R2.reuse, R9 ;  /* 0x0000000902098221 */ /* 0x048fe20000010100 */
[----:B------:R-:W-:-:S03]  /*1e00*/  @!P0 FMUL.FTZ R8, R2, 1.4426950216293334961 ;  /* 0x3fb8aa3b02088820 */ /* 0x000fc60000410000 */
[----:B------:R-:W-:Y:S01]  /*1e10*/  @!P0 FMUL.FTZ R2, R9, 1.4426950216293334961 ;  /* 0x3fb8aa3b09028820 */ /* 0x000fe20000410000 */
[----:B------:R-:W-:Y:S02]  /*1e20*/  IMAD.MOV.U32 R9, RZ, RZ, RZ ;  /* 0x000000ffff097224 */ /* 0x000fe400078e00ff */
[----:B------:R-:W-:Y:S08]  /*1e30*/  @!P0 MUFU.EX2 R8, R8 ;  /* 0x0000000800088308 */ /* 0x000ff00000000800 */
[----:B------:R-:W0:Y:S02]  /*1e40*/  @!P0 MUFU.EX2 R11, R2 ;  /* 0x00000002000b8308 */ /* 0x000e240000000800 */
[----:B0-----:R-:W-:-:S04]  /*1e50*/  @!P0 FADD.FTZ R11, R8, -R11 ;  /* 0x8000000b080b8221 */ /* 0x001fc80000010000 */
[----:B------:R-:W-:-:S05]  /*1e60*/  @!P0 FMUL.FTZ R9, R0, R11 ;  /* 0x0000000b00098220 */ /* 0x000fca0000410000 */
[----:B------:R0:W-:Y:S01]  /*1e70*/  STG.E desc[UR16][R4.64], R9 ;  /* 0x0000000904007986 */ /* 0x0001e2000c101910 */
[----:B------:R-:W-:Y:S05]  /*1e80*/  BRA.U UP0, `(.L_x_10) ;  /* 0xfffffffd009c7547 */ /* 0x000fea000b83ffff */
[----:B------:R-:W-:Y:S05]  /*1e90*/  EXIT ;  /* 0x000000000000794d */ /* 0x000fea0003800000 */
.L_x_11:
[----:B------:R-:W-:-:S00]  /*1ea0*/  BRA `(.L_x_11) ;  /* 0xfffffffc00fc7947 */ /* 0x000fc0000383ffff */
[----:B------:R-:W-:-:S00]  /*1eb0*/  NOP ;  /* 0x0000000000007918 */ /* 0x000fc00000000000 */
        /* <DEDUP_REMOVED lines=12> */
.L_x_496:


//--------------------- .text._ZN2at6native43_GLOBAL__N__c95f0927_10_LossCTC_cu_88d8892b45ctc_loss_backward_collect_nonblank_gpu_kernelIfiEEvPT_PKS3_lS6_S6_S6_PKlPKT0_S8_S6_llllllllllllS8_llb --------------------------
	.section	.text._ZN2at6native43_GLOBAL__N__c95f0927_10_LossCTC_cu_88d8892b45ctc_loss_backward_collect_nonblank_gpu_kernelIfiEEvPT_PKS3_lS6_S6_S6_PKlPKT0_S8_S6_llllllllllllS8_llb,"ax",@progbits
	.align	128
.text._ZN2at6native43_GLOBAL__N__c95f0927_10_LossCTC_cu_88d8892b45ctc_loss_backward_collect_nonblank_gpu_kernelIfiEEvPT_PKS3_lS6_S6_S6_PKlPKT0_S8_S6_llllllllllllS8_llb:
        .type           _ZN2at6native43_GLOBAL__N__c95f0927_10_LossCTC_cu_88d8892b45ctc_loss_backward_collect_nonblank_gpu_kernelIfiEEvPT_PKS3_lS6_S6_S6_PKlPKT0_S8_S6_llllllllllllS8_llb,@function
        .size           _ZN2at6native43_GLOBAL__N__c95f0927_10_LossCTC_cu_88d8892b45ctc_loss_backward_collect_nonblank_gpu_kernelIfiEEvPT_PKS3_lS6_S6_S6_PKlPKT0_S8_S6_llllllllllllS8_llb,(.L_x_497 - _ZN2at6native43_GLOBAL__N__c95f0927_10_LossCTC_cu_88d8892b45ctc_loss_backward_collect_nonblank_gpu_kernelIfiEEvPT_PKS3_lS6_S6_S6_PKlPKT0_S8_S6_llllllllllllS8_llb)
        .other          _ZN2at6native43_GLOBAL__N__c95f0927_10_LossCTC_cu_88d8892b45ctc_loss_backward_collect_nonblank_gpu_kernelIfiEEvPT_PKS3_lS6_S6_S6_PKlPKT0_S8_S6_llllllllllllS8_llb,@"STO_CUDA_ENTRY STV_DEFAULT"
_ZN2at6native43_GLOBAL__N__c95f0927_10_LossCTC_cu_88d8892b45ctc_loss_backward_collect_nonblank_gpu_kernelIfiEEvPT_PKS3_lS6_S6_S6_PKlPKT0_S8_S6_llllllllllllS8_llb:
[----:B------:R-:W-:Y:S01]  /*0000*/  LDC R1, c[0x0][0x37c] ;  /* 0x0000df00ff017b82 */ /* 0x000fe20000000800 */
[----:B------:R-:W0:Y:S07]  /*0010*/  S2R R5, SR_TID.Y ;  /* 0x0000000000057919 */ /* 0x000e2e0000002200 */
[----:B------:R-:W0:Y:S01]  /*0020*/  S2UR UR4, SR_CTAID.Y ;  /* 0x00000000000479c3 */ /* 0x000e220000002600 */
[----:B------:R-:W1:Y:S01]  /*0030*/  LDCU.64 UR6, c[0x0][0x440] ;  /* 0x00008800ff0677ac */ /* 0x000e620008000a00 */
[----:B------:R-:W-:Y:S01]  /*0040*/  IMAD.MOV.U32 R3, RZ, RZ, RZ ;  /* 0x000000ffff037224 */ /* 0x000fe200078e00ff */
[----:B------:R-:W2:Y:S05]  /*0050*/  S2R R2, SR_TID.X ;  /* 0x0000000000027919 */ /* 0x000eaa0000002100 */
[----:B------:R-:W0:Y:S08]  /*0060*/  LDC R0, c[0x0][0x364] ;  /* 0x0000d900ff007b82 */ /* 0x000e300000000800 */
[----:B------:R-:W2:Y:S08]  /*0070*/  S2UR UR5, SR_CTAID.X ;  /* 0x00000000000579c3 */ /* 0x000eb00000002500 */
[----:B------:R-:W2:Y:S01]  /*0080*/  LDC R7, c[0x0][0x360] ;  /* 0x0000d800ff077b82 */ /* 0x000ea20000000800 */
[----:B0-----:R-:W-:-:S05]  /*0090*/  IMAD R5, R0, UR4, R5 ;  /* 0x0000000400057c24 */ /* 0x001fca000f8e0205 */
[----:B-1----:R-:W-:-:S04]  /*00a0*/  ISETP.GE.U32.AND P0, PT, R5, UR6, PT ;  /* 0x0000000605007c0c */ /* 0x002fc8000bf06070 */
[----:B------:R-:W-:Y:S01]  /*00b0*/  ISETP.GE.AND.EX P0, PT, RZ, UR7, PT, P0 ;  /* 0x00000007ff007c0c */ /* 0x000fe2000bf06300 */
[----:B--2---:R-:W-:-:S12]  /*00c0*/  IMAD.WIDE.U32 R6, R7, UR5, R2 ;  /* 0x0000000507067c25 */ /* 0x004fd8000f8e0002 */
[----:B------:R-:W-:Y:S05]  /*00d0*/  @P0 EXIT ;  /* 0x000000000000094d */ /* 0x000fea0003800000 */
[----:B------:R-:W0:Y:S01]  /*00e0*/  LDCU.64 UR4, c[0x0][0x3c0] ;  /* 0x00007800ff0477ac */ /* 0x000e220008000a00 */
[----:B------:R-:W-:Y:S01]  /*00f0*/  IMAD.SHL.U32 R0, R5, 0x8, RZ ;  /* 0x0000000805007824 */ /* 0x000fe200078e00ff */
[----:B------:R-:W-:Y:S01]  /*0100*/  SHF.R.U32.HI R4, RZ, 0x1d, R5 ;  /* 0x0000001dff047819 */ /* 0x000fe20000011605 */
[----:B------:R-:W1:Y:S03]  /*0110*/  LDCU.64 UR12, c[0x0][0x358] ;  /* 0x00006b00ff0c77ac */ /* 0x000e660008000a00 */
[----:B0-----:R-:W-:-:S04]  /*0120*/  IADD3 R2, P0, PT, R0, UR4, RZ ;  /* 0x0000000400027c10 */ /* 0x001fc8000ff1e0ff */
[----:B------:R-:W-:Y:S01]  /*0130*/  IADD3.X R3, PT, PT, R4, UR5, RZ, P0, !PT ;  /* 0x0000000504037c10 */ /* 0x000fe200087fe4ff */
[----:B------:R-:W0:Y:S05]  /*0140*/  LDCU.64 UR4, c[0x0][0x3b0] ;  /* 0x00007600ff0477ac */ /* 0x000e2a0008000a00 */
[----:B-1----:R-:W2:Y:S01]  /*0150*/  LDG.E.64.CONSTANT R2, desc[UR12][R2.64] ;  /* 0x0000000c02027981 */ /* 0x002ea2000c1e9b00 */
[----:B0-----:R-:W-:-:S04]  /*0160*/  IADD3 R36, P1, PT, R0, UR4, RZ ;  /* 0x0000000400247c10 */ /* 0x001fc8000ff3e0ff */
[----:B------:R-:W-:Y:S02]  /*0170*/  IADD3.X R37, PT, PT, R4, UR5, RZ, P1, !PT ;  /* 0x0000000504257c10 */ /* 0x000fe40008ffe4ff */
[----:B--2---:R-:W-:-:S04]  /*0180*/  ISETP.GE.U32.AND P0, PT, R6, R2, PT ;  /* 0x000000020600720c */ /* 0x004fc80003f06070 */
[----:B------:R-:W-:-:S13]  /*0190*/  ISETP.GE.AND.EX P0, PT, R7, R3, PT, P0 ;  /* 0x000000030700720c */ /* 0x000fda0003f06300 */
[----:B------:R-:W-:Y:S05]  /*01a0*/  @P0 EXIT ;  /* 0x000000000000094d */ /* 0x000fea0003800000 */
[----:B------:R-:W0:Y:S01]  /*01b0*/  LDCU.64 UR8, c[0x0][0x3c8] ;  /* 0x00007900ff0877ac */ /* 0x000e220008000a00 */
[----:B------:R-:W2:Y:S01]  /*01c0*/  LDG.E.64.CONSTANT R36, desc[UR12][R36.64] ;  /* 0x0000000c24247981 */ /* 0x000ea2000c1e9b00 */
[----:B------:R-:W1:Y:S01]  /*01d0*/  LDCU.128 UR4, c[0x0][0x430] ;  /* 0x00008600ff0477ac */ /* 0x000e620008000c00 */
[----:B------:R-:W3:Y:S01]  /*01e0*/  LDCU.64 UR10, c[0x0][0x390] ;  /* 0x00007200ff0a77ac */ /* 0x000ee20008000a00 */
[----:B------:R-:W4:Y:S01]  /*01f0*/  LDCU.64 UR14, c[0x0][0x388] ;  /* 0x00007100ff0e77ac */ /* 0x000f220008000a00 */
[----:B0-----:R-:W-:-:S04]  /*0200*/  LEA R8, P1, R5, UR8, 0x2 ;  /* 0x0000000805087c11 */ /* 0x001fc8000f8210ff */
[----:B------:R-:W-:Y:S01]  /*0210*/  LEA.HI.X R9, R5, UR9, RZ, 0x2, P1 ;  /* 0x0000000905097c11 */ /* 0x000fe200088f14ff */
[----:B------:R-:W0:Y:S01]  /*0220*/  LDCU.64 UR8, c[0x0][0x3b8] ;  /* 0x00007700ff0877ac */ /* 0x000e220008000a00 */
[----:B-1----:R-:W-:-:S03]  /*0230*/  IADD3 R2, P0, PT, R0, UR4, RZ ;  /* 0x0000000400027c10 */ /* 0x002fc6000ff1e0ff */
[----:B------:R4:W5:Y:S01]  /*0240*/  LDG.E.CONSTANT R0, desc[UR12][R8.64] ;  /* 0x0000000c08007981 */ /* 0x000962000c1e9900 */
[----:B------:R-:W-:Y:S01]  /*0250*/  IADD3.X R3, PT, PT, R4, UR5, RZ, P0, !PT ;  /* 0x0000000504037c10 */ /* 0x000fe200087fe4ff */
[----:B------:R-:W1:Y:S05]  /*0260*/  LDCU.U8 UR4, c[0x0][0x448] ;  /* 0x00008900ff0477ac */ /* 0x000e6a0008000000 */
[----:B------:R-:W5:Y:S01]  /*0270*/  LDG.E.64.CONSTANT R2, desc[UR12][R2.64] ;  /* 0x0000000c02027981 */ /* 0x000f62000c1e9b00 */
[----:B------:R-:W-:Y:S01]  /*0280*/  IMAD R13, R7, UR6, RZ ;  /* 0x00000006070d7c24 */ /* 0x000fe2000f8e02ff */
[----:B-1----:R-:W-:Y:S01]  /*0290*/  UPRMT UR4, UR4, 0x8880, URZ ;  /* 0x0000888004047896 */ /* 0x002fe200080000ff */
[----:B---3--:R-:W-:-:S04]  /*02a0*/  IMAD.WIDE.U32 R10, R5, UR10, RZ ;  /* 0x0000000a050a7c25 */ /* 0x008fc8000f8e00ff */
[----:B------:R-:W-:Y:S01]  /*02b0*/  IMAD R13, R6, UR7, R13 ;  /* 0x00000007060d7c24 */ /* 0x000fe2000f8e020d */
[----:B----4-:R-:W-:Y:S01]  /*02c0*/  LEA R8, P2, R10, UR14, 0x2 ;  /* 0x0000000e0a087c11 */ /* 0x010fe2000f8410ff */
[----:B------:R-:W-:-:S05]  /*02d0*/  IMAD R9, R5, UR11, R11 ;  /* 0x0000000b05097c24 */ /* 0x000fca000f8e020b */
[----:B------:R-:W-:Y:S02]  /*02e0*/  LEA.HI.X R9, R10, UR15, R9, 0x2, P2 ;  /* 0x0000000f0a097c11 */ /* 0x000fe400090f1409 */
[----:B--2---:R-:W-:Y:S02]  /*02f0*/  ISETP.LT.U32.AND P1, PT, R36, 0x1, PT ;  /* 0x000000012400780c */ /* 0x004fe40003f21070 */
[----:B-----5:R-:W-:-:S04]  /*0300*/  FSETP.NEU.FTZ.AND P0, PT, R0, +INF , PT ;  /* 0x7f8000000000780b */ /* 0x020fc80003f1d000 */
[----:B------:R-:W-:-:S04]  /*0310*/  ISETP.NE.AND P0, PT, RZ, UR4, !P0 ;  /* 0x00000004ff007c0c */ /* 0x000fc8000c705270 */
[----:B------:R-:W-:Y:S01]  /*0320*/  ISETP.LT.OR.EX P0, PT, R37, RZ, P0, P1 ;  /* 0x000000ff2500720c */ /* 0x000fe20000701710 */
[----:B------:R-:W-:-:S05]  /*0330*/  IMAD.WIDE.U32 R2, R6, UR6, R2 ;  /* 0x0000000606027c25 */ /* 0x000fca000f8e0002 */
[----:B------:R-:W-:Y:S02]  /*0340*/  IADD3 R3, PT, PT, R3, R13, RZ ;  /* 0x0000000d03037210 */ /* 0x000fe40007ffe0ff */
[----:B0-----:R-:W-:-:S04]  /*0350*/  LEA R12, P1, R2, UR8, 0x2 ;  /* 0x00000008020c7c11 */ /* 0x001fc8000f8210ff */
[----:B------:R-:W-:Y:S01]  /*0360*/  LEA.HI.X R13, R2, UR9, R3, 0x2, P1 ;  /* 0x00000009020d7c11 */ /* 0x000fe200088f1403 */
[----:B------:R-:W-:Y:S08]  /*0370*/  @P0 EXIT ;  /* 0x000000000000094d */ /* 0x000ff00003800000 */
[----:B------:R0:W2:Y:S01]  /*0380*/  LDG.E.CONSTANT R3, desc[UR12][R12.64] ;  /* 0x0000000c0c037981 */ /* 0x0000a2000c1e9900 */
[----:B------:R-:W1:Y:S01]  /*0390*/  LDCU.128 UR4, c[0x0][0x3d0] ;  /* 0x00007a00ff0477ac */ /* 0x000e620008000c00 */
[----:B------:R-:W3:Y:S02]  /*03a0*/  LDC.64 R18, c[0x0][0x410] ;  /* 0x00010400ff127b82 */ /* 0x000ee40000000a00 */
[----:B------:R4:W5:Y:S01]  /*03b0*/  LDG.E.CONSTANT R2, desc[UR12][R8.64] ;  /* 0x0000000c08027981 */ /* 0x000962000c1e9900 */
[----:B------:R-:W0:Y:S01]  /*03c0*/  LDCU.128 UR16, c[0x0][0x3f0] ;  /* 0x00007e00ff1077ac */ /* 0x000e220008000c00 */
[----:B------:R-:W4:Y:S01]  /*03d0*/  LDCU.128 UR8, c[0x0][0x420] ;  /* 0x00008400ff0877ac */ /* 0x000f220008000c00 */
[----:B------:R-:W4:Y:S01]  /*03e0*/  LDCU.64 UR22, c[0x0][0x410] ;  /* 0x00008200ff1677ac */ /* 0x000f220008000a00 */
[----:B------:R-:W4:Y:S01]  /*03f0*/  LDCU.64 UR24, c[0x0][0x428] ;  /* 0x00008500ff1877ac */ /* 0x000f220008000a00 */
[C---:B-1----:R-:W-:Y:S01]  /*0400*/  IMAD.WIDE.U32 R14, R5.reuse, UR6, RZ ;  /* 0x00000006050e7c25 */ /* 0x042fe2000f8e00ff */
[----:B------:R-:W1:Y:S03]  /*0410*/  LDCU.64 UR20, c[0x0][0x3e0] ;  /* 0x00007c00ff1477ac */ /* 0x000e660008000a00 */
[C---:B------:R-:W-:Y:S01]  /*0420*/  IMAD R33, R5.reuse, UR7, R15 ;  /* 0x0000000705217c24 */ /* 0x040fe2000f8e020f */
[----:B------:R-:W1:Y:S01]  /*0430*/  LDCU.64 UR14, c[0x0][0x400] ;  /* 0x00008000ff0e77ac */ /* 0x000e620008000a00 */
[----:B------:R-:W1:Y:S01]  /*0440*/  LDCU.64 UR6, c[0x0][0x418] ;  /* 0x00008300ff0677ac */ /* 0x000e620008000a00 */
[----:B------:R-:W-:Y:S01]  /*0450*/  ISETP.GE.U32.AND P0, PT, R36, 0x4, PT ;  /* 0x000000042400780c */ /* 0x000fe20003f06070 */
[----:B0-----:R-:W-:Y:S01]  /*0460*/  IMAD.WIDE.U32 R10, R5, UR16, RZ ;  /* 0x00000010050a7c25 */ /* 0x001fe2000f8e00ff */
[----:B------:R-:W-:-:S02]  /*0470*/  SHF.L.U64.HI R12, R6, 0x1, R7 ;  /* 0x00000001060c7819 */ /* 0x000fc40000010207 */
[----:B------:R-:W-:Y:S01]  /*0480*/  ISETP.GE.U32.AND.EX P0, PT, R37, RZ, PT, P0 ;  /* 0x000000ff2500720c */ /* 0x000fe20003f06100 */
[----:B------:R-:W-:Y:S02]  /*0490*/  IMAD R11, R5, UR17, R11 ;  /* 0x00000011050b7c24 */ /* 0x000fe4000f8e020b */
[----:B----4-:R-:W-:Y:S02]  /*04a0*/  IMAD R8, R12, UR10, RZ ;  /* 0x0000000a0c087c24 */ /* 0x010fe4000f8e02ff */
[----:B------:R-:W-:Y:S02]  /*04b0*/  IMAD.SHL.U32 R7, R6, 0x2, RZ ;  /* 0x0000000206077824 */ /* 0x000fe400078e00ff */
[----:B------:R-:W-:Y:S01]  /*04c0*/  IMAD R12, R12, UR22, RZ ;  /* 0x000000160c0c7c24 */ /* 0x000fe2000f8e02ff */
[----:B------:R-:W-:Y:S01]  /*04d0*/  MOV R16, UR24 ;  /* 0x0000001800107c02 */ /* 0x000fe20008000f00 */
[----:B------:R-:W-:Y:S02]  /*04e0*/  IMAD.MOV.U32 R32, RZ, RZ, R14 ;  /* 0x000000ffff207224 */ /* 0x000fe400078e000e */
[----:B------:R-:W-:-:S02]  /*04f0*/  IMAD.U32 R17, RZ, RZ, UR25 ;  /* 0x00000019ff117e24 */ /* 0x000fc4000f8e00ff */
[----:B------:R-:W-:Y:S02]  /*0500*/  IMAD R21, R7, UR23, R12 ;  /* 0x0000001707157c24 */ /* 0x000fe4000f8e020c */
[----:B-1----:R-:W-:Y:S01]  /*0510*/  IMAD.WIDE.U32 R12, R5, UR6, RZ ;  /* 0x00000006050c7c25 */ /* 0x002fe2000f8e00ff */
[----:B------:R-:W-:Y:S03]  /*0520*/  BSSY.RECONVERGENT B0, `(.L_x_12) ;  /* 0x00000a1000007945 */ /* 0x000fe60003800200 */
[----:B------:R-:W-:-:S04]  /*0530*/  IMAD.WIDE.U32 R16, R7, UR10, R16 ;  /* 0x0000000a07107c25 */ /* 0x000fc8000f8e0010 */
[----:B---3--:R-:W-:-:S04]  /*0540*/  IMAD.WIDE.U32 R14, R7, UR22, R18 ;  /* 0x00000016070e7c25 */ /* 0x008fc8000f8e0012 */
[----:B------:R-:W-:Y:S02]  /*0550*/  IMAD R9, R7, UR11, R8 ;  /* 0x0000000b07097c24 */ /* 0x000fe4000f8e0208 */
[----:B------:R-:W-:Y:S01]  /*0560*/  HFMA2 R7, -RZ, RZ, 0, 0 ;  /* 0x00000000ff077431 */ /* 0x000fe200000001ff */
[----:B------:R-:W-:Y:S01]  /*0570*/  IADD3 R28, P3, PT, R12, R16, RZ ;  /* 0x000000100c1c7210 */ /* 0x000fe20007f7e0ff */
[----:B------:R-:W-:Y:S01]  /*0580*/  IMAD.IADD R9, R17, 0x1, R9 ;  /* 0x0000000111097824 */ /* 0x000fe200078e0209 */
[----:B--2---:R-:W-:Y:S01]  /*0590*/  SHF.R.S32.HI R4, RZ, 0x1f, R3 ;  /* 0x0000001fff047819 */ /* 0x004fe20000011403 */
[----:B------:R-:W-:-:S04]  /*05a0*/  IMAD.WIDE.U32 R34, R3, UR18, R10 ;  /* 0x0000001203227c25 */ /* 0x000fc8000f8e000a */
[C---:B------:R-:W-:Y:S02]  /*05b0*/  IMAD R6, R4.reuse, UR18, RZ ;  /* 0x0000001204067c24 */ /* 0x040fe4000f8e02ff */
[----:B------:R-:W-:Y:S02]  /*05c0*/  IMAD R4, R4, UR20, RZ ;  /* 0x0000001404047c24 */ /* 0x000fe4000f8e02ff */
[----:B------:R-:W-:-:S04]  /*05d0*/  IMAD.WIDE.U32 R10, R5, UR14, RZ ;  /* 0x0000000e050a7c25 */ /* 0x000fc8000f8e00ff */
[C---:B------:R-:W-:Y:S02]  /*05e0*/  IMAD R27, R3.reuse, UR19, R6 ;  /* 0x00000013031b7c24 */ /* 0x040fe4000f8e0206 */
[----:B------:R-:W-:-:S04]  /*05f0*/  IMAD.WIDE.U32 R32, R3, UR20, R32 ;  /* 0x0000001403207c25 */ /* 0x000fc8000f8e0020 */
[----:B------:R-:W-:Y:S02]  /*0600*/  IMAD R25, R3, UR21, R4 ;  /* 0x0000001503197c24 */ /* 0x000fe4000f8e0204 */
[C---:B------:R-:W-:Y:S01]  /*0610*/  IMAD R3, R5.reuse, UR15, R11 ;  /* 0x0000000f05037c24 */ /* 0x040fe2000f8e020b */
[----:B------:R-:W0:Y:S01]  /*0620*/  LDCU.64 UR14, c[0x0][0x408] ;  /* 0x00008100ff0e77ac */ /* 0x000e220008000a00 */
[----:B------:R-:W-:Y:S01]  /*0630*/  IMAD R4, R5, UR7, R13 ;  /* 0x0000000705047c24 */ /* 0x000fe2000f8e020d */
[----:B------:R-:W-:Y:S01]  /*0640*/  IADD3 R30, P2, PT, R10, R14, RZ ;  /* 0x0000000e0a1e7210 */ /* 0x000fe20007f5e0ff */
[----:B------:R-:W-:Y:S01]  /*0650*/  IMAD.MOV.U32 R5, RZ, RZ, RZ ;  /* 0x000000ffff057224 */ /* 0x000fe200078e00ff */
[----:B------:R-:W-:Y:S01]  /*0660*/  IADD3 R27, PT, PT, R35, R27, RZ ;  /* 0x0000001b231b7210 */ /* 0x000fe20007ffe0ff */
[----:B------:R-:W-:Y:S02]  /*0670*/  IMAD.IADD R6, R15, 0x1, R21 ;  /* 0x000000010f067824 */ /* 0x000fe400078e0215 */
[----:B------:R-:W-:Y:S01]  /*0680*/  IMAD.IADD R25, R33, 0x1, R25 ;  /* 0x0000000121197824 */ /* 0x000fe200078e0219 */
[----:B------:R-:W-:Y:S07]  /*0690*/  @!P0 BRA `(.L_x_13) ;  /* 0x0000000800248947 */ /* 0x000fee0003800000 */
[----:B------:R-:W1:Y:S01]  /*06a0*/  LDCU.128 UR16, c[0x0][0x3a0] ;  /* 0x00007400ff1077ac */ /* 0x000e620008000c00 */
[C---:B------:R-:W-:Y:S01]  /*06b0*/  SHF.L.U32 R5, R16.reuse, 0x2, RZ ;  /* 0x0000000210057819 */ /* 0x040fe200000006ff */
[----:B------:R-:W2:Y:S01]  /*06c0*/  LDC.64 R22, c[0x0][0x3e8] ;  /* 0x0000fa00ff167b82 */ /* 0x000ea20000000a00 */
[----:B------:R-:W-:Y:S01]  /*06d0*/  SHF.L.U64.HI R13, R16, 0x2, R9 ;  /* 0x00000002100d7819 */ /* 0x000fe20000010209 */
[----:B------:R-:W3:Y:S01]  /*06e0*/  LDCU.64 UR6, c[0x0][0x380] ;  /* 0x00007000ff0677ac */ /* 0x000ee20008000a00 */
[----:B------:R-:W-:Y:S01]  /*06f0*/  LEA R8, P0, R12, R5, 0x2 ;  /* 0x000000050c087211 */ /* 0x000fe200078010ff */
[C---:B------:R-:W-:Y:S01]  /*0700*/  IMAD.SHL.U32 R5, R14.reuse, 0x4, RZ ;  /* 0x000000040e057824 */ /* 0x040fe200078e00ff */
[----:B------:R-:W-:Y:S01]  /*0710*/  SHF.L.U64.HI R15, R14, 0x2, R6 ;  /* 0x000000020e0f7819 */ /* 0x000fe20000010206 */
[----:B------:R-:W4:Y:S01]  /*0720*/  LDCU.64 UR10, c[0x0][0x398] ;  /* 0x00007300ff0a77ac */ /* 0x000f220008000a00 */
[----:B------:R-:W-:Y:S01]  /*0730*/  LEA.HI.X R13, R12, R13, R4, 0x2, P0 ;  /* 0x0000000d0c0d7211 */ /* 0x000fe200000f1404 */
[----:B0-----:R-:W-:Y:S01]  /*0740*/  IMAD.U32 R18, RZ, RZ, UR14 ;  /* 0x0000000eff127e24 */ /* 0x001fe2000f8e00ff */
[----:B------:R-:W-:-:S02]  /*0750*/  LEA R14, P1, R10, R5, 0x2 ;  /* 0x000000050a0e7211 */ /* 0x000fc400078210ff */
[----:B------:R-:W-:Y:S01]  /*0760*/  MOV R20, UR4 ;  /* 0x0000000400147c02 */ /* 0x000fe20008000f00 */
[----:B------:R-:W-:Y:S01]  /*0770*/  IMAD.WIDE.U32 R18, R18, 0x4, RZ ;  /* 0x0000000412127825 */ /* 0x000fe200078e00ff */
[----:B------:R-:W-:Y:S02]  /*0780*/  LEA.HI.X R10, R10, R15, R3, 0x2, P1 ;  /* 0x0000000f0a0a7211 */ /* 0x000fe400008f1403 */
[----:B------:R-:W-:Y:S01]  /*0790*/  MOV R16, UR8 ;  /* 0x0000000800107c02 */ /* 0x000fe20008000f00 */
[----:B------:R-:W-:Y:S01]  /*07a0*/  IMAD.WIDE.U32 R20, R20, 0x4, RZ ;  /* 0x0000000414147825 */ /* 0x000fe200078e00ff */
[----:B-1----:R-:W-:Y:S02]  /*07b0*/  IADD3 R8, P0, PT, R8, UR16, RZ ;  /* 0x0000001008087c10 */ /* 0x002fe4000ff1e0ff */
[----:B------:R-:W-:Y:S01]  /*07c0*/  LOP3.LUT R5, R36, 0xfffffffc, RZ, 0xc0, !PT ;  /* 0xfffffffc24057812 */ /* 0x000fe200078ec0ff */
[----:B------:R-:W-:Y:S01]  /*07d0*/  IMAD.WIDE.U32 R16, R16, 0x4, RZ ;  /* 0x0000000410107825 */ /* 0x000fe200078e00ff */
[----:B---3--:R-:W-:Y:S01]  /*07e0*/  LEA R40, P1, R32, UR6, 0x2 ;  /* 0x0000000620287c11 */ /* 0x008fe2000f8210ff */
[----:B------:R-:W-:Y:S01]  /*07f0*/  USHF.L.U32 UR6, UR5, 0x2, URZ ;  /* 0x0000000205067899 */ /* 0x000fe200080006ff */
[----:B------:R-:W-:Y:S01]  /*0800*/  IADD3.X R13, PT, PT, R13, UR17, RZ, P0, !PT ;  /* 0x000000110d0d7c10 */ /* 0x000fe200087fe4ff */
[----:B------:R-:W-:Y:S01]  /*0810*/  IMAD.MOV.U32 R46, RZ, RZ, R5 ;  /* 0x000000ffff2e7224 */ /* 0x000fe200078e0005 */
[----:B----4-:R-:W-:Y:S01]  /*0820*/  IADD3 R14, P0, PT, R14, UR10, RZ ;  /* 0x0000000a0e0e7c10 */ /* 0x010fe2000ff1e0ff */
[----:B------:R-:W-:Y:S01]  /*0830*/  USHF.L.U32 UR10, UR9, 0x2, URZ ;  /* 0x00000002090a7899 */ /* 0x000fe200080006ff */
[----:B------:R-:W-:Y:S01]  /*0840*/  LEA.HI.X R41, R32, UR7, R25, 0x2, P1 ;  /* 0x0000000720297c11 */ /* 0x000fe200088f1419 */
[----:B------:R-:W-:Y:S01]  /*0850*/  USHF.L.U32 UR7, UR15, 0x2, URZ ;  /* 0x000000020f077899 */ /* 0x000fe200080006ff */
[----:B------:R-:W-:Y:S01]  /*0860*/  LEA R11, P4, R34, UR18, 0x2 ;  /* 0x00000012220b7c11 */ /* 0x000fe2000f8810ff */
[----:B------:R-:W-:Y:S01]  /*0870*/  VIADD R52, R21, UR6 ;  /* 0x0000000615347c36 */ /* 0x000fe20008000000 */
[----:B------:R-:W-:Y:S01]  /*0880*/  LOP3.LUT R7, R37, 0x7fffffff, RZ, 0xc0, !PT ;  /* 0x7fffffff25077812 */ /* 0x000fe200078ec0ff */
[----:B------:R-:W-:Y:S01]  /*0890*/  VIADD R50, R17, UR10 ;  /* 0x0000000a11327c36 */ /* 0x000fe20008000000 */
[----:B------:R-:W-:-:S02]  /*08a0*/  IADD3.X R15, PT, PT, R10, UR11, RZ, P0, !PT ;  /* 0x0000000b0a0f7c10 */ /* 0x000fc400087fe4ff */
[----:B------:R-:W-:Y:S02]  /*08b0*/  LEA.HI.X R39, R34, UR19, R27, 0x2, P4 ;  /* 0x0000001322277c11 */ /* 0x000fe4000a0f141b */
[----:B------:R-:W-:Y:S02]  /*08c0*/  MOV R10, R7 ;  /* 0x00000007000a7202 */ /* 0x000fe40000000f00 */
[----:B------:R-:W-:-:S07]  /*08d0*/  IADD3 R54, PT, PT, R19, UR7, RZ ;  /* 0x0000000713367c10 */ /* 0x000fce000fffe0ff */
.L_x_14:
[----:B------:R-:W-:Y:S01]  /*08e0*/  MOV R12, R8 ;  /* 0x00000008000c7202 */ /* 0x000fe20000000f00 */
[----:B------:R-:W3:Y:S04]  /*08f0*/  LDG.E.CONSTANT R38, desc[UR12][R14.64] ;  /* 0x0000000c0e267981 */ /* 0x000ee8000c1e9900 */
[----:B------:R-:W3:Y:S01]  /*0900*/  LDG.E.CONSTANT R47, desc[UR12][R12.64] ;  /* 0x0000000c0c2f7981 */ /* 0x000ee2000c1e9900 */
[C---:B--2---:R-:W-:Y:S02]  /*0910*/  SHF.L.U64.HI R42, R22.reuse, 0x2, R23 ;  /* 0x00000002162a7819 */ /* 0x044fe40000010217 */
[----:B------:R-:W-:-:S05]  /*0920*/  LEA R48, P0, R22, R11, 0x2 ;  /* 0x0000000b16307211 */ /* 0x000fca00078010ff */
[----:B-1----:R-:W-:Y:S01]  /*0930*/  IMAD.X R49, R39, 0x1, R42, P0 ;  /* 0x0000000127317824 */ /* 0x002fe200000e062a */
[----:B------:R-:W-:-:S04]  /*0940*/  IADD3 R44, P0, PT, R14, R18, RZ ;  /* 0x000000120e2c7210 */ /* 0x000fc80007f1e0ff */
[----:B------:R-:W-:Y:S01]  /*0950*/  IADD3.X R45, PT, PT, R15, R54, RZ, P0, !PT ;  /* 0x000000360f2d7210 */ /* 0x000fe200007fe4ff */
[----:B------:R0:W2:Y:S01]  /*0960*/  LDG.E.CONSTANT R48, desc[UR12][R48.64] ;  /* 0x0000000c30307981 */ /* 0x0000a2000c1e9900 */
[----:B------:R-:W-:-:S03]  /*0970*/  IADD3 R42, P0, PT, R8, R16, RZ ;  /* 0x00000010082a7210 */ /* 0x000fc60007f1e0ff */
[----:B------:R-:W0:Y:S02]  /*0980*/  LDG.E.CONSTANT R44, desc[UR12][R44.64] ;  /* 0x0000000c2c2c7981 */ /* 0x000e24000c1e9900 */
[----:B------:R-:W-:-:S06]  /*0990*/  IMAD.X R43, R13, 0x1, R50, P0 ;  /* 0x000000010d2b7824 */ /* 0x000fcc00000e0632 */
[----:B------:R-:W0:Y:S01]  /*09a0*/  LDG.E.CONSTANT R43, desc[UR12][R42.64] ;  /* 0x0000000c2a2b7981 */ /* 0x000e22000c1e9900 */
[----:B---3--:R-:W-:Y:S01]  /*09b0*/  FADD.FTZ R51, R38, R47 ;  /* 0x0000002f26337221 */ /* 0x008fe20000010000 */
[----:B------:R-:W-:-:S05]  /*09c0*/  MOV R38, R11 ;  /* 0x0000000b00267202 */ /* 0x000fca0000000f00 */
[----:B------:R-:W3:Y:S01]  /*09d0*/  LDG.E.CONSTANT R47, desc[UR12][R38.64] ;  /* 0x0000000c262f7981 */ /* 0x000ee2000c1e9900 */
[----:B------:R-:W-:Y:S01]  /*09e0*/  FADD.FTZ R56, R0, R51 ;  /* 0x0000003300387221 */ /* 0x000fe20000010000 */
[----:B0-----:R-:W-:-:S04]  /*09f0*/  FADD.FTZ R49, R44, R43 ;  /* 0x0000002b2c317221 */ /* 0x001fc80000010000 */
[----:B------:R-:W-:-:S04]  /*0a00*/  FADD.FTZ R49, R0, R49 ;  /* 0x0000003100317221 */ /* 0x000fc80000010000 */
[----:B--2---:R-:W-:-:S04]  /*0a10*/  FADD.FTZ R48, -R48, R49 ;  /* 0x0000003130307221 */ /* 0x004fc80000010100 */
[----:B------:R-:W-:-:S04]  /*0a20*/  FMUL.FTZ R44, R48, 1.4426950216293334961 ;  /* 0x3fb8aa3b302c7820 */ /* 0x000fc80000410000 */
[----:B------:R-:W0:Y:S01]  /*0a30*/  MUFU.EX2 R43, R44 ;  /* 0x0000002c002b7308 */ /* 0x000e220000000800 */
[----:B------:R-:W-:Y:S01]  /*0a40*/  IADD3 R48, P0, PT, R40, R20, RZ ;  /* 0x0000001428307210 */ /* 0x000fe20007f1e0ff */
[----:B------:R-:W-:-:S04]  /*0a50*/  IMAD.U32 R45, RZ, RZ, UR14 ;  /* 0x0000000eff2d7e24 */ /* 0x000fc8000f8e00ff */
[----:B------:R-:W-:Y:S01]  /*0a60*/  IMAD.X R49, R41, 0x1, R52, P0 ;  /* 0x0000000129317824 */ /* 0x000fe200000e0634 */
[----:B------:R-:W-:Y:S01]  /*0a70*/  LEA R42, P0, R22, R11, 0x3 ;  /* 0x0000000b162a7211 */ /* 0x000fe200078018ff */
[----:B------:R-:W-:Y:S01]  /*0a80*/  USHF.L.U64.HI UR6, UR14, 0x3, UR15 ;  /* 0x000000030e067899 */ /* 0x000fe2000801020f */
[----:B0----5:R-:W-:Y:S01]  /*0a90*/  FMUL.FTZ R53, R2, -R43 ;  /* 0x8000002b02357220 */ /* 0x021fe20000410000 */
[----:B---3--:R-:W-:-:S04]  /*0aa0*/  FADD.FTZ R47, -R47, R56 ;  /* 0x000000382f2f7221 */ /* 0x008fc80000010100 */
[----:B------:R-:W-:-:S06]  /*0ab0*/  FMUL.FTZ R47, R47, 1.4426950216293334961 ;  /* 0x3fb8aa3b2f2f7820 */ /* 0x000fcc0000410000 */
[----:B------:R-:W0:Y:S01]  /*0ac0*/  MUFU.EX2 R47, R47 ;  /* 0x0000002f002f7308 */ /* 0x000e220000000800 */
[----:B------:R-:W-:-:S04]  /*0ad0*/  SHF.L.U64.HI R56, R22, 0x3, R23 ;  /* 0x0000000316387819 */ /* 0x000fc80000010217 */
[----:B------:R-:W-:Y:S02]  /*0ae0*/  IADD3.X R43, PT, PT, R39, R56, RZ, P0, !PT ;  /* 0x00000038272b7210 */ /* 0x000fe400007fe4ff */
[----:B------:R-:W-:-:S03]  /*0af0*/  LEA R44, P0, R45, R14, 0x3 ;  /* 0x0000000e2d2c7211 */ /* 0x000fc600078018ff */
[----:B------:R1:W2:Y:S01]  /*0b00*/  LDG.E.CONSTANT R42, desc[UR12][R42.64] ;  /* 0x0000000c2a2a7981 */ /* 0x0002a2000c1e9900 */
[----:B------:R-:W-:Y:S01]  /*0b10*/  IADD3.X R45, PT, PT, R15, UR6, RZ, P0, !PT ;  /* 0x000000060f2d7c10 */ /* 0x000fe200087fe4ff */
[----:B------:R-:W-:-:S04]  /*0b20*/  USHF.L.U64.HI UR6, UR8, 0x3, UR9 ;  /* 0x0000000308067899 */ /* 0x000fc80008010209 */
[----:B------:R3:W4:Y:S01]  /*0b30*/  LDG.E.CONSTANT R44, desc[UR12][R44.64] ;  /* 0x0000000c2c2c7981 */ /* 0x000722000c1e9900 */
[----:B0-----:R-:W-:Y:S01]  /*0b40*/  FMUL.FTZ R51, R2, -R47 ;  /* 0x8000002f02337220 */ /* 0x001fe20000410000 */
[----:B------:R-:W-:-:S04]  /*0b50*/  MOV R47, UR8 ;  /* 0x00000008002f7c02 */ /* 0x000fc80008000f00 */
[----:B------:R-:W-:Y:S04]  /*0b60*/  REDG.E.ADD.F32.FTZ.RN.STRONG.GPU desc[UR12][R40.64], R51 ;  /* 0x00000033280079a6 */ /* 0x000fe8000c12f30c */
[----:B------:R0:W-:Y:S02]  /*0b70*/  REDG.E.ADD.F32.FTZ.RN.STRONG.GPU desc[UR12][R48.64], R53 ;  /* 0x00000035300079a6 */ /* 0x0001e4000c12f30c */
[----:B0-----:R-:W-:-:S04]  /*0b80*/  LEA R48, P0, R47, R8, 0x3 ;  /* 0x000000082f307211 */ /* 0x001fc800078018ff */
[----:B------:R-:W-:-:S06]  /*0b90*/  IADD3.X R49, PT, PT, R13, UR6, RZ, P0, !PT ;  /* 0x000000060d317c10 */ /* 0x000fcc00087fe4ff */
[----:B------:R-:W4:Y:S01]  /*0ba0*/  LDG.E.CONSTANT R49, desc[UR12][R48.64] ;  /* 0x0000000c30317981 */ /* 0x000f22000c1e9900 */
[----:B-1----:R-:W-:Y:S01]  /*0bb0*/  IMAD.U32 R43, RZ, RZ, UR4 ;  /* 0x00000004ff2b7e24 */ /* 0x002fe2000f8e00ff */
[----:B------:R-:W-:Y:S01]  /*0bc0*/  USHF.L.U64.HI UR6, UR4, 0x3, UR5 ;  /* 0x0000000304067899 */ /* 0x000fe20008010205 */
[----:B---3--:R-:W-:Y:S01]  /*0bd0*/  MOV R45, UR14 ;  /* 0x0000000e002d7c02 */ /* 0x008fe20008000f00 */
[----:B------:R-:W-:Y:S01]  /*0be0*/  UIMAD UR7, UR9, 0xc, URZ ;  /* 0x0000000c090778a4 */ /* 0x000fe2000f8e02ff */
[----:B----4-:R-:W-:-:S04]  /*0bf0*/  FADD.FTZ R47, R44, R49 ;  /* 0x000000312c2f7221 */ /* 0x010fc80000010000 */
[----:B------:R-:W-:-:S04]  /*0c00*/  FADD.FTZ R47, R0, R47 ;  /* 0x0000002f002f7221 */ /* 0x000fc80000010000 */
[----:B--2---:R-:W-:-:S04]  /*0c10*/  FADD.FTZ R47, -R42, R47 ;  /* 0x0000002f2a2f7221 */ /* 0x004fc80000010100 */
[----:B------:R-:W-:-:S06]  /*0c20*/  FMUL.FTZ R47, R47, 1.4426950216293334961 ;  /* 0x3fb8aa3b2f2f7820 */ /* 0x000fcc0000410000 */
[----:B------:R-:W0:Y:S01]  /*0c30*/  MUFU.EX2 R47, R47 ;  /* 0x0000002f002f7308 */ /* 0x000e220000000800 */
[----:B------:R-:W-:Y:S01]  /*0c40*/  LEA R42, P0, R43, R40, 0x3 ;  /* 0x000000282b2a7211 */ /* 0x000fe200078018ff */
[----:B------:R-:W-:-:S03]  /*0c50*/  IMAD.U32 R49, RZ, RZ, UR8 ;  /* 0x00000008ff317e24 */ /* 0x000fc6000f8e00ff */
[----:B------:R-:W-:Y:S01]  /*0c60*/  IADD3.X R43, PT, PT, R41, UR6, RZ, P0, !PT ;  /* 0x00000006292b7c10 */ /* 0x000fe200087fe4ff */
[----:B------:R-:W-:Y:S01]  /*0c70*/  UIMAD UR6, UR15, 0xc, URZ ;  /* 0x0000000c0f0678a4 */ /* 0x000fe2000f8e02ff */
[----:B------:R-:W-:-:S04]  /*0c80*/  IMAD.WIDE.U32 R44, R45, 0xc, R14 ;  /* 0x0000000c2d2c7825 */ /* 0x000fc800078e000e */
[----:B------:R-:W-:Y:S01]  /*0c90*/  IMAD.WIDE.U32 R48, R49, 0xc, R12 ;  /* 0x0000000c31307825 */ /* 0x000fe200078e000c */
[----:B------:R-:W-:-:S03]  /*0ca0*/  IADD3 R45, PT, PT, R45, UR6, RZ ;  /* 0x000000062d2d7c10 */ /* 0x000fc6000fffe0ff */
[----:B------:R-:W-:Y:S02]  /*0cb0*/  VIADD R49, R49, UR7 ;  /* 0x0000000731317c36 */ /* 0x000fe40008000000 */
[----:B0-----:R-:W-:Y:S01]  /*0cc0*/  FMUL.FTZ R51, R2, -R47 ;  /* 0x8000002f02337220 */ /* 0x001fe20000410000 */
[----:B------:R-:W-:Y:S01]  /*0cd0*/  IMAD R47, R23, 0xc, RZ ;  /* 0x0000000c172f7824 */ /* 0x000fe200078e02ff */
[----:B------:R0:W2:Y:S04]  /*0ce0*/  LDG.E.CONSTANT R44, desc[UR12][R44.64] ;  /* 0x0000000c2c2c7981 */ /* 0x0000a8000c1e9900 */
[----:B------:R1:W-:Y:S04]  /*0cf0*/  REDG.E.ADD.F32.FTZ.RN.STRONG.GPU desc[UR12][R42.64], R51 ;  /* 0x000000332a0079a6 */ /* 0x0003e8000c12f30c */
[----:B------:R-:W2:Y:S01]  /*0d00*/  LDG.E.CONSTANT R49, desc[UR12][R48.64] ;  /* 0x0000000c30317981 */ /* 0x000ea2000c1e9900 */
[----:B-1----:R-:W-:-:S05]  /*0d10*/  IMAD.WIDE.U32 R42, R22, 0xc, R38 ;  /* 0x0000000c162a7825 */ /* 0x002fca00078e0026 */
[----:B------:R-:W-:-:S05]  /*0d20*/  IADD3 R43, PT, PT, R43, R47, RZ ;  /* 0x0000002f2b2b7210 */ /* 0x000fca0007ffe0ff */
[----:B------:R1:W3:Y:S01]  /*0d30*/  LDG.E.CONSTANT R42, desc[UR12][R42.64] ;  /* 0x0000000c2a2a7981 */ /* 0x0002e2000c1e9900 */
[----:B------:R-:W-:Y:S01]  /*0d40*/  IADD3 R46, P0, PT, R46, -0x4, RZ ;  /* 0xfffffffc2e2e7810 */ /* 0x000fe20007f1e0ff */
[----:B0-----:R-:W-:-:S03]  /*0d50*/  IMAD.U32 R45, RZ, RZ, UR4 ;  /* 0x00000004ff2d7e24 */ /* 0x001fc6000f8e00ff */
[----:B------:R-:W-:Y:S02]  /*0d60*/  IADD3.X R10, PT, PT, R10, -0x1, RZ, P0, !PT ;  /* 0xffffffff0a0a7810 */ /* 0x000fe400007fe4ff */
[----:B------:R-:W-:Y:S01]  /*0d70*/  ISETP.NE.U32.AND P0, PT, R46, RZ, PT ;  /* 0x000000ff2e00720c */ /* 0x000fe20003f05070 */
[----:B------:R-:W-:Y:S01]  /*0d80*/  UIMAD UR6, UR5, 0xc, URZ ;  /* 0x0000000c050678a4 */ /* 0x000fe2000f8e02ff */
[----:B-1----:R-:W-:Y:S02]  /*0d90*/  IMAD.U32 R43, RZ, RZ, UR8 ;  /* 0x00000008ff2b7e24 */ /* 0x002fe4000f8e00ff */
[----:B------:R-:W-:Y:S02]  /*0da0*/  ISETP.NE.AND.EX P0, PT, R10, RZ, PT, P0 ;  /* 0x000000ff0a00720c */ /* 0x000fe40003f05300 */
[----:B------:R-:W-:Y:S02]  /*0db0*/  MOV R51, UR14 ;  /* 0x0000000e00337c02 */ /* 0x000fe40008000f00 */
[----:B------:R-:W-:Y:S01]  /*0dc0*/  LEA R8, P5, R43, R8, 0x4 ;  /* 0x000000082b087211 */ /* 0x000fe200078a20ff */
[----:B------:R-:W-:Y:S01]  /*0dd0*/  IMAD.U32 R43, RZ, RZ, UR4 ;  /* 0x00000004ff2b7e24 */ /* 0x000fe2000f8e00ff */
[----:B------:R-:W-:-:S02]  /*0de0*/  USHF.L.U64.HI UR7, UR4, 0x4, UR5 ;  /* 0x0000000404077899 */ /* 0x000fc40008010205 */
[----:B------:R-:W-:Y:S01]  /*0df0*/  USHF.L.U64.HI UR10, UR8, 0x4, UR9 ;  /* 0x00000004080a7899 */ /* 0x000fe20008010209 */
[----:B------:R-:W-:Y:S02]  /*0e00*/  LEA R14, P4, R51, R14, 0x4 ;  /* 0x0000000e330e7211 */ /* 0x000fe400078820ff */
[C---:B------:R-:W-:Y:S02]  /*0e10*/  SHF.L.U64.HI R12, R22.reuse, 0x4, R23 ;  /* 0x00000004160c7819 */ /* 0x040fe40000010217 */
[----:B------:R-:W-:Y:S02]  /*0e20*/  LEA R11, P6, R22, R11, 0x4 ;  /* 0x0000000b160b7211 */ /* 0x000fe400078c20ff */
[----:B------:R-:W-:Y:S02]  /*0e30*/  IADD3.X R13, PT, PT, R13, UR10, RZ, P5, !PT ;  /* 0x0000000a0d0d7c10 */ /* 0x000fe4000affe4ff */
[----:B------:R-:W-:Y:S01]  /*0e40*/  IADD3.X R39, PT, PT, R39, R12, RZ, P6, !PT ;  /* 0x0000000c27277210 */ /* 0x000fe200037fe4ff */
[----:B--2---:R-:W-:-:S04]  /*0e50*/  FADD.FTZ R47, R44, R49 ;  /* 0x000000312c2f7221 */ /* 0x004fc80000010000 */
[----:B------:R-:W-:-:S04]  /*0e60*/  FADD.FTZ R47, R0, R47 ;  /* 0x0000002f002f7221 */ /* 0x000fc80000010000 */
[----:B---3--:R-:W-:-:S04]  /*0e70*/  FADD.FTZ R47, -R42, R47 ;  /* 0x0000002f2a2f7221 */ /* 0x008fc80000010100 */
[----:B------:R-:W-:-:S06]  /*0e80*/  FMUL.FTZ R47, R47, 1.4426950216293334961 ;  /* 0x3fb8aa3b2f2f7820 */ /* 0x000fcc0000410000 */
[----:B------:R-:W0:Y:S01]  /*0e90*/  MUFU.EX2 R47, R47 ;  /* 0x0000002f002f7308 */ /* 0x000e220000000800 */
[----:B------:R-:W-:Y:S01]  /*0ea0*/  IMAD.WIDE.U32 R44, R45, 0xc, R40 ;  /* 0x0000000c2d2c7825 */ /* 0x000fe200078e0028 */
[----:B------:R-:W-:-:S04]  /*0eb0*/  LEA R40, P1, R43, R40, 0x4 ;  /* 0x000000282b287211 */ /* 0x000fc800078220ff */
[----:B------:R-:W-:Y:S01]  /*0ec0*/  IADD3 R45, PT, PT, R45, UR6, RZ ;  /* 0x000000062d2d7c10 */ /* 0x000fe2000fffe0ff */
[----:B------:R-:W-:Y:S01]  /*0ed0*/  USHF.L.U64.HI UR6, UR14, 0x4, UR15 ;  /* 0x000000040e067899 */ /* 0x000fe2000801020f */
[----:B------:R-:W-:Y:S01]  /*0ee0*/  IADD3.X R41, PT, PT, R41, UR7, RZ, P1, !PT ;  /* 0x0000000729297c10 */ /* 0x000fe20008ffe4ff */
[----:B0-----:R-:W-:-:S04]  /*0ef0*/  FMUL.FTZ R49, R2, -R47 ;  /* 0x8000002f02317220 */ /* 0x001fc80000410000 */
[----:B------:R-:W-:Y:S01]  /*0f00*/  IADD3.X R15, PT, PT, R15, UR6, RZ, P4, !PT ;  /* 0x000000060f0f7c10 */ /* 0x000fe2000a7fe4ff */
[----:B------:R1:W-:Y:S01]  /*0f10*/  REDG.E.ADD.F32.FTZ.RN.STRONG.GPU desc[UR12][R44.64], R49 ;  /* 0x000000312c0079a6 */ /* 0x0003e2000c12f30c */
[----:B------:R-:W-:Y:S05]  /*0f20*/  @P0 BRA `(.L_x_14) ;  /* 0xfffffff8006c0947 */ /* 0x000fea000383ffff */
.L_x_13:
[----:B0-----:R-:W-:Y:S05]  /*0f30*/  BSYNC.RECONVERGENT B0 ;  /* 0x0000000000007941 */ /* 0x001fea0003800200 */
.L_x_12:
[----:B------:R-:W-:-:S04]  /*0f40*/  LOP3.LUT R8, R36, 0x3, RZ, 0xc0, !PT ;  /* 0x0000000324087812 */ /* 0x000fc800078ec0ff */
[----:B------:R-:W-:-:S04]  /*0f50*/  ISETP.NE.U32.AND P0, PT, R8, RZ, PT ;  /* 0x000000ff0800720c */ /* 0x000fc80003f05070 */
[----:B------:R-:W-:-:S13]  /*0f60*/  ISETP.NE.AND.EX P0, PT, RZ, RZ, PT, P0 ;  /* 0x000000ffff00720c */ /* 0x000fda0003f05300 */
[----:B------:R-:W-:Y:S05]  /*0f70*/  @!P0 EXIT ;  /* 0x000000000000894d */ /* 0x000fea0003800000 */
[----:B------:R-:W-:Y:S01]  /*0f80*/  ISETP.NE.U32.AND P1, PT, R8, 0x1, PT ;  /* 0x000000010800780c */ /* 0x000fe20003f25070 */
[----:B------:R-:W-:Y:S01]  /*0f90*/  BSSY.RECONVERGENT B0, `(.L_x_15) ;  /* 0x000004d000007945 */ /* 0x000fe20003800200 */
[----:B------:R-:W-:Y:S01]  /*0fa0*/  LOP3.LUT R36, R36, 0x1, RZ, 0xc0, !PT ;  /* 0x0000000124247812 */ /* 0x000fe200078ec0ff */
[----:B------:R-:W-:Y:S01]  /*0fb0*/  IMAD.X R29, R9, 0x1, R4, P3 ;  /* 0x00000001091d7824 */ /* 0x000fe200018e0604 */
[----:B------:R-:W-:Y:S02]  /*0fc0*/  ISETP.NE.AND.EX P1, PT, RZ, RZ, PT, P1 ;  /* 0x000000ffff00720c */ /* 0x000fe40003f25310 */
[----:B------:R-:W-:Y:S02]  /*0fd0*/  ISETP.NE.U32.AND P0, PT, R36, 0x1, PT ;  /* 0x000000012400780c */ /* 0x000fe40003f05070 */
[----:B------:R-:W-:Y:S02]  /*0fe0*/  IADD3.X R31, PT, PT, R6, R3, RZ, P2, !PT ;  /* 0x00000003061f7210 */ /* 0x000fe400017fe4ff */
[----:B------:R-:W-:-:S07]  /*0ff0*/  ISETP.NE.U32.AND.EX P0, PT, RZ, RZ, PT, P0 ;  /* 0x000000ffff00720c */ /* 0x000fce0003f05100 */
[----:B------:R-:W-:Y:S06]  /*1000*/  @!P1 BRA `(.L_x_16) ;  /* 0x0000000400149947 */ /* 0x000fec0003800000 */
[----:B------:R-:W0:Y:S01]  /*1010*/  LDC.64 R8, c[0x0][0x3e8] ;  /* 0x0000fa00ff087b82 */ /* 0x000e220000000a00 */
[----:B------:R-:W2:Y:S01]  /*1020*/  LDCU.64 UR6, c[0x0][0x398] ;  /* 0x00007300ff0677ac */ /* 0x000ea20008000a00 */
[C---:B------:R-:W-:Y:S01]  /*1030*/  IMAD R4, R7.reuse, UR14, RZ ;  /* 0x0000000e07047c24 */ /* 0x040fe2000f8e02ff */
[----:B------:R-:W-:Y:S01]  /*1040*/  MOV R21, UR8 ;  /* 0x0000000800157c02 */ /* 0x000fe20008000f00 */
[----:B------:R-:W-:Y:S01]  /*1050*/  IMAD R6, R7, UR8, RZ ;  /* 0x0000000807067c24 */ /* 0x000fe2000f8e02ff */
[----:B------:R-:W3:Y:S01]  /*1060*/  LDCU.128 UR16, c[0x0][0x3a0] ;  /* 0x00007400ff1077ac */ /* 0x000ee20008000c00 */
[----:B------:R-:W-:-:S04]  /*1070*/  IMAD.WIDE.U32 R14, R5, UR14, R30 ;  /* 0x0000000e050e7c25 */ /* 0x000fc8000f8e001e */
[C---:B------:R-:W-:Y:S02]  /*1080*/  IMAD R11, R5.reuse, UR15, R4 ;  /* 0x0000000f050b7c24 */ /* 0x040fe4000f8e0204 */
[----:B------:R-:W-:-:S04]  /*1090*/  IMAD.WIDE.U32 R16, R5, UR8, R28 ;  /* 0x0000000805107c25 */ /* 0x000fc8000f8e001c */
[----:B------:R-:W-:Y:S02]  /*10a0*/  IMAD R3, R5, UR9, R6 ;  /* 0x0000000905037c24 */ /* 0x000fe4000f8e0206 */
[----:B------:R-:W-:Y:S01]  /*10b0*/  IMAD.IADD R11, R15, 0x1, R11 ;  /* 0x000000010f0b7824 */ /* 0x000fe200078e020b */
[----:B--2---:R-:W-:Y:S01]  /*10c0*/  LEA R12, P1, R14, UR6, 0x2 ;  /* 0x000000060e0c7c11 */ /* 0x004fe2000f8210ff */
[----:B------:R-:W-:Y:S01]  /*10d0*/  IMAD.U32 R19, RZ, RZ, UR14 ;  /* 0x0000000eff137e24 */ /* 0x000fe2000f8e00ff */
[----:B------:R-:W-:Y:S01]  /*10e0*/  IADD3 R3, PT, PT, R17, R3, RZ ;  /* 0x0000000311037210 */ /* 0x000fe20007ffe0ff */
[----:B------:R-:W-:Y:S01]  /*10f0*/  IMAD.MOV.U32 R26, RZ, RZ, R34 ;  /* 0x000000ffff1a7224 */ /* 0x000fe200078e0022 */
[----:B---3--:R-:W-:Y:S01]  /*1100*/  LEA R10, P2, R16, UR16, 0x2 ;  /* 0x00000010100a7c11 */ /* 0x008fe2000f8410ff */
[-C--:B0-----:R-:W-:Y:S01]  /*1110*/  IMAD R4, R7, R8.reuse, RZ ;  /* 0x0000000807047224 */ /* 0x081fe200078e02ff */
[----:B------:R-:W-:Y:S01]  /*1120*/  LEA.HI.X R13, R14, UR7, R11, 0x2, P1 ;  /* 0x000000070e0d7c11 */ /* 0x000fe200088f140b */
[----:B------:R-:W-:Y:S01]  /*1130*/  IMAD.U32 R6, RZ, RZ, UR15 ;  /* 0x0000000fff067e24 */ /* 0x000fe2000f8e00ff */
[----:B------:R-:W-:Y:S01]  /*1140*/  LEA.HI.X R11, R16, UR17, R3, 0x2, P2 ;  /* 0x00000011100b7c11 */ /* 0x000fe200090f1403 */
[----:B------:R-:W-:Y:S01]  /*1150*/  IMAD.U32 R23, RZ, RZ, UR8 ;  /* 0x00000008ff177e24 */ /* 0x000fe2000f8e00ff */
[----:B------:R-:W-:Y:S01]  /*1160*/  MOV R17, UR14 ;  /* 0x0000000e00117c02 */ /* 0x000fe20008000f00 */
[----:B------:R-:W-:Y:S01]  /*1170*/  IMAD.WIDE.U32 R14, R5, R8, R26 ;  /* 0x00000008050e7225 */ /* 0x000fe200078e001a */
[----:B------:R-:W-:Y:S01]  /*1180*/  MOV R16, UR9 ;  /* 0x0000000900107c02 */ /* 0x000fe20008000f00 */
[----:B------:R-:W0:Y:S01]  /*1190*/  LDCU.64 UR6, c[0x0][0x380] ;  /* 0x00007000ff0677ac */ /* 0x000e220008000a00 */
[----:B------:R-:W-:Y:S01]  /*11a0*/  LEA R18, P1, R19, R12, 0x2 ;  /* 0x0000000c13127211 */ /* 0x000fe200078210ff */
[----:B------:R-:W-:Y:S01]  /*11b0*/  IMAD R3, R5, R9, R4 ;  /* 0x0000000905037224 */ /* 0x000fe200078e0204 */
[----:B------:R-:W-:Y:S01]  /*11c0*/  LEA R20, P2, R21, R10, 0x2 ;  /* 0x0000000a15147211 */ /* 0x000fe200078410ff */
[----:B------:R-:W2:Y:S01]  /*11d0*/  LDG.E.CONSTANT R12, desc[UR12][R12.64] ;  /* 0x0000000c0c0c7981 */ /* 0x000ea2000c1e9900 */
[----:B------:R-:W-:-:S02]  /*11e0*/  LEA.HI.X R19, R17, R13, R6, 0x2, P1 ;  /* 0x0000000d11137211 */ /* 0x000fc400008f1406 */
[----:B------:R-:W-:Y:S02]  /*11f0*/  LEA.HI.X R21, R23, R11, R16, 0x2, P2 ;  /* 0x0000000b17157211 */ /* 0x000fe400010f1410 */
[----:B------:R-:W-:Y:S01]  /*1200*/  LEA R16, P1, R14, UR18, 0x2 ;  /* 0x000000120e107c11 */ /* 0x000fe2000f8210ff */
[----:B------:R-:W2:Y:S01]  /*1210*/  LDG.E.CONSTANT R11, desc[UR12][R10.64] ;  /* 0x0000000c0a0b7981 */ /* 0x000ea2000c1e9900 */
[----:B------:R-:W-:-:S03]  /*1220*/  IADD3 R3, PT, PT, R15, R3, RZ ;  /* 0x000000030f037210 */ /* 0x000fc60007ffe0ff */
[----:B------:R-:W3:Y:S01]  /*1230*/  LDG.E.CONSTANT R18, desc[UR12][R18.64] ;  /* 0x0000000c12127981 */ /* 0x000ee2000c1e9900 */
[----:B------:R-:W-:Y:S02]  /*1240*/  LEA.HI.X R17, R14, UR19, R3, 0x2, P1 ;  /* 0x000000130e117c11 */ /* 0x000fe400088f1403 */
[C---:B------:R-:W-:Y:S01]  /*1250*/  LEA R14, P1, R8.reuse, R16, 0x2 ;  /* 0x00000010080e7211 */ /* 0x040fe200078210ff */
[----:B------:R-:W3:Y:S03]  /*1260*/  LDG.E.CONSTANT R21, desc[UR12][R20.64] ;  /* 0x0000000c14157981 */ /* 0x000ee6000c1e9900 */
[----:B------:R-:W-:Y:S01]  /*1270*/  LEA.HI.X R15, R8, R17, R9, 0x2, P1 ;  /* 0x00000011080f7211 */ /* 0x000fe200008f1409 */
[----:B------:R-:W4:Y:S04]  /*1280*/  LDG.E.CONSTANT R3, desc[UR12][R16.64] ;  /* 0x0000000c10037981 */ /* 0x000f28000c1e9900 */
[----:B------:R1:W4:Y:S01]  /*1290*/  LDG.E.CONSTANT R14, desc[UR12][R14.64] ;  /* 0x0000000c0e0e7981 */ /* 0x000322000c1e9900 */
[----:B------:R-:W-:-:S02]  /*12a0*/  IMAD R6, R7, UR4, RZ ;  /* 0x0000000407067c24 */ /* 0x000fc4000f8e02ff */
[----:B------:R-:W-:Y:S02]  /*12b0*/  IMAD.MOV.U32 R24, RZ, RZ, R32 ;  /* 0x000000ffff187224 */ /* 0x000fe400078e0020 */
[----:B-1----:R-:W-:Y:S02]  /*12c0*/  IMAD.U32 R15, RZ, RZ, UR4 ;  /* 0x00000004ff0f7e24 */ /* 0x002fe4000f8e00ff */
[----:B--2---:R-:W-:-:S04]  /*12d0*/  FADD.FTZ R9, R12, R11 ;  /* 0x0000000b0c097221 */ /* 0x004fc80000010000 */
[----:B------:R-:W-:Y:S01]  /*12e0*/  FADD.FTZ R4, R0, R9 ;  /* 0x0000000900047221 */ /* 0x000fe20000010000 */
[----:B---3--:R-:W-:-:S04]  /*12f0*/  FADD.FTZ R9, R18, R21 ;  /* 0x0000001512097221 */ /* 0x008fc80000010000 */
[----:B------:R-:W-:Y:S01]  /*1300*/  FADD.FTZ R9, R0, R9 ;  /* 0x0000000900097221 */ /* 0x000fe20000010000 */
[----:B----4-:R-:W-:-:S03]  /*1310*/  FADD.FTZ R3, -R3, R4 ;  /* 0x0000000403037221 */ /* 0x010fc60000010100 */
[----:B------:R-:W-:Y:S01]  /*1320*/  FADD.FTZ R9, -R14, R9 ;  /* 0x000000090e097221 */ /* 0x000fe20000010100 */
[----:B------:R-:W-:-:S03]  /*1330*/  FMUL.FTZ R3, R3, 1.4426950216293334961 ;  /* 0x3fb8aa3b03037820 */ /* 0x000fc60000410000 */
[----:B------:R-:W-:-:S03]  /*1340*/  FMUL.FTZ R4, R9, 1.4426950216293334961 ;  /* 0x3fb8aa3b09047820 */ /* 0x000fc60000410000 */
[----:B------:R-:W1:Y:S01]  /*1350*/  MUFU.EX2 R3, R3 ;  /* 0x0000000300037308 */ /* 0x000e620000000800 */
[----:B------:R-:W-:-:S04]  /*1360*/  IMAD.WIDE.U32 R8, R5, UR4, R24 ;  /* 0x0000000405087c25 */ /* 0x000fc8000f8e0018 */
[----:B------:R-:W-:-:S03]  /*1370*/  IMAD R11, R5, UR5, R6 ;  /* 0x00000005050b7c24 */ /* 0x000fc6000f8e0206 */
[----:B------:R-:W2:Y:S01]  /*1380*/  MUFU.EX2 R13, R4 ;  /* 0x00000004000d7308 */ /* 0x000ea20000000800 */
[----:B0-----:R-:W-:Y:S02]  /*1390*/  LEA R10, P1, R8, UR6, 0x2 ;  /* 0x00000006080a7c11 */ /* 0x001fe4000f8210ff */
[----:B------:R-:W-:Y:S01]  /*13a0*/  IADD3 R9, PT, PT, R9, R11, RZ ;  /* 0x0000000b09097210 */ /* 0x000fe20007ffe0ff */
[----:B------:R-:W-:-:S03]  /*13b0*/  IMAD.U32 R6, RZ, RZ, UR5 ;  /* 0x00000005ff067e24 */ /* 0x000fc6000f8e00ff */
[----:B------:R-:W-:Y:S02]  /*13c0*/  LEA.HI.X R11, R8, UR7, R9, 0x2, P1 ;  /* 0x00000007080b7c11 */ /* 0x000fe400088f1409 */
[----:B------:R-:W-:Y:S02]  /*13d0*/  MOV R9, UR4 ;  /* 0x0000000400097c02 */ /* 0x000fe40008000f00 */
[----:B------:R-:W-:Y:S01]  /*13e0*/  LEA R8, P1, R15, R10, 0x2 ;  /* 0x0000000a0f087211 */ /* 0x000fe200078210ff */
[----:B-1---5:R-:W-:-:S03]  /*13f0*/  FMUL.FTZ R3, R2, -R3 ;  /* 0x8000000302037220 */ /* 0x022fc60000410000 */
[----:B------:R-:W-:Y:S01]  /*1400*/  LEA.HI.X R9, R9, R11, R6, 0x2, P1 ;  /* 0x0000000b09097211 */ /* 0x000fe200008f1406 */
[----:B--2---:R-:W-:Y:S01]  /*1410*/  FMUL.FTZ R13, R2, -R13 ;  /* 0x8000000d020d7220 */ /* 0x004fe20000410000 */
[----:B------:R0:W-:Y:S04]  /*1420*/  REDG.E.ADD.F32.FTZ.RN.STRONG.GPU desc[UR12][R10.64], R3 ;  /* 0x000000030a0079a6 */ /* 0x0001e8000c12f30c */
[----:B------:R0:W-:Y:S01]  /*1430*/  REDG.E.ADD.F32.FTZ.RN.STRONG.GPU desc[UR12][R8.64], R13 ;  /* 0x0000000d080079a6 */ /* 0x0001e2000c12f30c */
[----:B------:R-:W-:-:S04]  /*1440*/  IADD3 R5, P1, PT, R5, 0x2, RZ ;  /* 0x0000000205057810 */ /* 0x000fc80007f3e0ff */
[----:B------:R-:W-:-:S09]  /*1450*/  IADD3.X R7, PT, PT, RZ, R7, RZ, P1, !PT ;  /* 0x00000007ff077210 */ /* 0x000fd20000ffe4ff */
.L_x_16:
[----:B------:R-:W-:Y:S05]  /*1460*/  BSYNC.RECONVERGENT B0 ;  /* 0x0000000000007941 */ /* 0x000fea0003800200 */
.L_x_15:
[----:B------:R-:W-:Y:S05]  /*1470*/  @P0 EXIT ;  /* 0x000000000000094d */ /* 0x000fea0003800000 */
[----:B------:R-:W2:Y:S01]  /*1480*/  LDCU.64 UR10, c[0x0][0x398] ;  /* 0x00007300ff0a77ac */ /* 0x000ea20008000a00 */
[----:B0-----:R-:W-:Y:S01]  /*1490*/  MOV R9, R31 ;  /* 0x0000001f00097202 */ /* 0x001fe20000000f00 */
[----:B------:R-:W-:Y:S01]  /*14a0*/  IMAD R4, R7, UR14, RZ ;  /* 0x0000000e07047c24 */ /* 0x000fe2000f8e02ff */
[----:B------:R-:W-:Y:S01]  /*14b0*/  MOV R11, R29 ;  /* 0x0000001d000b7202 */ /* 0x000fe20000000f00 */
[----:B------:R-:W0:Y:S01]  /*14c0*/  LDCU.64 UR6, c[0x0][0x3e8] ;  /* 0x00007d00ff0677ac */ /* 0x000e220008000a00 */
[----:B------:R-:W-:Y:S02]  /*14d0*/  IMAD.MOV.U32 R8, RZ, RZ, R30 ;  /* 0x000000ffff087224 */ /* 0x000fe400078e001e */
[C---:B------:R-:W-:Y:S01]  /*14e0*/  IMAD R3, R5.reuse, UR15, R4 ;  /* 0x0000000f05037c24 */ /* 0x040fe2000f8e0204 */
[----:B------:R-:W3:Y:S01]  /*14f0*/  LDCU.128 UR16, c[0x0][0x3a0] ;  /* 0x00007400ff1077ac */ /* 0x000ee20008000c00 */
[----:B------:R-:W-:-:S04]  /*1500*/  IMAD.WIDE.U32 R8, R5, UR14, R8 ;  /* 0x0000000e05087c25 */ /* 0x000fc8000f8e0008 */
[----:B------:R-:W-:Y:S02]  /*1510*/  IMAD.MOV.U32 R10, RZ, RZ, R28 ;  /* 0x000000ffff0a7224 */ /* 0x000fe400078e001c */
[----:B------:R-:W-:Y:S02]  /*1520*/  IMAD R4, R7, UR8, RZ ;  /* 0x0000000807047c24 */ /* 0x000fe4000f8e02ff */
[----:B------:R-:W-:Y:S01]  /*1530*/  IMAD.IADD R3, R9, 0x1, R3 ;  /* 0x0000000109037824 */ /* 0x000fe200078e0203 */
[----:B--2---:R-:W-:Y:S01]  /*1540*/  LEA R12, P0, R8, UR10, 0x2 ;  /* 0x0000000a080c7c11 */ /* 0x004fe2000f8010ff */
[----:B------:R-:W-:-:S03]  /*1550*/  IMAD.WIDE.U32 R10, R5, UR8, R10 ;  /* 0x00000008050a7c25 */ /* 0x000fc6000f8e000a */
[----:B------:R-:W-:Y:S01]  /*1560*/  LEA.HI.X R13, R8, UR11, R3, 0x2, P0 ;  /* 0x0000000b080d7c11 */ /* 0x000fe200080f1403 */
[----:B------:R-:W-:Y:S02]  /*1570*/  IMAD R9, R5, UR9, R4 ;  /* 0x0000000905097c24 */ /* 0x000fe4000f8e0204 */
[----:B0-----:R-:W-:Y:S01]  /*1580*/  IMAD R4, R7, UR6, RZ ;  /* 0x0000000607047c24 */ /* 0x001fe2000f8e02ff */
[C---:B---3--:R-:W-:Y:S01]  /*1590*/  LEA R14, P0, R10.reuse, UR16, 0x2 ;  /* 0x000000100a0e7c11 */ /* 0x048fe2000f8010ff */
[----:B------:R-:W-:Y:S01]  /*15a0*/  IMAD.MOV.U32 R8, RZ, RZ, R34 ;  /* 0x000000ffff087224 */ /* 0x000fe200078e0022 */
[----:B------:R-:W-:Y:S01]  /*15b0*/  IADD3 R3, PT, PT, R11, R9, RZ ;  /* 0x000000090b037210 */ /* 0x000fe20007ffe0ff */
[C---:B------:R-:W-:Y:S01]  /*15c0*/  IMAD R11, R5.reuse, UR7, R4 ;  /* 0x00000007050b7c24 */ /* 0x040fe2000f8e0204 */
[----:B------:R-:W-:Y:S01]  /*15d0*/  MOV R9, R27 ;  /* 0x0000001b00097202 */ /* 0x000fe20000000f00 */
[----:B------:R-:W2:Y:S01]  /*15e0*/  LDG.E.CONSTANT R12, desc[UR12][R12.64] ;  /* 0x0000000c0c0c7981 */ /* 0x000ea2000c1e9900 */
[----:B------:R-:W-:Y:S01]  /*15f0*/  LEA.HI.X R15, R10, UR17, R3, 0x2, P0 ;  /* 0x000000110a0f7c11 */ /* 0x000fe200080f1403 */
[----:B------:R-:W-:Y:S01]  /*1600*/  IMAD.WIDE.U32 R8, R5, UR6, R8 ;  /* 0x0000000605087c25 */ /* 0x000fe2000f8e0008 */
[----:B------:R-:W0:Y:S04]  /*1610*/  LDCU.64 UR6, c[0x0][0x380] ;  /* 0x00007000ff0677ac */ /* 0x000e280008000a00 */
[----:B------:R-:W2:Y:S01]  /*1620*/  LDG.E.CONSTANT R15, desc[UR12][R14.64] ;  /* 0x0000000c0e0f7981 */ /* 0x000ea2000c1e9900 */
[----:B------:R-:W-:Y:S01]  /*1630*/  IMAD.IADD R3, R9, 0x1, R11 ;  /* 0x0000000109037824 */ /* 0x000fe200078e020b */
[----:B------:R-:W-:-:S04]  /*1640*/  LEA R10, P0, R8, UR18, 0x2 ;  /* 0x00000012080a7c11 */ /* 0x000fc8000f8010ff */
[----:B------:R-:W-:-:S05]  /*1650*/  LEA.HI.X R11, R8, UR19, R3, 0x2, P0 ;  /* 0x00000013080b7c11 */ /* 0x000fca00080f1403 */
[----:B------:R-:W3:Y:S01]  /*1660*/  LDG.E.CONSTANT R10, desc[UR12][R10.64] ;  /* 0x0000000c0a0a7981 */ /* 0x000ee2000c1e9900 */
[----:B------:R-:W-:Y:S01]  /*1670*/  MOV R6, R32 ;  /* 0x0000002000067202 */ /* 0x000fe20000000f00 */
[----:B--2---:R-:W-:-:S04]  /*1680*/  FADD.FTZ R3, R12, R15 ;  /* 0x0000000f0c037221 */ /* 0x004fc80000010000 */
[----:B------:R-:W-:-:S04]  /*1690*/  FADD.FTZ R3, R0, R3 ;  /* 0x0000000300037221 */ /* 0x000fc80000010000 */
[----:B---3--:R-:W-:-:S04]  /*16a0*/  FADD.FTZ R3, -R10, R3 ;  /* 0x000000030a037221 */ /* 0x008fc80000010100 */
[----:B------:R-:W-:Y:S01]  /*16b0*/  FMUL.FTZ R3, R3, 1.4426950216293334961 ;  /* 0x3fb8aa3b03037820 */ /* 0x000fe20000410000 */
[----:B------:R-:W-:Y:S02]  /*16c0*/  IMAD R0, R7, UR4, RZ ;  /* 0x0000000407007c24 */ /* 0x000fe4000f8e02ff */
[----:B------:R-:W-:-:S03]  /*16d0*/  IMAD.MOV.U32 R7, RZ, RZ, R25 ;  /* 0x000000ffff077224 */ /* 0x000fc600078e0019 */
[----:B------:R-:W2:Y:S01]  /*16e0*/  MUFU.EX2 R3, R3 ;  /* 0x0000000300037308 */ /* 0x000ea20000000800 */
[----:B------:R-:W-:-:S04]  /*16f0*/  IMAD.WIDE.U32 R6, R5, UR4, R6 ;  /* 0x0000000405067c25 */ /* 0x000fc8000f8e0006 */
[----:B------:R-:W-:Y:S01]  /*1700*/  IMAD R5, R5, UR5, R0 ;  /* 0x0000000505057c24 */ /* 0x000fe2000f8e0200 */
[----:B0-----:R-:W-:-:S04]  /*1710*/  LEA R4, P0, R6, UR6, 0x2 ;  /* 0x0000000606047c11 */ /* 0x001fc8000f8010ff */
[----:B------:R-:W-:-:S04]  /*1720*/  IADD3 R5, PT, PT, R7, R5, RZ ;  /* 0x0000000507057210 */ /* 0x000fc80007ffe0ff */
[----:B------:R-:W-:Y:S01]  /*1730*/  LEA.HI.X R5, R6, UR7, R5, 0x2, P0 ;  /* 0x0000000706057c11 */ /* 0x000fe200080f1405 */
[----:B--2--5:R-:W-:-:S05]  /*1740*/  FMUL.FTZ R7, R2, -R3 ;  /* 0x8000000302077220 */ /* 0x024fca0000410000 */
[----:B------:R-:W-:Y:S01]  /*1750*/  REDG.E.ADD.F32.FTZ.RN.STRONG.GPU desc[UR12][R4.64], R7 ;  /* 0x00000007040079a6 */ /* 0x000fe2000c12f30c */
[----:B------:R-:W-:Y:S05]  /*1760*/  EXIT ;  /* 0x000000000000794d */ /* 0x000fea0003800000 */
.L_x_17:
        /* <DEDUP_REMOVED lines=9> */
.L_x_497:


//--------------------- .text._ZN2at6native43_GLOBAL__N__c95f0927_10_LossCTC_cu_88d8892b37ctc_loss_backward_log_beta_gpu_kernelIfiEEvPT_PKS3_PKllPKT0_S8_lllllllS8_lll --------------------------
	.section	.text._ZN2at6native43_GLOBAL__N__c95f0927_10_LossCTC_cu_88d8892b37ctc_loss_backward_log_beta_gpu_kernelIfiEEvPT_PKS3_PKllPKT0_S8_lllllllS8_lll,"ax",@progbits
	.align	128
.text._ZN2at6native43_GLOBAL__N__c95f0927_10_LossCTC_cu_88d8892b37ctc_loss_backward_log_beta_gpu_kernelIfiEEvPT_PKS3_PKllPKT0_S8_lllllllS8_lll:
        .type           _ZN2at6native43_GLOBAL__N__c95f0927_10_LossCTC_cu_88d8892b37ctc_loss_backward_log_beta_gpu_kernelIfiEEvPT_PKS3_PKllPKT0_S8_lllllllS8_lll,@function
        .size           _ZN2at6native43_GLOBAL__N__c95f0927_10_LossCTC_cu_88d8892b37ctc_loss_backward_log_beta_gpu_kernelIfiEEvPT_PKS3_PKllPKT0_S8_lllllllS8_lll,(.L_x_498 - _ZN2at6native43_GLOBAL__N__c95f0927_10_LossCTC_cu_88d8892b37ctc_loss_backward_log_beta_gpu_kernelIfiEEvPT_PKS3_PKllPKT0_S8_lllllllS8_lll)
        .other          _ZN2at6native43_GLOBAL__N__c95f0927_10_LossCTC_cu_88d8892b37ctc_loss_backward_log_beta_gpu_kernelIfiEEvPT_PKS3_PKllPKT0_S8_lllllllS8_lll,@"STO_CUDA_ENTRY STV_DEFAULT"
_ZN2at6native43_GLOBAL__N__c95f0927_10_LossCTC_cu_88d8892b37ctc_loss_backward_log_beta_gpu_kernelIfiEEvPT_PKS3_PKllPKT0_S8_lllllllS8_lll:
[----:B------:R-:W-:Y:S01]  /*0000*/  LDC R1, c[0x0][0x37c] ;  /* 0x0000df00ff017b82 */ /* 0x000fe20000000800 */
[----:B------:R-:W0:Y:S07]  /*0010*/  S2R R25, SR_TID.Y ;  /* 0x0000000000197919 */ /* 0x000e2e0000002200 */
[----:B------:R-:W0:Y:S01]  /*0020*/  S2UR UR4, SR_CTAID.Y ;  /* 0x00000000000479c3 */ /* 0x000e220000002600 */
[----:B------:R-:W1:Y:S07]  /*0030*/  LDCU.64 UR6, c[0x0][0x3f8] ;  /* 0x00007f00ff0677ac */ /* 0x000e6e0008000a00 */
[----:B------:R-:W0:Y:S02]  /*0040*/  LDC R0, c[0x0][0x364] ;  /* 0x0000d900ff007b82 */ /* 0x000e240000000800 */
[----:B0-----:R-:W-:-:S05]  /*0050*/  IMAD R25, R0, UR4, R25 ;  /* 0x0000000400197c24 */ /* 0x001fca000f8e0219 */
[----:B-1----:R-:W-:-:S04]  /*0060*/  ISETP.GE.U32.AND P0, PT, R25, UR6, PT ;  /* 0x0000000619007c0c */ /* 0x002fc8000bf06070 */
[----:B------:R-:W-:-:S13]  /*0070*/  ISETP.GE.AND.EX P0, PT, RZ, UR7, PT, P0 ;  /* 0x00000007ff007c0c */ /* 0x000fda000bf06300 */
[----:B------:R-:W-:Y:S05]  /*0080*/  @P0 EXIT ;  /* 0x000000000000094d */ /* 0x000fea0003800000 */
[----:B------:R-:W0:Y:S01]  /*0090*/  LDCU.64 UR4, c[0x0][0x390] ;  /* 0x00007200ff0477ac */ /* 0x000e220008000a00 */
[----:B------:R-:W-:Y:S01]  /*00a0*/  IMAD.SHL.U32 R28, R25, 0x8, RZ ;  /* 0x00000008191c7824 */ /* 0x000fe200078e00ff */
[----:B------:R-:W-:Y:S01]  /*00b0*/  SHF.R.U32.HI R0, RZ, 0x1d, R25 ;  /* 0x0000001dff007819 */ /* 0x000fe20000011619 */
[----:B------:R-:W1:Y:S01]  /*00c0*/  LDCU.64 UR14, c[0x0][0x358] ;  /* 0x00006b00ff0e77ac */ /* 0x000e620008000a00 */
[----:B------:R-:W2:Y:S01]  /*00d0*/  LDCU.64 UR6, c[0x0][0x3c0] ;  /* 0x00007800ff0677ac */ /* 0x000ea20008000a00 */
[----:B------:R-:W3:Y:S01]  /*00e0*/  LDCU.64 UR10, c[0x0][0x3e8] ;  /* 0x00007d00ff0a77ac */ /* 0x000ee20008000a00 */
[----:B------:R-:W4:Y:S01]  /*00f0*/  LDCU.64 UR8, c[0x0][0x3d0] ;  /* 0x00007a00ff0877ac */ /* 0x000f220008000a00 */
[----:B0-----:R-:W-:-:S04]  /*0100*/  IADD3 R16, P0, PT, R28, UR4, RZ ;  /* 0x000000041c107c10 */ /* 0x001fc8000ff1e0ff */
[----:B------:R-:W-:Y:S01]  /*0110*/  IADD3.X R17, PT, PT, R0, UR5, RZ, P0, !PT ;  /* 0x0000000500117c10 */ /* 0x000fe200087fe4ff */
[----:B------:R-:W0:Y:S05]  /*0120*/  LDCU.64 UR4, c[0x0][0x3a8] ;  /* 0x00007500ff0477ac */ /* 0x000e2a0008000a00 */
[----:B-1----:R-:W5:Y:S01]  /*0130*/  LDG.E.64.CONSTANT R16, desc[UR14][R16.64] ;  /* 0x0000000e10107981 */ /* 0x002f62000c1e9b00 */
[----:B--2---:R-:W-:-:S04]  /*0140*/  IMAD.WIDE.U32 R18, R25, UR6, RZ ;  /* 0x0000000619127c25 */ /* 0x004fc8000f8e00ff */
[C---:B------:R-:W-:Y:S02]  /*0150*/  IMAD R23, R25.reuse, UR7, R19 ;  /* 0x0000000719177c24 */ /* 0x040fe4000f8e0213 */
[----:B----4-:R-:W-:-:S04]  /*0160*/  IMAD.WIDE.U32 R20, R25, UR8, RZ ;  /* 0x0000000819147c25 */ /* 0x010fc8000f8e00ff */
[----:B------:R-:W-:Y:S01]  /*0170*/  IMAD R25, R25, UR9, R21 ;  /* 0x0000000919197c24 */ /* 0x000fe2000f8e0215 */
[----:B0-----:R-:W-:-:S04]  /*0180*/  IADD3 R26, P1, PT, R28, UR4, RZ ;  /* 0x000000041c1a7c10 */ /* 0x001fc8000ff3e0ff */
[----:B------:R-:W-:Y:S02]  /*0190*/  IADD3.X R27, PT, PT, R0, UR5, RZ, P1, !PT ;  /* 0x00000005001b7c10 */ /* 0x000fe40008ffe4ff */
[----:B---3--:R-:W-:-:S04]  /*01a0*/  IADD3 R28, P1, PT, R28, UR10, RZ ;  /* 0x0000000a1c1c7c10 */ /* 0x008fc8000ff3e0ff */
[----:B------:R-:W-:Y:S02]  /*01b0*/  IADD3.X R29, PT, PT, R0, UR11, RZ, P1, !PT ;  /* 0x0000000b001d7c10 */ /* 0x000fe40008ffe4ff */
[----:B-----5:R-:W-:-:S04]  /*01c0*/  ISETP.NE.U32.AND P0, PT, R16, RZ, PT ;  /* 0x000000ff1000720c */ /* 0x020fc80003f05070 */
[----:B------:R-:W-:-:S13]  /*01d0*/  ISETP.NE.AND.EX P0, PT, R17, RZ, PT, P0 ;  /* 0x000000ff1100720c */ /* 0x000fda0003f05300 */
[----:B------:R-:W-:Y:S05]  /*01e0*/  @!P0 EXIT ;  /* 0x000000000000894d */ /* 0x000fea0003800000 */
[----:B------:R-:W5:Y:S01]  /*01f0*/  LDG.E.64.CONSTANT R26, desc[UR14][R26.64] ;  /* 0x0000000e1a1a7981 */ /* 0x000f62000c1e9b00 */
[----:B------:R-:W0:Y:S03]  /*0200*/  LDCU.64 UR4, c[0x0][0x3b0] ;  /* 0x00007600ff0477ac */ /* 0x000e260008000a00 */
[----:B------:R-:W5:Y:S01]  /*0210*/  LDG.E.64.CONSTANT R28, desc[UR14][R28.64] ;  /* 0x0000000e1c1c7981 */ /* 0x000f62000c1e9b00 */
[----:B------:R-:W1:Y:S01]  /*0220*/  LDC R40, c[0x0][0x360] ;  /* 0x0000d800ff287b82 */ /* 0x000e620000000800 */
[----:B0-----:R-:W-:Y:S02]  /*0230*/  USHF.L.U64.HI UR6, UR4, 0x1, UR5 ;  /* 0x0000000104067899 */ /* 0x001fe40008010205 */
[----:B------:R-:W-:Y:S02]  /*0240*/  USHF.L.U32 UR7, UR4, 0x1, URZ ;  /* 0x0000000104077899 */ /* 0x000fe400080006ff */
[----:B------:R-:W-:-:S09]  /*0250*/  UISETP.NE.U32.AND UP0, UPT, UR6, URZ, UPT ;  /* 0x000000ff0600728c */ /* 0x000fd2000bf05070 */
[----:B------:R-:W-:Y:S05]  /*0260*/  BRA.U UP0, `(.L_x_18) ;  /* 0x0000000100507547 */ /* 0x000fea000b800000 */
[----:B-1----:R-:W0:Y:S01]  /*0270*/  I2F.U32.RP R0, R40 ;  /* 0x0000002800007306 */ /* 0x002e220000209000 */
[----:B------:R-:W-:-:S07]  /*0280*/  ISETP.NE.U32.AND P1, PT, R40, RZ, PT ;  /* 0x000000ff2800720c */ /* 0x000fce0003f25070 */
[----:B0-----:R-:W0:Y:S02]  /*0290*/  MUFU.RCP R0, R0 ;  /* 0x0000000000007308 */ /* 0x001e240000001000 */
[----:B0-----:R-:W-:-:S06]  /*02a0*/  VIADD R2, R0, 0xffffffe ;  /* 0x0ffffffe00027836 */ /* 0x001fcc0000000000 */
[----:B------:R0:W1:Y:S02]  /*02b0*/  F2I.FTZ.U32.TRUNC.NTZ R3, R2 ;  /* 0x0000000200037305 */ /* 0x000064000021f000 */
[----:B0-----:R-:W-:Y:S02]  /*02c0*/  IMAD.MOV.U32 R2, RZ, RZ, RZ ;  /* 0x000000ffff027224 */ /* 0x001fe400078e00ff */
[----:B-1----:R-:W-:-:S04]  /*02d0*/  IMAD.MOV R5, RZ, RZ, -R3 ;  /* 0x000000ffff057224 */ /* 0x002fc800078e0a03 */
[----:B------:R-:W-:-:S04]  /*02e0*/  IMAD R5, R5, R40, RZ ;  /* 0x0000002805057224 */ /* 0x000fc800078e02ff */
[----:B------:R-:W-:-:S06]  /*02f0*/  IMAD.HI.U32 R3, R3, R5, R2 ;  /* 0x0000000503037227 */ /* 0x000fcc00078e0002 */
[----:B------:R-:W-:-:S04]  /*0300*/  IMAD.HI.U32 R3, R3, UR7, RZ ;  /* 0x0000000703037c27 */ /* 0x000fc8000f8e00ff */
[----:B------:R-:W-:-:S04]  /*0310*/  IMAD.MOV R3, RZ, RZ, -R3 ;  /* 0x000000ffff037224 */ /* 0x000fc800078e0a03 */
[----:B------:R-:W-:Y:S02]  /*0320*/  IMAD R5, R40, R3, UR7 ;  /* 0x0000000728057e24 */ /* 0x000fe4000f8e0203 */
[----:B------:R-:W-:-:S03]  /*0330*/  IMAD.MOV.U32 R3, RZ, RZ, RZ ;  /* 0x000000ffff037224 */ /* 0x000fc600078e00ff */
[----:B------:R-:W-:-:S13]  /*0340*/  ISETP.GE.U32.AND P0, PT, R5, R40, PT ;  /* 0x000000280500720c */ /* 0x000fda0003f06070 */
[----:B------:R-:W-:-:S05]  /*0350*/  @P0 IMAD.IADD R5, R5, 0x1, -R40 ;  /* 0x0000000105050824 */ /* 0x000fca00078e0a28 */
[----:B------:R-:W-:-:S13]  /*0360*/  ISETP.GE.U32.AND P0, PT, R5, R40, PT ;  /* 0x000000280500720c */ /* 0x000fda0003f06070 */
[----:B------:R-:W-:Y:S01]  /*0370*/  @P0 IMAD.IADD R5, R5, 0x1, -R40 ;  /* 0x0000000105050824 */ /* 0x000fe200078e0a28 */
[----:B------:R-:W-:-:S05]  /*0380*/  @!P1 LOP3.LUT R5, RZ, R40, RZ, 0x33, !PT ;  /* 0x00000028ff059212 */ /* 0x000fca00078e33ff */
[----:B------:R-:W-:Y:S01]  /*0390*/  IMAD.MOV.U32 R2, RZ, RZ, R5 ;  /* 0x000000ffff027224 */ /* 0x000fe200078e0005 */
[----:B------:R-:W-:Y:S06]  /*03a0*/  BRA `(.L_x_19) ;  /* 0x0000000000107947 */ /* 0x000fec0003800000 */
.L_x_18:
[----:B------:R-:W-:-:S07]  /*03b0*/  MOV R0, 0x3d0 ;  /* 0x000003d000007802 */ /* 0x000fce0000000f00 */
[----:B-1---5:R-:W-:Y:S05]  /*03c0*/  CALL.REL.NOINC `($__internal_1_$__cuda_sm20_rem_s64) ;  /* 0x0000003000187944 */ /* 0x022fea0003c00000 */
[----:B------:R-:W-:Y:S01]  /*03d0*/  MOV R2, R4 ;  /* 0x0000000400027202 */ /* 0x000fe20000000f00 */
[----:B------:R-:W-:-:S07]  /*03e0*/  IMAD.MOV.U32 R3, RZ, RZ, R5 ;  /* 0x000000ffff037224 */ /* 0x000fce00078e0005 */
.L_x_19:
[----:B------:R-:W-:-:S04]  /*03f0*/  IADD3 R13, P0, PT, -R2, UR7, RZ ;  /* 0x00000007020d7c10 */ /* 0x000fc8000ff1e1ff */
[----:B------:R-:W-:-:S04]  /*0400*/  IADD3.X R14, PT, PT, ~R3, UR6, RZ, P0, !PT ;  /* 0x00000006030e7c10 */ /* 0x000fc800087fe5ff */
[----:B------:R-:W-:-:S13]  /*0410*/  ISETP.GE.AND P0, PT, R14, RZ, PT ;  /* 0x000000ff0e00720c */ /* 0x000fda0003f06270 */
[----:B------:R-:W-:Y:S05]  /*0420*/  @!P0 EXIT ;  /* 0x000000000000894d */ /* 0x000fea0003800000 */
[----:B------:R-:W0:Y:S01]  /*0430*/  LDC.64 R6, c[0x0][0x3c8] ;  /* 0x0000f200ff067b82 */ /* 0x000e220000000a00 */
[----:B------:R-:W1:Y:S01]  /*0440*/  LDCU.64 UR4, c[0x0][0x3b8] ;  /* 0x00007700ff0477ac */ /* 0x000e620008000a00 */
[----:B------:R-:W-:Y:S01]  /*0450*/  IADD3 R11, P0, PT, R16, -0x1, RZ ;  /* 0xffffffff100b7810 */ /* 0x000fe20007f1e0ff */
[----:B------:R-:W-:Y:S01]  /*0460*/  IMAD.MOV.U32 R22, RZ, RZ, R18 ;  /* 0x000000ffff167224 */ /* 0x000fe200078e0012 */
[C---:B-----5:R-:W-:Y:S01]  /*0470*/  SHF.L.U64.HI R10, R26.reuse, 0x1, R27 ;  /* 0x000000011a0a7819 */ /* 0x060fe2000001021b */
[----:B------:R-:W0:Y:S01]  /*0480*/  LDCU.64 UR8, c[0x0][0x400] ;  /* 0x00008000ff0877ac */ /* 0x000e220008000a00 */
[----:B------:R-:W-:Y:S01]  /*0490*/  IADD3.X R0, PT, PT, R17, -0x1, RZ, P0, !PT ;  /* 0xffffffff11007810 */ /* 0x000fe200007fe4ff */
[----:B------:R-:W-:Y:S01]  /*04a0*/  IMAD.MOV.U32 R24, RZ, RZ, R20 ;  /* 0x000000ffff187224 */ /* 0x000fe200078e0014 */
[----:B------:R-:W2:Y:S01]  /*04b0*/  LDCU.64 UR10, c[0x0][0x388] ;  /* 0x00007100ff0a77ac */ /* 0x000ea20008000a00 */
[----:B------:R-:W-:Y:S01]  /*04c0*/  IMAD.SHL.U32 R12, R26, 0x2, RZ ;  /* 0x000000021a0c7824 */ /* 0x000fe200078e00ff */
[----:B------:R-:W3:Y:S01]  /*04d0*/  LDCU.64 UR12, c[0x0][0x3d8] ;  /* 0x00007b00ff0c77ac */ /* 0x000ee20008000a00 */
[----:B-1----:R-:W-:-:S02]  /*04e0*/  IMAD R4, R0, UR4, RZ ;  /* 0x0000000400047c24 */ /* 0x002fc4000f8e02ff */
[----:B------:R-:W-:-:S04]  /*04f0*/  IMAD.WIDE.U32 R2, R11, UR4, R22 ;  /* 0x000000040b027c25 */ /* 0x000fc8000f8e0016 */
[----:B------:R-:W-:Y:S02]  /*0500*/  IMAD R5, R11, UR5, R4 ;  /* 0x000000050b057c24 */ /* 0x000fe4000f8e0204 */
[----:B0-----:R-:W-:Y:S02]  /*0510*/  IMAD R4, R6, UR9, RZ ;  /* 0x0000000906047c24 */ /* 0x001fe4000f8e02ff */
[----:B------:R-:W-:Y:S02]  /*0520*/  IMAD.IADD R5, R3, 0x1, R5 ;  /* 0x0000000103057824 */ /* 0x000fe400078e0205 */
[----:B------:R-:W-:Y:S02]  /*0530*/  IMAD R7, R7, UR8, R4 ;  /* 0x0000000807077c24 */ /* 0x000fe4000f8e0204 */
[----:B------:R-:W-:Y:S02]  /*0540*/  IMAD.MOV.U32 R4, RZ, RZ, R2 ;  /* 0x000000ffff047224 */ /* 0x000fe400078e0002 */
[----:B---3--:R-:W-:-:S02]  /*0550*/  IMAD R0, R0, UR12, RZ ;  /* 0x0000000c00007c24 */ /* 0x008fc4000f8e02ff */
[----:B------:R-:W-:-:S04]  /*0560*/  IMAD.WIDE.U32 R8, R6, UR8, R4 ;  /* 0x0000000806087c25 */ /* 0x000fc8000f8e0004 */
[----:B------:R-:W-:Y:S01]  /*0570*/  IMAD.IADD R9, R9, 0x1, R7 ;  /* 0x0000000109097824 */ /* 0x000fe200078e0207 */
[----:B--2---:R-:W-:Y:S01]  /*0580*/  LEA R36, P0, R8, UR10, 0x2 ;  /* 0x0000000a08247c11 */ /* 0x004fe2000f8010ff */
[----:B------:R-:W-:-:S03]  /*0590*/  IMAD.WIDE.U32 R6, R11, UR12, R24 ;  /* 0x0000000c0b067c25 */ /* 0x000fc6000f8e0018 */
[----:B------:R-:W-:Y:S01]  /*05a0*/  LEA.HI.X R37, R8, UR11, R9, 0x2, P0 ;  /* 0x0000000b08257c11 */ /* 0x000fe200080f1409 */
[----:B------:R-:W-:Y:S01]  /*05b0*/  IMAD R11, R11, UR13, R0 ;  /* 0x0000000d0b0b7c24 */ /* 0x000fe2000f8e0200 */
[----:B------:R-:W-:Y:S01]  /*05c0*/  ISETP.NE.U32.AND P0, PT, R14, RZ, PT ;  /* 0x000000ff0e00720c */ /* 0x000fe20003f05070 */
[----:B------:R-:W-:Y:S01]  /*05d0*/  IMAD.MOV.U32 R8, RZ, RZ, R13 ;  /* 0x000000ffff087224 */ /* 0x000fe200078e000d */
[----:B------:R-:W-:Y:S01]  /*05e0*/  IADD3 R0, P1, PT, R12, -0x1, RZ ;  /* 0xffffffff0c007810 */ /* 0x000fe20007f3e0ff */
[----:B------:R-:W-:-:S03]  /*05f0*/  IMAD.IADD R11, R7, 0x1, R11 ;  /* 0x00000001070b7824 */ /* 0x000fc600078e020b */
[----:B------:R-:W-:-:S07]  /*0600*/  IADD3.X R9, PT, PT, R10, -0x1, RZ, P1, !PT ;  /* 0xffffffff0a097810 */ /* 0x000fce0000ffe4ff */
[----:B------:R-:W-:Y:S05]  /*0610*/  @P0 BRA `(.L_x_20) ;  /* 0x0000000000500947 */ /* 0x000fea0003800000 */
[----:B------:R-:W0:Y:S01]  /*0620*/  I2F.U32.RP R15, R40 ;  /* 0x00000028000f7306 */ /* 0x000e220000209000 */
[----:B------:R-:W-:Y:S01]  /*0630*/  ISETP.NE.U32.AND P2, PT, R40, RZ, PT ;  /* 0x000000ff2800720c */ /* 0x000fe20003f45070 */
[----:B------:R-:W-:-:S06]  /*0640*/  IMAD.MOV.U32 R33, RZ, RZ, RZ ;  /* 0x000000ffff217224 */ /* 0x000fcc00078e00ff */
[----:B0-----:R-:W0:Y:S02]  /*0650*/  MUFU.RCP R15, R15 ;  /* 0x0000000f000f7308 */ /* 0x001e240000001000 */
[----:B0-----:R-:W-:-:S06]  /*0660*/  IADD3 R30, PT, PT, R15, 0xffffffe, RZ ;  /* 0x0ffffffe0f1e7810 */ /* 0x001fcc0007ffe0ff */
[----:B------:R0:W1:Y:S02]  /*0670*/  F2I.FTZ.U32.TRUNC.NTZ R31, R30 ;  /* 0x0000001e001f7305 */ /* 0x000064000021f000 */
[----:B0-----:R-:W-:Y:S02]  /*0680*/  IMAD.MOV.U32 R30, RZ, RZ, RZ ;  /* 0x000000ffff1e7224 */ /* 0x001fe400078e00ff */
[----:B-1----:R-:W-:-:S04]  /*0690*/  IMAD.MOV R13, RZ, RZ, -R31 ;  /* 0x000000ffff0d7224 */ /* 0x002fc800078e0a1f */
[----:B------:R-:W-:-:S04]  /*06a0*/  IMAD R13, R13, R40, RZ ;  /* 0x000000280d0d7224 */ /* 0x000fc800078e02ff */
[----:B------:R-:W-:-:S06]  /*06b0*/  IMAD.HI.U32 R13, R31, R13, R30 ;  /* 0x0000000d1f0d7227 */ /* 0x000fcc00078e001e */
[----:B------:R-:W-:-:S04]  /*06c0*/  IMAD.HI.U32 R32, R13, R8, RZ ;  /* 0x000000080d207227 */ /* 0x000fc800078e00ff */
[----:B------:R-:W-:-:S04]  /*06d0*/  IMAD.MOV R13, RZ, RZ, -R32 ;  /* 0x000000ffff0d7224 */ /* 0x000fc800078e0a20 */
[----:B------:R-:W-:-:S05]  /*06e0*/  IMAD R13, R40, R13, R8 ;  /* 0x0000000d280d7224 */ /* 0x000fca00078e0208 */
[----:B------:R-:W-:-:S13]  /*06f0*/  ISETP.GE.U32.AND P0, PT, R13, R40, PT ;  /* 0x000000280d00720c */ /* 0x000fda0003f06070 */
[----:B------:R-:W-:Y:S02]  /*0700*/  @P0 IMAD.IADD R13, R13, 0x1, -R40 ;  /* 0x000000010d0d0824 */ /* 0x000fe400078e0a28 */
[----:B------:R-:W-:-:S03]  /*0710*/  @P0 VIADD R32, R32, 0x1 ;  /* 0x0000000120200836 */ /* 0x000fc60000000000 */
[----:B------:R-:W-:-:S13]  /*0720*/  ISETP.GE.U32.AND P1, PT, R13, R40, PT ;  /* 0x000000280d00720c */ /* 0x000fda0003f26070 */
[----:B------:R-:W-:Y:S01]  /*0730*/  @P1 VIADD R32, R32, 0x1 ;  /* 0x0000000120201836 */ /* 0x000fe20000000000 */
[----:B------:R-:W-:Y:S01]  /*0740*/  @!P2 LOP3.LUT R32, RZ, R40, RZ, 0x33, !PT ;  /* 0x00000028ff20a212 */ /* 0x000fe200078e33ff */
[----:B------:R-:W-:Y:S06]  /*0750*/  BRA `(.L_x_21) ;  /* 0x0000000000087947 */ /* 0x000fec0003800000 */
.L_x_20:
[----:B------:R-:W-:-:S07]  /*0760*/  MOV R30, 0x780 ;  /* 0x00000780001e7802 */ /* 0x000fce0000000f00 */
[----:B------:R-:W-:Y:S05]  /*0770*/  CALL.REL.NOINC `($__internal_0_$__cuda_sm20_div_u64) ;  /* 0x0000002800287944 */ /* 0x000fea0003c00000 */
.L_x_21:
[----:B------:R-:W0:Y:S01]  /*0780*/  LDCU.64 UR4, c[0x0][0x3f0] ;  /* 0x00007e00ff0477ac */ /* 0x000e220008000a00 */
[----:B------:R-:W-:Y:S01]  /*0790*/  LOP3.LUT R31, R32, 0x3, RZ, 0xc0, !PT ;  /* 0x00000003201f7812 */ /* 0x000fe200078ec0ff */
[----:B------:R-:W1:Y:S01]  /*07a0*/  S2R R13, SR_TID.X ;  /* 0x00000000000d7919 */ /* 0x000e620000002100 */
[--C-:B------:R-:W-:Y:S01]  /*07b0*/  SHF.R.U32.HI R30, RZ, 0x1, R9.reuse ;  /* 0x00000001ff1e7819 */ /* 0x100fe20000011609 */
[----:B------:R-:W2:Y:S01]  /*07c0*/  LDCU.64 UR8, c[0x0][0x3a0] ;  /* 0x00007400ff0877ac */ /* 0x000ea20008000a00 */
[----:B------:R-:W-:Y:S02]  /*07d0*/  ISETP.NE.U32.AND P0, PT, R31, 0x3, PT ;  /* 0x000000031f00780c */ /* 0x000fe40003f05070 */
[----:B------:R-:W-:Y:S02]  /*07e0*/  SHF.R.U64 R15, R0, 0x1, R9 ;  /* 0x00000001000f7819 */ /* 0x000fe40000001209 */
[----:B------:R-:W-:Y:S02]  /*07f0*/  ISETP.NE.AND.EX P0, PT, RZ, RZ, PT, P0 ;  /* 0x000000ffff00720c */ /* 0x000fe40003f05300 */
[----:B------:R-:W-:Y:S01]  /*0800*/  MOV R41, R14 ;  /* 0x0000000e00297202 */ /* 0x000fe20000000f00 */
[----:B0-----:R-:W-:-:S02]  /*0810*/  IMAD R30, R30, UR4, RZ ;  /* 0x000000041e1e7c24 */ /* 0x001fc4000f8e02ff */
[----:B------:R-:W-:-:S04]  /*0820*/  IMAD.WIDE.U32 R34, R15, UR4, R28 ;  /* 0x000000040f227c25 */ /* 0x000fc8000f8e001c */
[----:B------:R-:W-:Y:S01]  /*0830*/  IMAD R15, R15, UR5, R30 ;  /* 0x000000050f0f7c24 */ /* 0x000fe2000f8e021e */
[----:B--2---:R-:W-:-:S03]  /*0840*/  LEA R30, P1, R34, UR8, 0x2 ;  /* 0x00000008221e7c11 */ /* 0x004fc6000f8210ff */
[----:B------:R-:W-:-:S05]  /*0850*/  IMAD.IADD R15, R35, 0x1, R15 ;  /* 0x00000001230f7824 */ /* 0x000fca00078e020f */
[----:B------:R-:W-:Y:S01]  /*0860*/  LEA.HI.X R31, R34, UR9, R15, 0x2, P1 ;  /* 0x00000009221f7c11 */ /* 0x000fe200088f140f */
[----:B------:R-:W-:Y:S01]  /*0870*/  IMAD.MOV.U32 R15, RZ, RZ, R8 ;  /* 0x000000ffff0f7224 */ /* 0x000fe200078e0008 */
[----:B-1----:R-:W-:Y:S06]  /*0880*/  @!P0 BRA `(.L_x_22) ;  /* 0x0000000000dc8947 */ /* 0x002fec0003800000 */
[----:B------:R-:W-:Y:S01]  /*0890*/  VIADD R42, R32, 0x1 ;  /* 0x00000001202a7836 */ /* 0x000fe20000000000 */
[----:B------:R-:W0:Y:S01]  /*08a0*/  LDCU.64 UR12, c[0x0][0x3c8] ;  /* 0x00007900ff0c77ac */ /* 0x000e220008000a00 */
[----:B------:R-:W-:Y:S02]  /*08b0*/  IMAD.MOV.U32 R15, RZ, RZ, R8 ;  /* 0x000000ffff0f7224 */ /* 0x000fe400078e0008 */
[----:B------:R-:W-:Y:S01]  /*08c0*/  IMAD.MOV.U32 R41, RZ, RZ, R14 ;  /* 0x000000ffff297224 */ /* 0x000fe200078e000e */
[----:B------:R-:W-:Y:S01]  /*08d0*/  LOP3.LUT R42, R42, 0x3, RZ, 0xc0, !PT ;  /* 0x000000032a2a7812 */ /* 0x000fe200078ec0ff */
[----:B------:R-:W1:Y:S01]  /*08e0*/  LDCU.64 UR10, c[0x0][0x380] ;  /* 0x00007000ff0a77ac */ /* 0x000e620008000a00 */
[----:B------:R-:W2:Y:S01]  /*08f0*/  LDCU.64 UR16, c[0x0][0x388] ;  /* 0x00007100ff1077ac */ /* 0x000ea20008000a00 */
[----:B------:R-:W3:Y:S01]  /*0900*/  LDCU.64 UR8, c[0x0][0x3e0] ;  /* 0x00007c00ff0877ac */ /* 0x000ee20008000a00 */
[----:B------:R-:W-:Y:S01]  /*0910*/  UMOV UR4, URZ ;  /* 0x000000ff00047c82 */ /* 0x000fe20008000000 */
[----:B------:R-:W-:-:S05]  /*0920*/  UMOV UR5, URZ ;  /* 0x000000ff00057c82 */ /* 0x000fca0008000000 */
.L_x_28:
[----:B------:R-:W-:Y:S01]  /*0930*/  IADD3 R43, P1, PT, R13, R15, RZ ;  /* 0x0000000f0d2b7210 */ /* 0x000fe20007f3e0ff */
[----:B------:R-:W-:Y:S03]  /*0940*/  BSSY.RECONVERGENT B0, `(.L_x_23) ;  /* 0x0000016000007945 */ /* 0x000fe60003800200 */
[----:B------:R-:W-:Y:S01]  /*0950*/  ISETP.NE.U32.AND P0, PT, R43, R12, PT ;  /* 0x0000000c2b00720c */ /* 0x000fe20003f05070 */
[----:B------:R-:W-:-:S05]  /*0960*/  IMAD.X R44, RZ, RZ, R41, P1 ;  /* 0x000000ffff2c7224 */ /* 0x000fca00008e0629 */
[----:B------:R-:W-:-:S13]  /*0970*/  ISETP.NE.AND.EX P0, PT, R44, R10, PT, P0 ;  /* 0x0000000a2c00720c */ /* 0x000fda0003f05300 */
[----:B0---45:R-:W-:Y:S05]  /*0980*/  @!P0 BRA `(.L_x_24) ;  /* 0x0000000000408947 */ /* 0x031fea0003800000 */
[----:B------:R-:W-:Y:S01]  /*0990*/  ISETP.NE.U32.AND P0, PT, R43, R0, PT ;  /* 0x000000002b00720c */ /* 0x000fe20003f05070 */
[----:B------:R-:W-:-:S03]  /*09a0*/  IMAD.MOV.U32 R45, RZ, RZ, -0x800000 ;  /* 0xff800000ff2d7424 */ /* 0x000fc600078e00ff */
[----:B------:R-:W-:-:S13]  /*09b0*/  ISETP.NE.AND.EX P0, PT, R44, R9, PT, P0 ;  /* 0x000000092c00720c */ /* 0x000fda0003f05300 */
[----:B------:R-:W-:Y:S05]  /*09c0*/  @P0 BRA `(.L_x_25) ;  /* 0x0000000000340947 */ /* 0x000fea0003800000 */
[----:B------:R-:W4:Y:S01]  /*09d0*/  LDG.E.CONSTANT R39, desc[UR14][R30.64] ;  /* 0x0000000e1e277981 */ /* 0x000f22000c1e9900 */
[----:B------:R-:W-:Y:S01]  /*09e0*/  IMAD.MOV.U32 R35, RZ, RZ, R5 ;  /* 0x000000ffff237224 */ /* 0x000fe200078e0005 */
[----:B----4-:R-:W-:-:S05]  /*09f0*/  SHF.R.S32.HI R34, RZ, 0x1f, R39 ;  /* 0x0000001fff227819 */ /* 0x010fca0000011427 */
[----:B0-----:R-:W-:Y:S02]  /*0a00*/  IMAD R38, R34, UR12, RZ ;  /* 0x0000000c22267c24 */ /* 0x001fe4000f8e02ff */
[----:B------:R-:W-:-:S04]  /*0a10*/  IMAD.MOV.U32 R34, RZ, RZ, R2 ;  /* 0x000000ffff227224 */ /* 0x000fc800078e0002 */
[----:B------:R-:W-:-:S04]  /*0a20*/  IMAD.WIDE.U32 R34, R39, UR12, R34 ;  /* 0x0000000c27227c25 */ /* 0x000fc8000f8e0022 */
[----:B------:R-:W-:Y:S01]  /*0a30*/  IMAD R39, R39, UR13, R38 ;  /* 0x0000000d27277c24 */ /* 0x000fe2000f8e0226 */
[----:B--2---:R-:W-:-:S03]  /*0a40*/  LEA R38, P0, R34, UR16, 0x2 ;  /* 0x0000001022267c11 */ /* 0x004fc6000f8010ff */
[----:B------:R-:W-:-:S05]  /*0a50*/  IMAD.IADD R35, R35, 0x1, R39 ;  /* 0x0000000123237824 */ /* 0x000fca00078e0227 */
[----:B------:R-:W-:-:S05]  /*0a60*/  LEA.HI.X R39, R34, UR17, R35, 0x2, P0 ;  /* 0x0000001122277c11 */ /* 0x000fca00080f1423 */
[----:B------:R0:W5:Y:S01]  /*0a70*/  LDG.E R45, desc[UR14][R38.64] ;  /* 0x0000000e262d7981 */ /* 0x000162000c1e1900 */
[----:B------:R-:W-:Y:S05]  /*0a80*/  BRA `(.L_x_25) ;  /* 0x0000000000047947 */ /* 0x000fea0003800000 */
.L_x_24:
[----:B------:R4:W5:Y:S02]  /*0a90*/  LDG.E R45, desc[UR14][R36.64] ;  /* 0x0000000e242d7981 */ /* 0x000964000c1e1900 */
.L_x_25:
[----:B0123--:R-:W-:Y:S05]  /*0aa0*/  BSYNC.RECONVERGENT B0 ;  /* 0x0000000000007941 */ /* 0x00ffea0003800200 */
.L_x_23:
[----:B------:R-:W-:Y:S01]  /*0ab0*/  ISETP.GT.U32.AND P0, PT, R43, UR7, PT ;  /* 0x000000072b007c0c */ /* 0x000fe2000bf04070 */
[----:B------:R-:W-:Y:S03]  /*0ac0*/  BSSY.RECONVERGENT B0, `(.L_x_26) ;  /* 0x000000c000007945 */ /* 0x000fe60003800200 */
[----:B------:R-:W-:-:S13]  /*0ad0*/  ISETP.GT.AND.EX P0, PT, R44, UR6, PT, P0 ;  /* 0x000000062c007c0c */ /* 0x000fda000bf04300 */
[----:B------:R-:W-:Y:S05]  /*0ae0*/  @P0 BRA `(.L_x_27) ;  /* 0x0000000000240947 */ /* 0x000fea0003800000 */
[----:B------:R-:W-:Y:S01]  /*0af0*/  MOV R35, R11 ;  /* 0x0000000b00237202 */ /* 0x000fe20000000f00 */
[----:B------:R-:W-:Y:S02]  /*0b00*/  IMAD R38, R44, UR8, RZ ;  /* 0x000000082c267c24 */ /* 0x000fe4000f8e02ff */
[----:B------:R-:W-:Y:S02]  /*0b10*/  IMAD.MOV.U32 R34, RZ, RZ, R6 ;  /* 0x000000ffff227224 */ /* 0x000fe400078e0006 */
[C---:B------:R-:W-:Y:S02]  /*0b20*/  IMAD R39, R43.reuse, UR9, R38 ;  /* 0x000000092b277c24 */ /* 0x040fe4000f8e0226 */
[----:B------:R-:W-:-:S04]  /*0b30*/  IMAD.WIDE.U32 R34, R43, UR8, R34 ;  /* 0x000000082b227c25 */ /* 0x000fc8000f8e0022 */
[----:B------:R-:W-:Y:S01]  /*0b40*/  IMAD.IADD R35, R35, 0x1, R39 ;  /* 0x0000000123237824 */ /* 0x000fe200078e0227 */
[----:B------:R-:W-:-:S04]  /*0b50*/  LEA R38, P0, R34, UR10, 0x2 ;  /* 0x0000000a22267c11 */ /* 0x000fc8000f8010ff */
[----:B------:R-:W-:-:S05]  /*0b60*/  LEA.HI.X R39, R34, UR11, R35, 0x2, P0 ;  /* 0x0000000b22277c11 */ /* 0x000fca00080f1423 */
[----:B-----5:R0:W-:Y:S04]  /*0b70*/  STG.E desc[UR14][R38.64], R45 ;  /* 0x0000002d26007986 */ /* 0x0201e8000c10190e */
.L_x_27:
[----:B------:R-:W-:Y:S05]  /*0b80*/  BSYNC.RECONVERGENT B0 ;  /* 0x0000000000007941 */ /* 0x000fea0003800200 */
.L_x_26:
[----:B------:R-:W-:Y:S01]  /*0b90*/  UIADD3 UR4, UP0, UPT, UR4, 0x1, URZ ;  /* 0x0000000104047890 */ /* 0x000fe2000ff1e0ff */
[----:B------:R-:W-:-:S03]  /*0ba0*/  IADD3 R15, P1, PT, -R40, R15, RZ ;  /* 0x0000000f280f7210 */ /* 0x000fc60007f3e1ff */
[----:B------:R-:W-:Y:S01]  /*0bb0*/  UIADD3.X UR5, UPT, UPT, URZ, UR5, URZ, UP0, !UPT ;  /* 0x00000005ff057290 */ /* 0x000fe200087fe4ff */
[----:B------:R-:W-:Y:S02]  /*0bc0*/  IADD3.X R41, PT, PT, R41, -0x1, RZ, P1, !PT ;  /* 0xffffffff29297810 */ /* 0x000fe40000ffe4ff */
[----:B------:R-:W-:-:S04]  /*0bd0*/  ISETP.NE.U32.AND P0, PT, R42, UR4, PT ;  /* 0x000000042a007c0c */ /* 0x000fc8000bf05070 */
[----:B------:R-:W-:-:S13]  /*0be0*/  ISETP.NE.AND.EX P0, PT, RZ, UR5, PT, P0 ;  /* 0x00000005ff007c0c */ /* 0x000fda000bf05300 */
[----:B------:R-:W-:Y:S05]  /*0bf0*/  @P0 BRA `(.L_x_28) ;  /* 0xfffffffc004c0947 */ /* 0x000fea000383ffff */
.L_x_22:
[----:B------:R-:W-:Y:S01]  /*0c00*/  ISETP.GE.U32.AND P0, PT, R32, 0x3, PT ;  /* 0x000000032000780c */ /* 0x000fe20003f06070 */
[----:B------:R-:W1:Y:S03]  /*0c10*/  LDCU.64 UR4, c[0x0][0x3c8] ;  /* 0x00007900ff0477ac */ /* 0x000e660008000a00 */
[----:B------:R-:W-:Y:S01]  /*0c20*/  ISETP.GE.U32.AND.EX P0, PT, R33, RZ, PT, P0 ;  /* 0x000000ff2100720c */ /* 0x000fe20003f06100 */
[----:B------:R-:W2:Y:S01]  /*0c30*/  LDCU.64 UR12, c[0x0][0x380] ;  /* 0x00007000ff0c77ac */ /* 0x000ea20008000a00 */
[----:B------:R-:W3:Y:S01]  /*0c40*/  LDCU.64 UR8, c[0x0][0x388] ;  /* 0x00007100ff0877ac */ /* 0x000ee20008000a00 */
[----:B------:R-:W0:Y:S10]  /*0c50*/  LDCU.64 UR10, c[0x0][0x3e0] ;  /* 0x00007c00ff0a77ac */ /* 0x000e340008000a00 */
[----:B------:R-:W-:Y:S05]  /*0c60*/  @!P0 BRA `(.L_x_29) ;  /* 0x00000008008c8947 */ /* 0x000fea0003800000 */
.L_x_50:
[----:B0--3--:R-:W-:Y:S01]  /*0c70*/  IADD3 R39, P1, PT, R13, R15, RZ ;  /* 0x0000000f0d277210 */ /* 0x009fe20007f3e0ff */
[----:B------:R-:W-:Y:S03]  /*0c80*/  BSSY.RECONVERGENT B0, `(.L_x_30) ;  /* 0x0000016000007945 */ /* 0x000fe60003800200 */
[----:B------:R-:W-:Y:S01]  /*0c90*/  ISETP.NE.U32.AND P0, PT, R39, R12, PT ;  /* 0x0000000c2700720c */ /* 0x000fe20003f05070 */
[----:B------:R-:W-:-:S05]  /*0ca0*/  IMAD.X R38, RZ, RZ, R41, P1 ;  /* 0x000000ffff267224 */ /* 0x000fca00008e0629 */
[----:B------:R-:W-:-:S13]  /*0cb0*/  ISETP.NE.AND.EX P0, PT, R38, R10, PT, P0 ;  /* 0x0000000a2600720c */ /* 0x000fda0003f05300 */
[----:B-1----:R-:W-:Y:S05]  /*0cc0*/  @P0 BRA `(.L_x_31) ;  /* 0x0000000000080947 */ /* 0x002fea0003800000 */
[----:B------:R0:W5:Y:S01]  /*0cd0*/  LDG.E R43, desc[UR14][R36.64] ;  /* 0x0000000e242b7981 */ /* 0x000162000c1e1900 */
[----:B------:R-:W-:Y:S05]  /*0ce0*/  BRA `(.L_x_32) ;  /* 0x00000000003c7947 */ /* 0x000fea0003800000 */
.L_x_31:
[----:B------:R-:W-:Y:S01]  /*0cf0*/  ISETP.NE.U32.AND P0, PT, R39, R0, PT ;  /* 0x000000002700720c */ /* 0x000fe20003f05070 */
[----:B------:R-:W-:-:S03]  /*0d00*/  IMAD.MOV.U32 R43, RZ, RZ, -0x800000 ;  /* 0xff800000ff2b7424 */ /* 0x000fc600078e00ff */
[----:B------:R-:W-:-:S13]  /*0d10*/  ISETP.NE.AND.EX P0, PT, R38, R9, PT, P0 ;  /* 0x000000092600720c */ /* 0x000fda0003f05300 */
[----:B------:R-:W-:Y:S05]  /*0d20*/  @P0 BRA `(.L_x_32) ;  /* 0x00000000002c0947 */ /* 0x000fea0003800000 */
[----:B------:R-:W2:Y:S01]  /*0d30*/  LDG.E.CONSTANT R35, desc[UR14][R30.64] ;  /* 0x0000000e1e237981 */ /* 0x000ea2000c1e9900 */
[----:B------:R-:W-:Y:S01]  /*0d40*/  IMAD.MOV.U32 R33, RZ, RZ, R5 ;  /* 0x000000ffff217224 */ /* 0x000fe200078e0005 */
[----:B--2---:R-:W-:-:S05]  /*0d50*/  SHF.R.S32.HI R32, RZ, 0x1f, R35 ;  /* 0x0000001fff207819 */ /* 0x004fca0000011423 */
[----:B-1----:R-:W-:Y:S02]  /*0d60*/  IMAD R34, R32, UR4, RZ ;  /* 0x0000000420227c24 */ /* 0x002fe4000f8e02ff */
[----:B------:R-:W-:-:S04]  /*0d70*/  IMAD.MOV.U32 R32, RZ, RZ, R2 ;  /* 0x000000ffff207224 */ /* 0x000fc800078e0002 */
[----:B------:R-:W-:-:S04]  /*0d80*/  IMAD.WIDE.U32 R32, R35, UR4, R32 ;  /* 0x0000000423207c25 */ /* 0x000fc8000f8e0020 */
[----:B------:R-:W-:Y:S01]  /*0d90*/  IMAD R35, R35, UR5, R34 ;  /* 0x0000000523237c24 */ /* 0x000fe2000f8e0222 */
[----:B---3--:R-:W-:-:S03]  /*0da0*/  LEA R34, P0, R32, UR8, 0x2 ;  /* 0x0000000820227c11 */ /* 0x008fc6000f8010ff */
[----:B------:R-:W-:-:S05]  /*0db0*/  IMAD.IADD R35, R33, 0x1, R35 ;  /* 0x0000000121237824 */ /* 0x000fca00078e0223 */
[----:B------:R-:W-:-:S05]  /*0dc0*/  LEA.HI.X R35, R32, UR9, R35, 0x2, P0 ;  /* 0x0000000920237c11 */ /* 0x000fca00080f1423 */
[----:B------:R0:W5:Y:S02]  /*0dd0*/  LDG.E R43, desc[UR14][R34.64] ;  /* 0x0000000e222b7981 */ /* 0x000164000c1e1900 */
.L_x_32:
[----:B-123--:R-:W-:Y:S05]  /*0de0*/  BSYNC.RECONVERGENT B0 ;  /* 0x0000000000007941 */ /* 0x00efea0003800200 */
.L_x_30:
[----:B------:R-:W-:Y:S01]  /*0df0*/  IADD3 R42, P0, PT, -R40, R15, RZ ;  /* 0x0000000f282a7210 */ /* 0x000fe20007f1e1ff */
[----:B------:R-:W-:Y:S03]  /*0e00*/  BSSY.RECONVERGENT B0, `(.L_x_33) ;  /* 0x0000012000007945 */ /* 0x000fe60003800200 */
[----:B------:R-:W-:Y:S02]  /*0e10*/  IADD3.X R41, PT, PT, R41, -0x1, RZ, P0, !PT ;  /* 0xffffffff29297810 */ /* 0x000fe400007fe4ff */
[----:B------:R-:W-:Y:S02]  /*0e20*/  ISETP.GT.U32.AND P0, PT, R39, UR7, PT ;  /* 0x0000000727007c0c */ /* 0x000fe4000bf04070 */
[----:B0-----:R-:W-:Y:S02]  /*0e30*/  IADD3 R35, P2, PT, R13, R42, RZ ;  /* 0x0000002a0d237210 */ /* 0x001fe40007f5e0ff */
[----:B------:R-:W-:-:S02]  /*0e40*/  ISETP.GT.AND.EX P0, PT, R38, UR6, PT, P0 ;  /* 0x0000000626007c0c */ /* 0x000fc4000bf04300 */
[----:B------:R-:W-:Y:S01]  /*0e50*/  ISETP.NE.U32.AND P1, PT, R35, R12, PT ;  /* 0x0000000c2300720c */ /* 0x000fe20003f25070 */
[----:B------:R-:W-:-:S05]  /*0e60*/  IMAD.X R34, RZ, RZ, R41, P2 ;  /* 0x000000ffff227224 */ /* 0x000fca00010e0629 */
[----:B------:R-:W-:-:S05]  /*0e70*/  ISETP.NE.AND.EX P1, PT, R34, R10, PT, P1 ;  /* 0x0000000a2200720c */ /* 0x000fca0003f25310 */
[----:B------:R-:W-:Y:S08]  /*0e80*/  @P0 BRA `(.L_x_34) ;  /* 0x0000000000240947 */ /* 0x000ff00003800000 */
[----:B------:R-:W-:Y:S02]  /*0e90*/  IMAD R38, R38, UR10, RZ ;  /* 0x0000000a26267c24 */ /* 0x000fe4000f8e02ff */
[----:B------:R-:W-:Y:S02]  /*0ea0*/  IMAD.MOV.U32 R32, RZ, RZ, R6 ;  /* 0x000000ffff207224 */ /* 0x000fe400078e0006 */
[----:B------:R-:W-:Y:S02]  /*0eb0*/  IMAD.MOV.U32 R33, RZ, RZ, R11 ;  /* 0x000000ffff217224 */ /* 0x000fe400078e000b */
[C---:B------:R-:W-:Y:S02]  /*0ec0*/  IMAD R15, R39.reuse, UR11, R38 ;  /* 0x0000000b270f7c24 */ /* 0x040fe4000f8e0226 */
[----:B------:R-:W-:-:S05]  /*0ed0*/  IMAD.WIDE.U32 R32, R39, UR10, R32 ;  /* 0x0000000a27207c25 */ /* 0x000fca000f8e0020 */
[----:B------:R-:W-:Y:S02]  /*0ee0*/  IADD3 R15, PT, PT, R33, R15, RZ ;  /* 0x0000000f210f7210 */ /* 0x000fe40007ffe0ff */
[----:B------:R-:W-:-:S04]  /*0ef0*/  LEA R38, P0, R32, UR12, 0x2 ;  /* 0x0000000c20267c11 */ /* 0x000fc8000f8010ff */
[----:B------:R-:W-:-:S05]  /*0f00*/  LEA.HI.X R39, R32, UR13, R15, 0x2, P0 ;  /* 0x0000000d20277c11 */ /* 0x000fca00080f140f */
[----:B-----5:R0:W-:Y:S04]  /*0f10*/  STG.E desc[UR14][R38.64], R43 ;  /* 0x0000002b26007986 */ /* 0x0201e8000c10190e */
.L_x_34:
[----:B------:R-:W-:Y:S05]  /*0f20*/  BSYNC.RECONVERGENT B0 ;  /* 0x0000000000007941 */ /* 0x000fea0003800200 */
.L_x_33:
[----:B------:R-:W-:Y:S04]  /*0f30*/  BSSY.RECONVERGENT B0, `(.L_x_35) ;  /* 0x0000013000007945 */ /* 0x000fe80003800200 */
[----:B------:R-:W-:Y:S05]  /*0f40*/  @!P1 BRA `(.L_x_36) ;  /* 0x0000000000409947 */ /* 0x000fea0003800000 */
[----:B------:R-:W-:Y:S01]  /*0f50*/  ISETP.NE.U32.AND P0, PT, R35, R0, PT ;  /* 0x000000002300720c */ /* 0x000fe20003f05070 */
[----:B0----5:R-:W-:-:S03]  /*0f60*/  IMAD.MOV.U32 R43, RZ, RZ, -0x800000 ;  /* 0xff800000ff2b7424 */ /* 0x021fc600078e00ff */
[----:B------:R-:W-:-:S13]  /*0f70*/  ISETP.NE.AND.EX P0, PT, R34, R9, PT, P0 ;  /* 0x000000092200720c */ /* 0x000fda0003f05300 */
[----:B------:R-:W-:Y:S05]  /*0f80*/  @P0 BRA `(.L_x_37) ;  /* 0x0000000000340947 */ /* 0x000fea0003800000 */
[----:B------:R-:W2:Y:S01]  /*0f90*/  LDG.E.CONSTANT R15, desc[UR14][R30.64] ;  /* 0x0000000e1e0f7981 */ /* 0x000ea2000c1e9900 */
[----:B------:R-:W-:Y:S01]  /*0fa0*/  IMAD.MOV.U32 R33, RZ, RZ, R5 ;  /* 0x000000ffff217224 */ /* 0x000fe200078e0005 */
[----:B--2---:R-:W-:-:S05]  /*0fb0*/  SHF.R.S32.HI R32, RZ, 0x1f, R15 ;  /* 0x0000001fff207819 */ /* 0x004fca000001140f */
[----:B------:R-:W-:Y:S02]  /*0fc0*/  IMAD R38, R32, UR4, RZ ;  /* 0x0000000420267c24 */ /* 0x000fe4000f8e02ff */
[----:B------:R-:W-:-:S04]  /*0fd0*/  IMAD.MOV.U32 R32, RZ, RZ, R2 ;  /* 0x000000ffff207224 */ /* 0x000fc800078e0002 */
[----:B------:R-:W-:-:S04]  /*0fe0*/  IMAD.WIDE.U32 R32, R15, UR4, R32 ;  /* 0x000000040f207c25 */ /* 0x000fc8000f8e0020 */
[----:B------:R-:W-:Y:S01]  /*0ff0*/  IMAD R15, R15, UR5, R38 ;  /* 0x000000050f0f7c24 */ /* 0x000fe2000f8e0226 */
[----:B------:R-:W-:-:S03]  /*1000*/  LEA R38, P0, R32, UR8, 0x2 ;  /* 0x0000000820267c11 */ /* 0x000fc6000f8010ff */
[----:B------:R-:W-:-:S05]  /*1010*/  IMAD.IADD R15, R33, 0x1, R15 ;  /* 0x00000001210f7824 */ /* 0x000fca00078e020f */
[----:B------:R-:W-:-:S05]  /*1020*/  LEA.HI.X R39, R32, UR9, R15, 0x2, P0 ;  /* 0x0000000920277c11 */ /* 0x000fca00080f140f */
[----:B------:R1:W5:Y:S01]  /*1030*/  LDG.E R43, desc[UR14][R38.64] ;  /* 0x0000000e262b7981 */ /* 0x000362000c1e1900 */
[----:B------:R-:W-:Y:S05]  /*1040*/  BRA `(.L_x_37) ;  /* 0x0000000000047947 */ /* 0x000fea0003800000 */
.L_x_36:
[----:B0----5:R0:W5:Y:S02]  /*1050*/  LDG.E R43, desc[UR14][R36.64] ;  /* 0x0000000e242b7981 */ /* 0x021164000c1e1900 */
.L_x_37:
[----:B------:R-:W-:Y:S05]  /*1060*/  BSYNC.RECONVERGENT B0 ;  /* 0x0000000000007941 */ /* 0x000fea0003800200 */
.L_x_35:
[----:B------:R-:W-:Y:S01]  /*1070*/  IADD3 R42, P0, PT, -R40, R42, RZ ;  /* 0x0000002a282a7210 */ /* 0x000fe20007f1e1ff */
[----:B------:R-:W-:Y:S03]  /*1080*/  BSSY.RECONVERGENT B0, `(.L_x_38) ;  /* 0x0000012000007945 */ /* 0x000fe60003800200 */
[----:B-1----:R-:W-:Y:S02]  /*1090*/  IADD3.X R39, PT, PT, R41, -0x1, RZ, P0, !PT ;  /* 0xffffffff29277810 */ /* 0x002fe400007fe4ff */
[----:B------:R-:W-:Y:S02]  /*10a0*/  ISETP.GT.U32.AND P0, PT, R35, UR7, PT ;  /* 0x0000000723007c0c */ /* 0x000fe4000bf04070 */
[----:B------:R-:W-:Y:S02]  /*10b0*/  IADD3 R15, P2, PT, R13, R42, RZ ;  /* 0x0000002a0d0f7210 */ /* 0x000fe40007f5e0ff */
        /* <DEDUP_REMOVED lines=9> */
[----:B------:R-:W-:-:S04]  /*1150*/  IMAD.WIDE.U32 R32, R35, UR10, R32 ;  /* 0x0000000a23207c25 */ /* 0x000fc8000f8e0020 */
[----:B------:R-:W-:Y:S01]  /*1160*/  IMAD.IADD R33, R33, 0x1, R41 ;  /* 0x0000000121217824 */ /* 0x000fe200078e0229 */
[----:B------:R-:W-:-:S04]  /*1170*/  LEA R34, P0, R32, UR12, 0x2 ;  /* 0x0000000c20227c11 */ /* 0x000fc8000f8010ff */
[----:B------:R-:W-:-:S05]  /*1180*/  LEA.HI.X R35, R32, UR13, R33, 0x2, P0 ;  /* 0x0000000d20237c11 */ /* 0x000fca00080f1421 */
[----:B-----5:R1:W-:Y:S04]  /*1190*/  STG.E desc[UR14][R34.64], R43 ;  /* 0x0000002b22007986 */ /* 0x0203e8000c10190e */
.L_x_39:
[----:B------:R-:W-:Y:S05]  /*11a0*/  BSYNC.RECONVERGENT B0 ;  /* 0x0000000000007941 */ /* 0x000fea0003800200 */
.L_x_38:
[----:B------:R-:W-:Y:S04]  /*11b0*/  BSSY.RECONVERGENT B0, `(.L_x_40) ;  /* 0x0000013000007945 */ /* 0x000fe80003800200 */
[----:B------:R-:W-:Y:S05]  /*11c0*/  @!P1 BRA `(.L_x_41) ;  /* 0x0000000000409947 */ /* 0x000fea0003800000 */
[----:B------:R-:W-:Y:S01]  /*11d0*/  ISETP.NE.U32.AND P0, PT, R15, R0, PT ;  /* 0x000000000f00720c */ /* 0x000fe20003f05070 */
[----:B-1---5:R-:W-:-:S03]  /*11e0*/  IMAD.MOV.U32 R43, RZ, RZ, -0x800000 ;  /* 0xff800000ff2b7424 */ /* 0x022fc600078e00ff */
[----:B------:R-:W-:-:S13]  /*11f0*/  ISETP.NE.AND.EX P0, PT, R38, R9, PT, P0 ;  /* 0x000000092600720c */ /* 0x000fda0003f05300 */
[----:B------:R-:W-:Y:S05]  /*1200*/  @P0 BRA `(.L_x_42) ;  /* 0x0000000000340947 */ /* 0x000fea0003800000 */
[----:B------:R-:W2:Y:S01]  /*1210*/  LDG.E.CONSTANT R35, desc[UR14][R30.64] ;  /* 0x0000000e1e237981 */ /* 0x000ea2000c1e9900 */
[----:B------:R-:W-:Y:S01]  /*1220*/  IMAD.MOV.U32 R33, RZ, RZ, R5 ;  /* 0x000000ffff217224 */ /* 0x000fe200078e0005 */
[----:B--2---:R-:W-:-:S05]  /*1230*/  SHF.R.S32.HI R32, RZ, 0x1f, R35 ;  /* 0x0000001fff207819 */ /* 0x004fca0000011423 */
[----:B------:R-:W-:Y:S01]  /*1240*/  IMAD R34, R32, UR4, RZ ;  /* 0x0000000420227c24 */ /* 0x000fe2000f8e02ff */
[----:B------:R-:W-:-:S05]  /*1250*/  MOV R32, R2 ;  /* 0x0000000200207202 */ /* 0x000fca0000000f00 */
[----:B------:R-:W-:-:S04]  /*1260*/  IMAD.WIDE.U32 R32, R35, UR4, R32 ;  /* 0x0000000423207c25 */ /* 0x000fc8000f8e0020 */
[----:B------:R-:W-:Y:S01]  /*1270*/  IMAD R35, R35, UR5, R34 ;  /* 0x0000000523237c24 */ /* 0x000fe2000f8e0222 */
[----:B------:R-:W-:-:S03]  /*1280*/  LEA R34, P0, R32, UR8, 0x2 ;  /* 0x0000000820227c11 */ /* 0x000fc6000f8010ff */
[----:B------:R-:W-:-:S05]  /*1290*/  IMAD.IADD R35, R33, 0x1, R35 ;  /* 0x0000000121237824 */ /* 0x000fca00078e0223 */
[----:B------:R-:W-:-:S05]  /*12a0*/  LEA.HI.X R35, R32, UR9, R35, 0x2, P0 ;  /* 0x0000000920237c11 */ /* 0x000fca00080f1423 */
[----:B------:R2:W5:Y:S01]  /*12b0*/  LDG.E R43, desc[UR14][R34.64] ;  /* 0x0000000e222b7981 */ /* 0x000562000c1e1900 */
[----:B------:R-:W-:Y:S05]  /*12c0*/  BRA `(.L_x_42) ;  /* 0x0000000000047947 */ /* 0x000fea0003800000 */
.L_x_41:
[----:B-1---5:R1:W5:Y:S02]  /*12d0*/  LDG.E R43, desc[UR14][R36.64] ;  /* 0x0000000e242b7981 */ /* 0x022364000c1e1900 */
.L_x_42:
[----:B------:R-:W-:Y:S05]  /*12e0*/  BSYNC.RECONVERGENT B0 ;  /* 0x0000000000007941 */ /* 0x000fea0003800200 */
.L_x_40:
[----:B------:R-:W-:Y:S01]  /*12f0*/  IADD3 R33, P0, PT, -R40, R42, RZ ;  /* 0x0000002a28217210 */ /* 0x000fe20007f1e1ff */
[----:B------:R-:W-:Y:S03]  /*1300*/  BSSY.RECONVERGENT B0, `(.L_x_43) ;  /* 0x0000012000007945 */ /* 0x000fe60003800200 */
[----:B------:R-:W-:Y:S02]  /*1310*/  IADD3.X R32, PT, PT, R39, -0x1, RZ, P0, !PT ;  /* 0xffffffff27207810 */ /* 0x000fe400007fe4ff */
        /* <DEDUP_REMOVED lines=8> */
[----:B--2---:R-:W-:Y:S02]  /*13a0*/  IMAD.MOV.U32 R34, RZ, RZ, R6 ;  /* 0x000000ffff227224 */ /* 0x004fe400078e0006 */
[----:B------:R-:W-:Y:S02]  /*13b0*/  IMAD.MOV.U32 R35, RZ, RZ, R11 ;  /* 0x000000ffff237224 */ /* 0x000fe400078e000b */
[C---:B------:R-:W-:Y:S02]  /*13c0*/  IMAD R39, R15.reuse, UR11, R38 ;  /* 0x0000000b0f277c24 */ /* 0x040fe4000f8e0226 */
[----:B------:R-:W-:-:S04]  /*13d0*/  IMAD.WIDE.U32 R34, R15, UR10, R34 ;  /* 0x0000000a0f227c25 */ /* 0x000fc8000f8e0022 */
[----:B------:R-:W-:Y:S01]  /*13e0*/  IMAD.IADD R15, R35, 0x1, R39 ;  /* 0x00000001230f7824 */ /* 0x000fe200078e0227 */
[----:B------:R-:W-:-:S04]  /*13f0*/  LEA R38, P0, R34, UR12, 0x2 ;  /* 0x0000000c22267c11 */ /* 0x000fc8000f8010ff */
[----:B------:R-:W-:-:S05]  /*1400*/  LEA.HI.X R39, R34, UR13, R15, 0x2, P0 ;  /* 0x0000000d22277c11 */ /* 0x000fca00080f140f */
[----:B-----5:R3:W-:Y:S04]  /*1410*/  STG.E desc[UR14][R38.64], R43 ;  /* 0x0000002b26007986 */ /* 0x0207e8000c10190e */
.L_x_44:
[----:B------:R-:W-:Y:S05]  /*1420*/  BSYNC.RECONVERGENT B0 ;  /* 0x0000000000007941 */ /* 0x000fea0003800200 */
.L_x_43:
[----:B------:R-:W-:Y:S04]  /*1430*/  BSSY.RECONVERGENT B0, `(.L_x_45) ;  /* 0x0000013000007945 */ /* 0x000fe80003800200 */
[----:B------:R-:W-:Y:S05]  /*1440*/  @!P1 BRA `(.L_x_46) ;  /* 0x0000000000409947 */ /* 0x000fea0003800000 */
[----:B------:R-:W-:Y:S01]  /*1450*/  ISETP.NE.U32.AND P0, PT, R41, R0, PT ;  /* 0x000000002900720c */ /* 0x000fe20003f05070 */
[----:B------:R-:W-:-:S03]  /*1460*/  IMAD.MOV.U32 R15, RZ, RZ, -0x800000 ;  /* 0xff800000ff0f7424 */ /* 0x000fc600078e00ff */
[----:B------:R-:W-:-:S13]  /*1470*/  ISETP.NE.AND.EX P0, PT, R42, R9, PT, P0 ;  /* 0x000000092a00720c */ /* 0x000fda0003f05300 */
[----:B------:R-:W-:Y:S05]  /*1480*/  @P0 BRA `(.L_x_47) ;  /* 0x0000000000340947 */ /* 0x000fea0003800000 */
[----:B------:R-:W3:Y:S01]  /*1490*/  LDG.E.CONSTANT R15, desc[UR14][R30.64] ;  /* 0x0000000e1e0f7981 */ /* 0x000ee2000c1e9900 */
[----:B--2---:R-:W-:Y:S01]  /*14a0*/  IMAD.MOV.U32 R35, RZ, RZ, R5 ;  /* 0x000000ffff237224 */ /* 0x004fe200078e0005 */
[----:B---3--:R-:W-:-:S05]  /*14b0*/  SHF.R.S32.HI R34, RZ, 0x1f, R15 ;  /* 0x0000001fff227819 */ /* 0x008fca000001140f */
[----:B------:R-:W-:Y:S02]  /*14c0*/  IMAD R38, R34, UR4, RZ ;  /* 0x0000000422267c24 */ /* 0x000fe4000f8e02ff */
[----:B------:R-:W-:-:S04]  /*14d0*/  IMAD.MOV.U32 R34, RZ, RZ, R2 ;  /* 0x000000ffff227224 */ /* 0x000fc800078e0002 */
[----:B------:R-:W-:-:S04]  /*14e0*/  IMAD.WIDE.U32 R34, R15, UR4, R34 ;  /* 0x000000040f227c25 */ /* 0x000fc8000f8e0022 */
[----:B------:R-:W-:Y:S01]  /*14f0*/  IMAD R15, R15, UR5, R38 ;  /* 0x000000050f0f7c24 */ /* 0x000fe2000f8e0226 */
[----:B------:R-:W-:-:S04]  /*1500*/  LEA R38, P0, R34, UR8, 0x2 ;  /* 0x0000000822267c11 */ /* 0x000fc8000f8010ff */
[----:B------:R-:W-:-:S04]  /*1510*/  IADD3 R15, PT, PT, R35, R15, RZ ;  /* 0x0000000f230f7210 */ /* 0x000fc80007ffe0ff */
[----:B------:R-:W-:-:S05]  /*1520*/  LEA.HI.X R39, R34, UR9, R15, 0x2, P0 ;  /* 0x0000000922277c11 */ /* 0x000fca00080f140f */
[----:B------:R2:W5:Y:S01]  /*1530*/  LDG.E R15, desc[UR14][R38.64] ;  /* 0x0000000e260f7981 */ /* 0x000562000c1e1900 */
[----:B------:R-:W-:Y:S05]  /*1540*/  BRA `(.L_x_47) ;  /* 0x0000000000047947 */ /* 0x000fea0003800000 */
.L_x_46:
[----:B------:R0:W5:Y:S02]  /*1550*/  LDG.E R15, desc[UR14][R36.64] ;  /* 0x0000000e240f7981 */ /* 0x000164000c1e1900 */
.L_x_47:
[----:B------:R-:W-:Y:S05]  /*1560*/  BSYNC.RECONVERGENT B0 ;  /* 0x0000000000007941 */ /* 0x000fea0003800200 */
.L_x_45:
[----:B------:R-:W-:Y:S01]  /*1570*/  ISETP.GT.U32.AND P0, PT, R41, UR7, PT ;  /* 0x0000000729007c0c */ /* 0x000fe2000bf04070 */
[----:B------:R-:W-:Y:S03]  /*1580*/  BSSY.RECONVERGENT B0, `(.L_x_48) ;  /* 0x000000c000007945 */ /* 0x000fe60003800200 */
[----:B------:R-:W-:-:S13]  /*1590*/  ISETP.GT.AND.EX P0, PT, R42, UR6, PT, P0 ;  /* 0x000000062a007c0c */ /* 0x000fda000bf04300 */
[----:B------:R-:W-:Y:S05]  /*15a0*/  @P0 BRA `(.L_x_49) ;  /* 0x0000000000240947 */ /* 0x000fea0003800000 */
[----:B------:R-:W-:Y:S02]  /*15b0*/  IMAD R42, R42, UR10, RZ ;  /* 0x0000000a2a2a7c24 */ /* 0x000fe4000f8e02ff */
[----:B--2---:R-:W-:Y:S02]  /*15c0*/  IMAD.MOV.U32 R34, RZ, RZ, R6 ;  /* 0x000000ffff227224 */ /* 0x004fe400078e0006 */
[----:B------:R-:W-:Y:S02]  /*15d0*/  IMAD.MOV.U32 R35, RZ, RZ, R11 ;  /* 0x000000ffff237224 */ /* 0x000fe400078e000b */
[C---:B---3--:R-:W-:Y:S02]  /*15e0*/  IMAD R39, R41.reuse, UR11, R42 ;  /* 0x0000000b29277c24 */ /* 0x048fe4000f8e022a */
[----:B------:R-:W-:-:S04]  /*15f0*/  IMAD.WIDE.U32 R34, R41, UR10, R34 ;  /* 0x0000000a29227c25 */ /* 0x000fc8000f8e0022 */
[----:B------:R-:W-:Y:S01]  /*1600*/  IMAD.IADD R35, R35, 0x1, R39 ;  /* 0x0000000123237824 */ /* 0x000fe200078e0227 */
[----:B------:R-:W-:-:S04]  /*1610*/  LEA R38, P0, R34, UR12, 0x2 ;  /* 0x0000000c22267c11 */ /* 0x000fc8000f8010ff */
[----:B------:R-:W-:-:S05]  /*1620*/  LEA.HI.X R39, R34, UR13, R35, 0x2, P0 ;  /* 0x0000000d22277c11 */ /* 0x000fca00080f1423 */
[----:B-----5:R2:W-:Y:S04]  /*1630*/  STG.E desc[UR14][R38.64], R15 ;  /* 0x0000000f26007986 */ /* 0x0205e8000c10190e */
.L_x_49:
[----:B------:R-:W-:Y:S05]  /*1640*/  BSYNC.RECONVERGENT B0 ;  /* 0x0000000000007941 */ /* 0x000fea0003800200 */
.L_x_48:
[----:B--2--5:R-:W-:-:S04]  /*1650*/  IADD3 R15, P0, PT, -R40, R33, RZ ;  /* 0x00000021280f7210 */ /* 0x024fc80007f1e1ff */
[----:B------:R-:W-:Y:S02]  /*1660*/  IADD3.X R41, PT, PT, R32, -0x1, RZ, P0, !PT ;  /* 0xffffffff20297810 */ /* 0x000fe400007fe4ff */
[----:B------:R-:W-:-:S04]  /*1670*/  ISETP.GT.U32.AND P0, PT, R15, -0x1, PT ;  /* 0xffffffff0f00780c */ /* 0x000fc80003f04070 */
[----:B------:R-:W-:-:S13]  /*1680*/  ISETP.GT.AND.EX P0, PT, R41, -0x1, PT, P0 ;  /* 0xffffffff2900780c */ /* 0x000fda0003f04300 */
[----:B------:R-:W-:Y:S05]  /*1690*/  @P0 BRA `(.L_x_50) ;  /* 0xfffffff400740947 */ /* 0x000fea000383ffff */
.L_x_29:
[----:B---3--:R-:W3:Y:S02]  /*16a0*/  LDCU.64 UR8, c[0x0][0x398] ;  /* 0x00007300ff0877ac */ /* 0x008ee40008000a00 */
[----:B---3--:R-:W-:Y:S02]  /*16b0*/  UIADD3 UR17, UP0, UPT, UR8, -0x2, URZ ;  /* 0xfffffffe08117890 */ /* 0x008fe4000ff1e0ff */
[----:B--2---:R-:W-:Y:S02]  /*16c0*/  UIADD3 UR13, UP1, UPT, UR8, -0x1, URZ ;  /* 0xffffffff080d7890 */ /* 0x004fe4000ff3e0ff */
[----:B------:R-:W-:Y:S02]  /*16d0*/  UIADD3 UR8, UP2, UPT, UR8, -0x3, URZ ;  /* 0xfffffffd08087890 */ /* 0x000fe4000ff5e0ff */
[----:B------:R-:W-:Y:S02]  /*16e0*/  UIADD3.X UR18, UPT, UPT, UR9, -0x1, URZ, UP0, !UPT ;  /* 0xffffffff09127890 */ /* 0x000fe400087fe4ff */
[----:B------:R-:W-:-:S02]  /*16f0*/  UIADD3.X UR16, UPT, UPT, UR9, -0x1, URZ, UP1, !UPT ;  /* 0xffffffff09107890 */ /* 0x000fc40008ffe4ff */
[----:B------:R-:W-:-:S12]  /*1700*/  UIADD3.X UR9, UPT, UPT, UR9, -0x1, URZ, UP2, !UPT ;  /* 0xffffffff09097890 */ /* 0x000fd800097fe4ff */
.L_x_66:
[----:B------:R-:W2:Y:S01]  /*1710*/  S2R R15, SR_TID.X ;  /* 0x00000000000f7919 */ /* 0x000ea20000002100 */
[----:B------:R-:W3:Y:S01]  /*1720*/  LDC R6, c[0x0][0x400] ;  /* 0x00010000ff067b82 */ /* 0x000ee20000000800 */
[----:B------:R-:W-:Y:S01]  /*1730*/  ISETP.LT.U32.AND P1, PT, R26, 0x1, PT ;  /* 0x000000011a00780c */ /* 0x000fe20003f21070 */
[----:B------:R-:W-:Y:S06]  /*1740*/  BSSY.RECONVERGENT B0, `(.L_x_51) ;  /* 0x0000036000007945 */ /* 0x000fec0003800200 */
[----:B0-----:R-:W0:Y:S01]  /*1750*/  LDC R34, c[0x0][0x404] ;  /* 0x00010100ff227b82 */ /* 0x001e220000000800 */
[----:B---3--:R-:W-:Y:S01]  /*1760*/  IMAD.MOV.U32 R0, RZ, RZ, R6 ;  /* 0x000000ffff007224 */ /* 0x008fe200078e0006 */
[----:B--2---:R-:W-:-:S04]  /*1770*/  IADD3 R15, P0, PT, R15, R8, RZ ;  /* 0x000000080f0f7210 */ /* 0x004fc80007f1e0ff */
[----:B------:R-:W-:Y:S01]  /*1780*/  ISETP.GT.U32.AND P2, PT, R15, R12, PT ;  /* 0x0000000c0f00720c */ /* 0x000fe20003f44070 */
[----:B------:R-:W-:Y:S01]  /*1790*/  IMAD.X R13, RZ, RZ, R14, P0 ;  /* 0x000000ffff0d7224 */ /* 0x000fe200000e060e */
[----:B------:R-:W-:-:S04]  /*17a0*/  PLOP3.LUT P0, PT, PT, PT, PT, 0x80, 0x8 ;  /* 0x000000000008781c */ /* 0x000fc80003f0f070 */
[----:B------:R-:W-:-:S04]  /*17b0*/  ISETP.GT.AND.EX P3, PT, R13, R10, PT, P2 ;  /* 0x0000000a0d00720c */ /* 0x000fc80003f64320 */
[----:B------:R-:W-:-:S13]  /*17c0*/  ISETP.LT.OR.EX P1, PT, R27, RZ, P3, P1 ;  /* 0x000000ff1b00720c */ /* 0x000fda0001f21710 */
[----:B01----:R-:W-:Y:S05]  /*17d0*/  @P1 BRA `(.L_x_52) ;  /* 0x0000000000b01947 */ /* 0x003fea0003800000 */
[----:B------:R-:W-:-:S04]  /*17e0*/  LOP3.LUT R0, R15, 0x1, RZ, 0xc0, !PT ;  /* 0x000000010f007812 */ /* 0x000fc800078ec0ff */
[----:B------:R-:W-:-:S04]  /*17f0*/  ISETP.NE.U32.AND P1, PT, R0, RZ, PT ;  /* 0x000000ff0000720c */ /* 0x000fc80003f25070 */
[----:B------:R-:W-:-:S13]  /*1800*/  ISETP.NE.AND.EX P1, PT, RZ, RZ, PT, P1 ;  /* 0x000000ffff00720c */ /* 0x000fda0003f25310 */
[----:B------:R-:W0:Y:S01]  /*1810*/  @P1 LDC.64 R30, c[0x0][0x3f0] ;  /* 0x0000fc00ff1e1b82 */ /* 0x000e220000000a00 */
[--C-:B------:R-:W-:Y:S02]  /*1820*/  @P1 SHF.R.U32.HI R3, RZ, 0x1, R13.reuse ;  /* 0x00000001ff031819 */ /* 0x100fe4000001160d */
[----:B------:R-:W-:-:S05]  /*1830*/  @P1 SHF.R.U64 R5, R15, 0x1, R13 ;  /* 0x000000010f051819 */ /* 0x000fca000000120d */
[----:B------:R-:W2:Y:S01]  /*1840*/  @P1 LDC.64 R32, c[0x0][0x3a0] ;  /* 0x0000e800ff201b82 */ /* 0x000ea20000000a00 */
[-C--:B0-----:R-:W-:Y:S02]  /*1850*/  @P1 IMAD R0, R3, R30.reuse, RZ ;  /* 0x0000001e03001224 */ /* 0x081fe400078e02ff */
[----:B------:R-:W-:-:S04]  /*1860*/  @P1 IMAD.WIDE.U32 R2, R5, R30, R28 ;  /* 0x0000001e05021225 */ /* 0x000fc800078e001c */
[----:B------:R-:W-:Y:S01]  /*1870*/  @P1 IMAD R5, R5, R31, R0 ;  /* 0x0000001f05051224 */ /* 0x000fe200078e0200 */
[----:B--2---:R-:W-:-:S03]  /*1880*/  @P1 LEA R4, P4, R2, R32, 0x2 ;  /* 0x0000002002041211 */ /* 0x004fc600078810ff */
[----:B------:R-:W-:-:S05]  /*1890*/  @P1 IMAD.IADD R0, R3, 0x1, R5 ;  /* 0x0000000103001824 */ /* 0x000fca00078e0205 */
[----:B------:R-:W-:Y:S01]  /*18a0*/  @P1 LEA.HI.X R5, R2, R33, R0, 0x2, P4 ;  /* 0x0000002102051211 */ /* 0x000fe200020f1400 */
[----:B------:R-:W-:-:S06]  /*18b0*/  IMAD.MOV.U32 R0, RZ, RZ, R6 ;  /* 0x000000ffff007224 */ /* 0x000fcc00078e0006 */
[----:B------:R-:W2:Y:S01]  /*18c0*/  @P1 LDG.E.CONSTANT R0, desc[UR14][R4.64] ;  /* 0x0000000e04001981 */ /* 0x000ea2000c1e9900 */
[----:B------:R-:W-:-:S04]  /*18d0*/  IADD3 R2, P5, PT, R12, -0x1, RZ ;  /* 0xffffffff0c027810 */ /* 0x000fc80007fbe0ff */
[----:B------:R-:W-:Y:S02]  /*18e0*/  ISETP.GE.U32.AND P4, PT, R15, R2, PT ;  /* 0x000000020f00720c */ /* 0x000fe40003f86070 */
[----:B------:R-:W-:-:S04]  /*18f0*/  IADD3.X R2, PT, PT, R10, -0x1, RZ, P5, !PT ;  /* 0xffffffff0a027810 */ /* 0x000fc80002ffe4ff */
[----:B------:R-:W-:Y:S02]  /*1900*/  ISETP.GE.AND.EX P4, PT, R13, R2, PT, P4 ;  /* 0x000000020d00720c */ /* 0x000fe40003f86340 */
[----:B--2---:R-:W-:-:S11]  /*1910*/  @P1 SHF.R.S32.HI R34, RZ, 0x1f, R0 ;  /* 0x0000001fff221819 */ /* 0x004fd60000011400 */
[----:B------:R-:W-:Y:S05]  /*1920*/  @P4 BRA `(.L_x_52) ;  /* 0x00000000005c4947 */ /* 0x000fea0003800000 */
[----:B-1----:R-:W0:Y:S01]  /*1930*/  LDCU.64 UR4, c[0x0][0x400] ;  /* 0x00008000ff0477ac */ /* 0x002e220008000a00 */
[----:B------:R-:W-:Y:S01]  /*1940*/  BSSY.RECONVERGENT B1, `(.L_x_53) ;  /* 0x0000012000017945 */ /* 0x000fe20003800200 */
[----:B0-----:R-:W-:Y:S02]  /*1950*/  IMAD.U32 R2, RZ, RZ, UR4 ;  /* 0x00000004ff027e24 */ /* 0x001fe4000f8e00ff */
[----:B------:R-:W-:Y:S01]  /*1960*/  IMAD.U32 R3, RZ, RZ, UR5 ;  /* 0x00000005ff037e24 */ /* 0x000fe2000f8e00ff */
[----:B------:R-:W-:Y:S06]  /*1970*/  @!P1 BRA `(.L_x_54) ;  /* 0x0000000000389947 */ /* 0x000fec0003800000 */
[----:B------:R-:W0:Y:S01]  /*1980*/  LDCU.64 UR4, c[0x0][0x3f0] ;  /* 0x00007e00ff0477ac */ /* 0x000e220008000a00 */
[----:B------:R-:W-:Y:S01]  /*1990*/  IADD3 R5, P0, PT, R15, 0x2, RZ ;  /* 0x000000020f057810 */ /* 0x000fe20007f1e0ff */
[----:B------:R-:W1:Y:S03]  /*19a0*/  LDCU.64 UR10, c[0x0][0x3a0] ;  /* 0x00007400ff0a77ac */ /* 0x000e660008000a00 */
[----:B------:R-:W-:-:S04]  /*19b0*/  IADD3.X R4, PT, PT, RZ, R13, RZ, P0, !PT ;  /* 0x0000000dff047210 */ /* 0x000fc800007fe4ff */
[--C-:B------:R-:W-:Y:S02]  /*19c0*/  SHF.R.U32.HI R2, RZ, 0x1, R4.reuse ;  /* 0x00000001ff027819 */ /* 0x100fe40000011604 */
[----:B------:R-:W-:-:S03]  /*19d0*/  SHF.R.U64 R5, R5, 0x1, R4 ;  /* 0x0000000105057819 */ /* 0x000fc60000001204 */
[----:B0-----:R-:W-:Y:S02]  /*19e0*/  IMAD R4, R2, UR4, RZ ;  /* 0x0000000402047c24 */ /* 0x001fe4000f8e02ff */
[----:B------:R-:W-:-:S04]  /*19f0*/  IMAD.WIDE.U32 R2, R5, UR4, R28 ;  /* 0x0000000405027c25 */ /* 0x000fc8000f8e001c */
[----:B------:R-:W-:Y:S01]  /*1a00*/  IMAD R5, R5, UR5, R4 ;  /* 0x0000000505057c24 */ /* 0x000fe2000f8e0204 */
[----:B-1----:R-:W-:-:S03]  /*1a10*/  LEA R4, P0, R2, UR10, 0x2 ;  /* 0x0000000a02047c11 */ /* 0x002fc6000f8010ff */
[----:B------:R-:W-:-:S05]  /*1a20*/  IMAD.IADD R3, R3, 0x1, R5 ;  /* 0x0000000103037824 */ /* 0x000fca00078e0205 */
[----:B------:R-:W-:-:S05]  /*1a30*/  LEA.HI.X R5, R2, UR11, R3, 0x2, P0 ;  /* 0x0000000b02057c11 */ /* 0x000fca00080f1403 */
[----:B------:R-:W2:Y:S02]  /*1a40*/  LDG.E.CONSTANT R2, desc[UR14][R4.64] ;  /* 0x0000000e04027981 */ /* 0x000ea4000c1e9900 */
[----:B--2---:R-:W-:-:S07]  /*1a50*/  SHF.R.S32.HI R3, RZ, 0x1f, R2 ;  /* 0x0000001fff037819 */ /* 0x004fce0000011402 */
.L_x_54:
[----:B------:R-:W-:Y:S05]  /*1a60*/  BSYNC.RECONVERGENT B1 ;  /* 0x0000000000017941 */ /* 0x000fea0003800200 */
.L_x_53:
[----:B------:R-:W-:-:S04]  /*1a70*/  ISETP.NE.U32.AND P0, PT, R2, R0, PT ;  /* 0x000000000200720c */ /* 0x000fc80003f05070 */
[----:B------:R-:W-:-:S04]  /*1a80*/  ISETP.NE.AND.EX P0, PT, R3, R34, PT, P0 ;  /* 0x000000220300720c */ /* 0x000fc80003f05300 */
[----:B------:R-:W-:-:S13]  /*1a90*/  PLOP3.LUT P0, PT, P0, PT, PT, 0x8, 0x80 ;  /* 0x000000000080781c */ /* 0x000fda000070e170 */
.L_x_52:
[----:B-1----:R-:W-:Y:S05]  /*1aa0*/  BSYNC.RECONVERGENT B0 ;  /* 0x0000000000007941 */ /* 0x002fea0003800200 */
.L_x_51:
[----:B------:R-:W0:Y:S02]  /*1ab0*/  LDCU.64 UR4, c[0x0][0x398] ;  /* 0x00007300ff0477ac */ /* 0x000e240008000a00 */
[----:B0-----:R-:W-:-:S04]  /*1ac0*/  UISETP.GE.U32.AND UP0, UPT, UR4, 0x2, UPT ;  /* 0x000000020400788c */ /* 0x001fc8000bf06070 */
[----:B------:R-:W-:-:S09]  /*1ad0*/  UISETP.GE.AND.EX UP0, UPT, UR5, URZ, UPT, UP0 ;  /* 0x000000ff0500728c */ /* 0x000fd2000bf06300 */
[----:B------:R-:W-:Y:S05]  /*1ae0*/  BRA.U !UP0, `(.L_x_55) ;  /* 0x0000001508347547 */ /* 0x000fea000b800000 */
[----:B------:R-:W0:Y:S01]  /*1af0*/  LDC.64 R2, c[0x0][0x3e0] ;  /* 0x0000f800ff027b82 */ /* 0x000e220000000a00 */
[----:B------:R-:W-:Y:S01]  /*1b00*/  ULOP3.LUT UR4, UR4, 0x1, URZ, 0xc0, !UPT ;  /* 0x0000000104047892 */ /* 0x000fe2000f8ec0ff */
[----:B------:R-:W-:Y:S01]  /*1b10*/  ISETP.GT.U32.AND P1, PT, R15, RZ, PT ;  /* 0x000000ff0f00720c */ /* 0x000fe20003f24070 */
[----:B------:R-:W-:Y:S01]  /*1b20*/  IMAD.U32 R11, RZ, RZ, UR17 ;  /* 0x00000011ff0b7e24 */ /* 0x000fe2000f8e00ff */
[----:B------:R-:W-:Y:S01]  /*1b30*/  ISETP.EQ.U32.AND P4, PT, R26, RZ, PT ;  /* 0x000000ff1a00720c */ /* 0x000fe20003f82070 */
[----:B------:R-:W-:Y:S01]  /*1b40*/  UISETP.NE.U32.AND UP0, UPT, UR4, 0x1, UPT ;  /* 0x000000010400788c */ /* 0x000fe2000bf05070 */
[----:B------:R-:W-:Y:S01]  /*1b50*/  ISETP.GT.AND.EX P1, PT, R13, RZ, PT, P1 ;  /* 0x000000ff0d00720c */ /* 0x000fe20003f24310 */
[----:B------:R-:W-:Y:S02]  /*1b60*/  IMAD.U32 R9, RZ, RZ, UR18 ;  /* 0x00000012ff097e24 */ /* 0x000fe4000f8e00ff */
[----:B------:R-:W-:Y:S01]  /*1b70*/  UISETP.NE.U32.AND.EX UP0, UPT, URZ, URZ, UPT, UP0 ;  /* 0x000000ffff00728c */ /* 0x000fe2000bf05100 */
[----:B------:R-:W-:-:S02]  /*1b80*/  ISETP.EQ.AND.EX P1, PT, R27, RZ, P1, P4 ;  /* 0x000000ff1b00720c */ /* 0x000fc40000f22340 */
[C---:B0-----:R-:W-:Y:S01]  /*1b90*/  SHF.L.U64.HI R47, R2.reuse, 0x1, R3 ;  /* 0x00000001022f7819 */ /* 0x041fe20000010203 */
[----:B------:R-:W-:Y:S02]  /*1ba0*/  IMAD.SHL.U32 R46, R2, 0x2, RZ ;  /* 0x00000002022e7824 */ /* 0x000fe400078e00ff */
[-C--:B------:R-:W-:Y:S02]  /*1bb0*/  IMAD R4, R13, R2.reuse, RZ ;  /* 0x000000020d047224 */ /* 0x080fe400078e02ff */
[----:B------:R-:W-:-:S04]  /*1bc0*/  IMAD.WIDE.U32 R46, R15, R2, R46 ;  /* 0x000000020f2e7225 */ /* 0x000fc800078e002e */
[----:B------:R-:W-:Y:S01]  /*1bd0*/  IMAD R35, R15, R3, R4 ;  /* 0x000000030f237224 */ /* 0x000fe200078e0204 */
[----:B------:R-:W-:Y:S06]  /*1be0*/  BRA.U !UP0, `(.L_x_56) ;  /* 0x0000000508d47547 */ /* 0x000fec000b800000 */
[----:B------:R-:W-:Y:S01]  /*1bf0*/  IADD3 R4, P5, PT, R16, -0x1, RZ ;  /* 0xffffffff10047810 */ /* 0x000fe20007fbe0ff */
[----:B------:R-:W-:Y:S01]  /*1c00*/  IMAD.U32 R5, RZ, RZ, UR18 ;  /* 0x00000012ff057e24 */ /* 0x000fe2000f8e00ff */
[----:B------:R-:W-:Y:S05]  /*1c10*/  WARPSYNC.ALL ;  /* 0x0000000000007948 */ /* 0x000fea0003800000 */
[----:B------:R-:W-:Y:S01]  /*1c20*/  BAR.SYNC.DEFER_BLOCKING 0x0 ;  /* 0x0000000000007b1d */ /* 0x000fe20000010000 */
[----:B------:R-:W-:Y:S02]  /*1c30*/  ISETP.LE.U32.AND P4, PT, R4, UR17, PT ;  /* 0x0000001104007c0c */ /* 0x000fe4000bf83070 */
[----:B------:R-:W-:-:S03]  /*1c40*/  IADD3.X R4, PT, PT, R17, -0x1, RZ, P5, !PT ;  /* 0xffffffff11047810 */ /* 0x000fc60002ffe4ff */
[----:B------:R-:W-:Y:S01]  /*1c50*/  BSSY.RECONVERGENT B0, `(.L_x_56) ;  /* 0x000006e000007945 */ /* 0x000fe20003800200 */
[----:B------:R-:W-:-:S04]  /*1c60*/  ISETP.GE.AND.EX P4, PT, R5, R4, PT, P4 ;  /* 0x000000040500720c */ /* 0x000fc80003f86340 */
[----:B------:R-:W-:-:S13]  /*1c70*/  ISETP.GT.OR.EX P4, PT, R13, R10, P4, P2 ;  /* 0x0000000a0d00720c */ /* 0x000fda0002784720 */
[----:B------:R-:W-:Y:S05]  /*1c80*/  @P4 BRA `(.L_x_57) ;  /* 0x0000000400344947 */ /* 0x000fea0003800000 */
[----:B------:R-:W0:Y:S01]  /*1c90*/  LDC.64 R4, c[0x0][0x3d8] ;  /* 0x0000f600ff047b82 */ /* 0x000e220000000a00 */
[----:B------:R-:W1:Y:S01]  /*1ca0*/  LDCU.64 UR4, c[0x0][0x380] ;  /* 0x00007000ff0477ac */ /* 0x000e620008000a00 */
[----:B------:R-:W-:Y:S01]  /*1cb0*/  IMAD.MOV.U32 R32, RZ, RZ, R20 ;  /* 0x000000ffff207224 */ /* 0x000fe200078e0014 */
[----:B------:R-:W-:Y:S01]  /*1cc0*/  ISETP.GE.U32.AND P2, PT, R15, R12, PT ;  /* 0x0000000c0f00720c */ /* 0x000fe20003f46070 */
[----:B------:R-:W-:Y:S01]  /*1cd0*/  IMAD.MOV.U32 R33, RZ, RZ, R25 ;  /* 0x000000ffff217224 */ /* 0x000fe200078e0019 */
[----:B------:R-:W-:Y:S01]  /*1ce0*/  IADD3 R42, PT, PT, R47, R35, RZ ;  /* 0x000000232f2a7210 */ /* 0x000fe20007ffe0ff */
[----:B------:R-:W2:Y:S01]  /*1cf0*/  LDCU.64 UR10, c[0x0][0x3c8] ;  /* 0x00007900ff0a77ac */ /* 0x000ea20008000a00 */
[----:B------:R-:W-:Y:S01]  /*1d00*/  ISETP.GE.AND.EX P2, PT, R13, R10, PT, P2 ;  /* 0x0000000a0d00720c */ /* 0x000fe20003f46320 */
[----:B------:R-:W-:-:S04]  /*1d10*/  IMAD.WIDE.U32 R6, R15, R2, R32 ;  /* 0x000000020f067225 */ /* 0x000fc800078e0020 */
[----:B------:R-:W-:Y:S02]  /*1d20*/  IMAD.IADD R7, R35, 0x1, R7 ;  /* 0x0000000123077824 */ /* 0x000fe400078e0207 */
[C---:B0-----:R-:W-:Y:S02]  /*1d30*/  IMAD R30, R4.reuse, UR16, RZ ;  /* 0x00000010041e7c24 */ /* 0x041fe4000f8e02ff */
[----:B----4-:R-:W-:-:S04]  /*1d40*/  IMAD.WIDE.U32 R36, R4, UR13, R6 ;  /* 0x0000000d04247c25 */ /* 0x010fc8000f8e0006 */
[----:B------:R-:W-:Y:S01]  /*1d50*/  IMAD R11, R5, UR13, R30 ;  /* 0x0000000d050b7c24 */ /* 0x000fe2000f8e021e */
[----:B-1----:R-:W-:Y:S01]  /*1d60*/  LEA R30, P4, R36, UR4, 0x2 ;  /* 0x00000004241e7c11 */ /* 0x002fe2000f8810ff */
[----:B------:R-:W-:-:S04]  /*1d70*/  @!P0 IMAD.WIDE.U32 R32, R4, UR13, R32 ;  /* 0x0000000d04208c25 */ /* 0x000fc8000f8e0020 */
[----:B------:R-:W-:Y:S01]  /*1d80*/  IMAD.IADD R9, R37, 0x1, R11 ;  /* 0x0000000125097824 */ /* 0x000fe200078e020b */
[----:B------:R-:W-:-:S04]  /*1d90*/  @!P0 IADD3 R39, P5, PT, R46, R32, RZ ;  /* 0x000000202e278210 */ /* 0x000fc80007fbe0ff */
[----:B------:R-:W-:Y:S01]  /*1da0*/  LEA.HI.X R31, R36, UR5, R9, 0x2, P4 ;  /* 0x00000005241f7c11 */ /* 0x000fe2000a0f1409 */
[----:B------:R-:W-:Y:S01]  /*1db0*/  IMAD.MOV.U32 R9, RZ, RZ, -0x800000 ;  /* 0xff800000ff097424 */ /* 0x000fe200078e00ff */
[----:B------:R-:W-:Y:S02]  /*1dc0*/  @!P2 LEA R36, P4, R2, R30, 0x2 ;  /* 0x0000001e0224a211 */ /* 0x000fe400078810ff */
[----:B------:R-:W-:Y:S01]  /*1dd0*/  @!P0 IADD3.X R42, PT, PT, R42, R11, R33, P5, !PT ;  /* 0x0000000b2a2a8210 */ /* 0x000fe20002ffe421 */
[----:B------:R-:W3:Y:S01]  /*1de0*/  LDG.E R38, desc[UR14][R30.64] ;  /* 0x0000000e1e267981 */ /* 0x000ee2000c1e1900 */
[----:B------:R-:W-:Y:S02]  /*1df0*/  @!P2 LEA.HI.X R37, R2, R31, R3, 0x2, P4 ;  /* 0x0000001f0225a211 */ /* 0x000fe400020f1403 */
[C---:B------:R-:W-:Y:S01]  /*1e00*/  @!P0 LEA R32, P4, R39.reuse, UR4, 0x2 ;  /* 0x0000000427208c11 */ /* 0x040fe2000f8810ff */
[----:B------:R-:W-:Y:S02]  /*1e10*/  IMAD.MOV.U32 R3, RZ, RZ, -0x800000 ;  /* 0xff800000ff037424 */ /* 0x000fe400078e00ff */
[----:B------:R0:W4:Y:S01]  /*1e20*/  @!P2 LDG.E R9, desc[UR14][R36.64] ;  /* 0x0000000e2409a981 */ /* 0x000122000c1e1900 */
[----:B------:R-:W-:Y:S01]  /*1e30*/  @!P0 LEA.HI.X R33, R39, UR5, R42, 0x2, P4 ;  /* 0x0000000527218c11 */ /* 0x000fe2000a0f142a */
[----:B0-----:R-:W-:-:S04]  /*1e40*/  @!P0 IMAD.MOV.U32 R36, RZ, RZ, R32 ;  /* 0x000000ffff248224 */ /* 0x001fc800078e0020 */
[----:B------:R-:W-:Y:S02]  /*1e50*/  @!P0 IMAD.MOV.U32 R37, RZ, RZ, R33 ;  /* 0x000000ffff258224 */ /* 0x000fe400078e0021 */
[----:B------:R-:W0:Y:S03]  /*1e60*/  LDC.64 R32, c[0x0][0x3b8] ;  /* 0x0000ee00ff207b82 */ /* 0x000e260000000a00 */
[----:B------:R-:W4:Y:S01]  /*1e70*/  @!P0 LDG.E R3, desc[UR14][R36.64] ;  /* 0x0000000e24038981 */ /* 0x000f22000c1e1900 */
[----:B--2---:R-:W-:Y:S02]  /*1e80*/  IMAD R39, R34, UR10, RZ ;  /* 0x0000000a22277c24 */ /* 0x004fe4000f8e02ff */
[----:B------:R-:W-:Y:S02]  /*1e90*/  IMAD.MOV.U32 R30, RZ, RZ, R18 ;  /* 0x000000ffff1e7224 */ /* 0x000fe400078e0012 */
[----:B------:R-:W-:-:S02]  /*1ea0*/  IMAD.MOV.U32 R31, RZ, RZ, R23 ;  /* 0x000000ffff1f7224 */ /* 0x000fc400078e0017 */
[C---:B------:R-:W-:Y:S02]  /*1eb0*/  IMAD R39, R0.reuse, UR11, R39 ;  /* 0x0000000b00277c24 */ /* 0x040fe4000f8e0227 */
[----:B------:R-:W-:Y:S01]  /*1ec0*/  IMAD.WIDE.U32 R30, R0, UR10, R30 ;  /* 0x0000000a001e7c25 */ /* 0x000fe2000f8e001e */
[----:B------:R-:W1:Y:S03]  /*1ed0*/  LDCU.64 UR10, c[0x0][0x388] ;  /* 0x00007100ff0a77ac */ /* 0x000e660008000a00 */
[----:B------:R-:W-:Y:S02]  /*1ee0*/  IMAD.IADD R31, R31, 0x1, R39 ;  /* 0x000000011f1f7824 */ /* 0x000fe400078e0227 */
[C---:B0-----:R-:W-:Y:S02]  /*1ef0*/  IMAD R42, R32.reuse, UR18, RZ ;  /* 0x00000012202a7c24 */ /* 0x041fe4000f8e02ff */
[----:B------:R-:W-:-:S04]  /*1f00*/  IMAD.WIDE.U32 R30, R32, UR17, R30 ;  /* 0x00000011201e7c25 */ /* 0x000fc8000f8e001e */
[----:B------:R-:W-:Y:S01]  /*1f10*/  IMAD R33, R33, UR17, R42 ;  /* 0x0000001121217c24 */ /* 0x000fe2000f8e022a */
[----:B-1----:R-:W-:-:S03]  /*1f20*/  LEA R32, P4, R30, UR10, 0x2 ;  /* 0x0000000a1e207c11 */ /* 0x002fc6000f8810ff */
[----:B------:R-:W-:-:S05]  /*1f30*/  IMAD.IADD R31, R31, 0x1, R33 ;  /* 0x000000011f1f7824 */ /* 0x000fca00078e0221 */
[----:B------:R-:W-:-:S05]  /*1f40*/  LEA.HI.X R33, R30, UR11, R31, 0x2, P4 ;  /* 0x0000000b1e217c11 */ /* 0x000fca000a0f141f */
[----:B------:R0:W2:Y:S01]  /*1f50*/  LDG.E R32, desc[UR14][R32.64] ;  /* 0x0000000e20207981 */ /* 0x0000a2000c1e1900 */
[-C--:B---3--:R-:W-:Y:S02]  /*1f60*/  MOV R30, R38.reuse ;  /* 0x00000026001e7202 */ /* 0x088fe40000000f00 */
[----:B----4-:R-:W-:-:S04]  /*1f70*/  @!P2 FSETP.GT.FTZ.AND P4, PT, R9, R38, PT ;  /* 0x000000260900a20b */ /* 0x010fc80003f94000 */
[----:B------:R-:W-:-:S04]  /*1f80*/  @!P2 FSEL R30, R9, R38, P4 ;  /* 0x00000026091ea208 */ /* 0x000fc80002000000 */
[----:B------:R-:W-:-:S04]  /*1f90*/  @!P0 FSETP.GT.FTZ.AND P2, PT, R3, R30, PT ;  /* 0x0000001e0300820b */ /* 0x000fc80003f54000 */
[----:B------:R-:W-:-:S04]  /*1fa0*/  @!P0 FSEL R30, R3, R30, P2 ;  /* 0x0000001e031e8208 */ /* 0x000fc80001000000 */
[----:B------:R-:W-:-:S04]  /*1fb0*/  FSETP.NEU.FTZ.AND P2, PT, R30, -INF , PT ;  /* 0xff8000001e00780b */ /* 0x000fc80003f5d000 */
[----:B------:R-:W-:-:S05]  /*1fc0*/  FSEL R36, R30, RZ, P2 ;  /* 0x000000ff1e247208 */ /* 0x000fca0001000000 */
[----:B------:R-:W-:Y:S01]  /*1fd0*/  FADD.FTZ R38, R38, -R36 ;  /* 0x8000002426267221 */ /* 0x000fe20000010000 */
[C---:B------:R-:W-:Y:S01]  /*1fe0*/  FADD.FTZ R9, -R36.reuse, R9 ;  /* 0x0000000924097221 */ /* 0x040fe20000010100 */
[----:B------:R-:W-:Y:S02]  /*1ff0*/  FADD.FTZ R3, -R36, R3 ;  /* 0x0000000324037221 */ /* 0x000fe40000010100 */
[----:B------:R-:W-:Y:S01]  /*2000*/  FMUL.FTZ R38, R38, 1.4426950216293334961 ;  /* 0x3fb8aa3b26267820 */ /* 0x000fe20000410000 */
[----:B------:R-:W-:Y:S01]  /*2010*/  FMUL.FTZ R9, R9, 1.4426950216293334961 ;  /* 0x3fb8aa3b09097820 */ /* 0x000fe20000410000 */
[----:B0-----:R-:W-:-:S04]  /*2020*/  FMUL.FTZ R33, R3, 1.4426950216293334961 ;  /* 0x3fb8aa3b03217820 */ /* 0x001fc80000410000 */
[----:B------:R-:W-:Y:S08]  /*2030*/  MUFU.EX2 R38, R38 ;  /* 0x0000002600267308 */ /* 0x000ff00000000800 */
[----:B------:R-:W0:Y:S08]  /*2040*/  MUFU.EX2 R9, R9 ;  /* 0x0000000900097308 */ /* 0x000e300000000800 */
[----:B------:R-:W1:Y:S01]  /*2050*/  MUFU.EX2 R42, R33 ;  /* 0x00000021002a7308 */ /* 0x000e620000000800 */
[----:B------:R-:W-:Y:S01]  /*2060*/  IADD3 R30, P2, PT, RZ, -R4, RZ ;  /* 0x80000004ff1e7210 */ /* 0x000fe20007f5e0ff */
[----:B0-----:R-:W-:-:S04]  /*2070*/  FADD.FTZ R3, R38, R9 ;  /* 0x0000000926037221 */ /* 0x001fc80000010000 */
[----:B-1----:R-:W-:Y:S01]  /*2080*/  FADD.FTZ R3, R3, R42 ;  /* 0x0000002a03037221 */ /* 0x002fe20000010000 */
[----:B------:R-:W-:-:S05]  /*2090*/  IMAD.X R31, RZ, RZ, ~R5, P2 ;  /* 0x000000ffff1f7224 */ /* 0x000fca00010e0e05 */
[----:B------:R-:W0:Y:S01]  /*20a0*/  MUFU.LG2 R3, R3 ;  /* 0x0000000300037308 */ /* 0x000e220000000c00 */
[----:B------:R-:W-:-:S03]  /*20b0*/  IMAD.WIDE.U32 R30, R4, UR13, R30 ;  /* 0x0000000d041e7c25 */ /* 0x000fc6000f8e001e */
[----:B------:R-:W-:-:S04]  /*20c0*/  IADD3 R6, P2, PT, R6, R30, RZ ;  /* 0x0000001e06067210 */ /* 0x000fc80007f5e0ff */
[----:B------:R-:W-:Y:S02]  /*20d0*/  IADD3.X R11, PT, PT, R7, R11, R31, P2, !PT ;  /* 0x0000000b070b7210 */ /* 0x000fe400017fe41f */
[----:B------:R-:W-:Y:S01]  /*20e0*/  LEA R4, P2, R6, UR4, 0x2 ;  /* 0x0000000406047c11 */ /* 0x000fe2000f8410ff */
[----:B0-----:R-:W-:-:S03]  /*20f0*/  FFMA.FTZ R7, R3, 0.69314718246459960938, R36 ;  /* 0x3f31721803077823 */ /* 0x001fc60000010024 */
[----:B------:R-:W-:Y:S01]  /*2100*/  LEA.HI.X R5, R6, UR5, R11, 0x2, P2 ;  /* 0x0000000506057c11 */ /* 0x000fe200090f140b */
[----:B--2---:R-:W-:-:S05]  /*2110*/  FADD.FTZ R7, R7, R32 ;  /* 0x0000002007077221 */ /* 0x004fca0000010000 */
[----:B------:R0:W-:Y:S01]  /*2120*/  STG.E desc[UR14][R4.64], R7 ;  /* 0x0000000704007986 */ /* 0x0001e2000c10190e */
[----:B------:R-:W-:Y:S02]  /*2130*/  IMAD.U32 R11, RZ, RZ, UR8 ;  /* 0x00000008ff0b7e24 */ /* 0x000fe4000f8e00ff */
[----:B------:R-:W-:Y:S01]  /*2140*/  IMAD.U32 R9, RZ, RZ, UR9 ;  /* 0x00000009ff097e24 */ /* 0x000fe2000f8e00ff */
[----:B------:R-:W-:Y:S06]  /*2150*/  BRA `(.L_x_58) ;  /* 0x0000000000747947 */ /* 0x000fec0003800000 */
.L_x_57:
[----:B------:R-:W-:Y:S01]  /*2160*/  IMAD.U32 R3, RZ, RZ, UR18 ;  /* 0x00000012ff037e24 */ /* 0x000fe2000f8e00ff */
[----:B------:R-:W-:Y:S01]  /*2170*/  ISETP.GT.U32.AND P2, PT, R16, UR17, PT ;  /* 0x0000001110007c0c */ /* 0x000fe2000bf44070 */
[----:B------:R-:W-:Y:S01]  /*2180*/  IMAD.U32 R11, RZ, RZ, UR8 ;  /* 0x00000008ff0b7e24 */ /* 0x000fe2000f8e00ff */
[----:B------:R-:W-:Y:S01]  /*2190*/  ISETP.LE.U32.AND P4, PT, R15, R12, PT ;  /* 0x0000000c0f00720c */ /* 0x000fe20003f83070 */
[----:B------:R-:W-:Y:S01]  /*21a0*/  IMAD.U32 R9, RZ, RZ, UR9 ;  /* 0x00000009ff097e24 */ /* 0x000fe2000f8e00ff */
[----:B------:R-:W-:Y:S02]  /*21b0*/  ISETP.LT.AND.EX P2, PT, R3, R17, !P1, P2 ;  /* 0x000000110300720c */ /* 0x000fe40004f41320 */
[----:B------:R-:W-:Y:S02]  /*21c0*/  ISETP.GT.U32.AND P5, PT, R15, UR7, PT ;  /* 0x000000070f007c0c */ /* 0x000fe4000bfa4070 */
[----:B------:R-:W-:-:S04]  /*21d0*/  ISETP.LE.AND.EX P2, PT, R13, R10, P2, P4 ;  /* 0x0000000a0d00720c */ /* 0x000fc80001743340 */
[----:B------:R-:W-:-:S13]  /*21e0*/  ISETP.GT.OR.EX P2, PT, R13, UR6, P2, P5 ;  /* 0x000000060d007c0c */ /* 0x000fda0009744750 */
[----:B------:R-:W-:Y:S05]  /*21f0*/  @P2 BRA `(.L_x_58) ;  /* 0x00000000004c2947 */ /* 0x000fea0003800000 */
[----:B------:R-:W0:Y:S01]  /*2200*/  LDCU.64 UR10, c[0x0][0x3d8] ;  /* 0x00007b00ff0a77ac */ /* 0x000e220008000a00 */
[----:B------:R-:W-:Y:S02]  /*2210*/  IMAD.MOV.U32 R4, RZ, RZ, R20 ;  /* 0x000000ffff047224 */ /* 0x000fe400078e0014 */
[----:B------:R-:W-:Y:S01]  /*2220*/  IMAD.MOV.U32 R5, RZ, RZ, R25 ;  /* 0x000000ffff057224 */ /* 0x000fe200078e0019 */
[----:B------:R-:W1:Y:S01]  /*2230*/  LDCU.64 UR20, c[0x0][0x380] ;  /* 0x00007000ff1477ac */ /* 0x000e620008000a00 */
[----:B------:R-:W-:Y:S02]  /*2240*/  IMAD.U32 R11, RZ, RZ, UR8 ;  /* 0x00000008ff0b7e24 */ /* 0x000fe4000f8e00ff */
[----:B------:R-:W-:-:S04]  /*2250*/  IMAD.WIDE.U32 R4, R15, R2, R4 ;  /* 0x000000020f047225 */ /* 0x000fc800078e0004 */
[----:B------:R-:W-:Y:S01]  /*2260*/  IMAD.U32 R9, RZ, RZ, UR9 ;  /* 0x00000009ff097e24 */ /* 0x000fe2000f8e00ff */
[----:B0-----:R-:W-:Y:S02]  /*2270*/  UIADD3 UR4, UP0, UPT, URZ, -UR10, URZ ;  /* 0x8000000aff047290 */ /* 0x001fe4000ff1e0ff */
[----:B------:R-:W-:Y:S02]  /*2280*/  UIMAD UR12, UR16, UR10, URZ ;  /* 0x0000000a100c72a4 */ /* 0x000fe4000f8e02ff */
[----:B------:R-:W-:Y:S02]  /*2290*/  UIADD3.X UR5, UPT, UPT, URZ, ~UR11, URZ, UP0, !UPT ;  /* 0x8000000bff057290 */ /* 0x000fe400087fe4ff */
[----:B------:R-:W-:Y:S02]  /*22a0*/  UIMAD UR12, UR13, UR11, UR12 ;  /* 0x0000000b0d0c72a4 */ /* 0x000fe4000f8e020c */
[----:B------:R-:W-:-:S04]  /*22b0*/  UIMAD.WIDE.U32 UR4, UR13, UR10, UR4 ;  /* 0x0000000a0d0472a5 */ /* 0x000fc8000f8e0004 */
[----:B------:R-:W-:Y:S02]  /*22c0*/  UIADD3 UR12, UPT, UPT, UR12, UR5, URZ ;  /* 0x000000050c0c7290 */ /* 0x000fe4000fffe0ff */
[----:B------:R-:W-:-:S04]  /*22d0*/  IADD3 R3, P2, PT, R4, UR4, RZ ;  /* 0x0000000404037c10 */ /* 0x000fc8000ff5e0ff */
[----:B------:R-:W-:Y:S02]  /*22e0*/  IADD3.X R6, PT, PT, R35, UR12, R5, P2, !PT ;  /* 0x0000000c23067c10 */ /* 0x000fe400097fe405 */
[----:B-1----:R-:W-:-:S04]  /*22f0*/  LEA R4, P2, R3, UR20, 0x2 ;  /* 0x0000001403047c11 */ /* 0x002fc8000f8410ff */
[----:B------:R-:W-:Y:S02]  /*2300*/  LEA.HI.X R5, R3, UR21, R6, 0x2, P2 ;  /* 0x0000001503057c11 */ /* 0x000fe400090f1406 */
[----:B------:R-:W-:-:S05]  /*2310*/  MOV R3, 0xff800000 ;  /* 0xff80000000037802 */ /* 0x000fca0000000f00 */
[----:B------:R1:W-:Y:S02]  /*2320*/  STG.E desc[UR14][R4.64], R3 ;  /* 0x0000000304007986 */ /* 0x0003e4000c10190e */
.L_x_58:
[----:B------:R-:W-:Y:S05]  /*2330*/  BSYNC.RECONVERGENT B0 ;  /* 0x0000000000007941 */ /* 0x000fea0003800200 */
.L_x_56:
[----:B------:R-:W-:-:S04]  /*2340*/  UISETP.NE.U32.AND UP0, UPT, UR17, URZ, UPT ;  /* 0x000000ff1100728c */ /* 0x000fc8000bf05070 */
[----:B------:R-:W-:-:S09]  /*2350*/  UISETP.NE.AND.EX UP0, UPT, UR18, URZ, UPT, UP0 ;  /* 0x000000ff1200728c */ /* 0x000fd2000bf05300 */
[----:B------:R-:W-:Y:S05]  /*2360*/  BRA.U !UP0, `(.L_x_55) ;  /* 0x0000000d08147547 */ /* 0x000fea000b800000 */
[----:B------:R-:W1:Y:S01]  /*2370*/  LDCU.64 UR10, c[0x0][0x3c8] ;  /* 0x00007900ff0a77ac */ /* 0x000e620008000a00 */
[----:B------:R-:W2:Y:S01]  /*2380*/  LDC.64 R30, c[0x0][0x3d8] ;  /* 0x0000f600ff1e7b82 */ /* 0x000ea20000000a00 */
[----:B----4-:R-:W-:Y:S01]  /*2390*/  IMAD.MOV.U32 R36, RZ, RZ, R20 ;  /* 0x000000ffff247224 */ /* 0x010fe200078e0014 */
[----:B------:R-:W3:Y:S01]  /*23a0*/  LDCU.64 UR4, c[0x0][0x3d8] ;  /* 0x00007b00ff0477ac */ /* 0x000ee20008000a00 */
[----:B------:R-:W-:Y:S02]  /*23b0*/  IMAD.MOV.U32 R37, RZ, RZ, R25 ;  /* 0x000000ffff257224 */ /* 0x000fe400078e0019 */
[----:B------:R-:W-:-:S03]  /*23c0*/  IMAD.IADD R47, R35, 0x1, R47 ;  /* 0x00000001232f7824 */ /* 0x000fc600078e022f */
[----:B------:R-:W4:Y:S01]  /*23d0*/  LDC.64 R32, c[0x0][0x3b8] ;  /* 0x0000ee00ff207b82 */ /* 0x000f220000000a00 */
[----:B-1----:R-:W-:Y:S01]  /*23e0*/  IMAD R3, R34, UR10, RZ ;  /* 0x0000000a22037c24 */ /* 0x002fe2000f8e02ff */
[----:B------:R-:W-:Y:S01]  /*23f0*/  IADD3 R34, P2, PT, R11, -0x1, RZ ;  /* 0xffffffff0b227810 */ /* 0x000fe20007f5e0ff */
[----:B0-----:R-:W-:-:S03]  /*2400*/  IMAD.WIDE.U32 R4, R0, UR10, RZ ;  /* 0x0000000a00047c25 */ /* 0x001fc6000f8e00ff */
[C---:B------:R-:W-:Y:S01]  /*2410*/  IADD3.X R49, PT, PT, R9.reuse, -0x1, RZ, P2, !PT ;  /* 0xffffffff09317810 */ /* 0x040fe200017fe4ff */
[----:B------:R-:W-:Y:S01]  /*2420*/  IMAD R3, R0, UR11, R3 ;  /* 0x0000000b00037c24 */ /* 0x000fe2000f8e0203 */
[----:B------:R-:W0:Y:S01]  /*2430*/  LDCU.64 UR10, c[0x0][0x380] ;  /* 0x00007000ff0a77ac */ /* 0x000e220008000a00 */
[-C--:B--2---:R-:W-:Y:S02]  /*2440*/  IMAD R0, R9, R30.reuse, RZ ;  /* 0x0000001e09007224 */ /* 0x084fe400078e02ff */
[----:B------:R-:W-:Y:S02]  /*2450*/  IMAD.IADD R39, R3, 0x1, R5 ;  /* 0x0000000103277824 */ /* 0x000fe400078e0205 */
[C---:B------:R-:W-:Y:S02]  /*2460*/  IMAD.SHL.U32 R41, R4.reuse, 0x4, RZ ;  /* 0x0000000404297824 */ /* 0x040fe400078e00ff */
[----:B------:R-:W-:Y:S01]  /*2470*/  IMAD.WIDE.U32 R6, R11, R30, R36 ;  /* 0x0000001e0b067225 */ /* 0x000fe200078e0024 */
[----:B------:R-:W-:-:S03]  /*2480*/  SHF.L.U64.HI R39, R4, 0x2, R39 ;  /* 0x0000000204277819 */ /* 0x000fc60000010227 */
[----:B---3--:R-:W-:Y:S01]  /*2490*/  IMAD.WIDE.U32 R4, R11, R30, UR4 ;  /* 0x000000040b047e25 */ /* 0x008fe2000f8e001e */
[----:B------:R-:W1:Y:S01]  /*24a0*/  LDCU.64 UR4, c[0x0][0x388] ;  /* 0x00007100ff0477ac */ /* 0x000e620008000a00 */
[----:B------:R-:W-:Y:S02]  /*24b0*/  IADD3 R44, P2, PT, R6, R46, RZ ;  /* 0x0000002e062c7210 */ /* 0x000fe40007f5e0ff */
[----:B------:R-:W-:Y:S01]  /*24c0*/  IMAD.WIDE.U32 R36, R15, R2, R36 ;  /* 0x000000020f247225 */ /* 0x000fe200078e0024 */
[----:B------:R-:W-:-:S03]  /*24d0*/  IADD3 R46, P5, P6, R4, R20, R46 ;  /* 0x00000014042e7210 */ /* 0x000fc60007ebe02e */
[----:B------:R-:W-:Y:S01]  /*24e0*/  IMAD R51, R11, R31, R0 ;  /* 0x0000001f0b337224 */ /* 0x000fe200078e0200 */
[----:B------:R-:W-:Y:S01]  /*24f0*/  IADD3 R42, P4, PT, R4, R36, RZ ;  /* 0x00000024042a7210 */ /* 0x000fe20007f9e0ff */
[----:B------:R-:W-:Y:S02]  /*2500*/  IMAD.IADD R37, R35, 0x1, R37 ;  /* 0x0000000123257824 */ /* 0x000fe400078e0225 */
[-C--:B------:R-:W-:Y:S01]  /*2510*/  IMAD R0, R49, R30.reuse, RZ ;  /* 0x0000001e31007224 */ /* 0x080fe200078e02ff */
[----:B------:R-:W-:Y:S01]  /*2520*/  IADD3 R7, PT, PT, R7, R51, RZ ;  /* 0x0000003307077210 */ /* 0x000fe20007ffe0ff */
[----:B------:R-:W-:Y:S02]  /*2530*/  IMAD.IADD R51, R51, 0x1, R5 ;  /* 0x0000000133337824 */ /* 0x000fe400078e0205 */
[----:B------:R-:W-:-:S04]  /*2540*/  IMAD.WIDE.U32 R4, R34, R30, R36 ;  /* 0x0000001e22047225 */ /* 0x000fc800078e0024 */
[----:B------:R-:W-:Y:S01]  /*2550*/  IMAD.X R43, R51, 0x1, R37, P4 ;  /* 0x00000001332b7824 */ /* 0x000fe200020e0625 */
[----:B----4-:R-:W-:Y:S01]  /*2560*/  SHF.L.U64.HI R37, R32, 0x2, R33 ;  /* 0x0000000220257819 */ /* 0x010fe20000010221 */
[----:B------:R-:W-:Y:S01]  /*2570*/  IMAD R53, R34, R31, R0 ;  /* 0x0000001f22357224 */ /* 0x000fe200078e0200 */
[----:B------:R-:W-:Y:S01]  /*2580*/  SHF.L.U64.HI R31, R30, 0x3, R31 ;  /* 0x000000031e1f7819 */ /* 0x000fe2000001021f */
[----:B-----5:R-:W-:Y:S01]  /*2590*/  IMAD.X R45, R47, 0x1, R7, P2 ;  /* 0x000000012f2d7824 */ /* 0x020fe200010e0607 */
[----:B------:R-:W-:Y:S01]  /*25a0*/  IADD3.X R47, PT, PT, R51, R25, R47, P5, P6 ;  /* 0x00000019332f7210 */ /* 0x000fe20002fec42f */
[----:B------:R-:W-:Y:S01]  /*25b0*/  IMAD.WIDE.U32 R2, R15, R2, R6 ;  /* 0x000000020f027225 */ /* 0x000fe200078e0006 */
[----:B------:R-:W-:Y:S02]  /*25c0*/  IADD3 RZ, P2, PT, R16, -0x1, RZ ;  /* 0xffffffff10ff7810 */ /* 0x000fe40007f5e0ff */
[----:B------:R-:W-:Y:S01]  /*25d0*/  SHF.L.U64.HI R43, R42, 0x2, R43 ;  /* 0x000000022a2b7819 */ /* 0x000fe2000001022b */
[----:B------:R-:W-:Y:S01]  /*25e0*/  IMAD.SHL.U32 R36, R32, 0x4, RZ ;  /* 0x0000000420247824 */ /* 0x000fe200078e00ff */
[----:B------:R-:W-:Y:S01]  /*25f0*/  SHF.L.U64.HI R45, R44, 0x2, R45 ;  /* 0x000000022c2d7819 */ /* 0x000fe2000001022d */
[C---:B------:R-:W-:Y:S01]  /*2600*/  IMAD R0, R37.reuse, R34, RZ ;  /* 0x0000002225007224 */ /* 0x040fe200078e02ff */
[----:B------:R-:W-:Y:S01]  /*2610*/  SHF.L.U64.HI R47, R46, 0x2, R47 ;  /* 0x000000022e2f7819 */ /* 0x000fe2000001022f */
[----:B------:R-:W-:Y:S01]  /*2620*/  IMAD R51, R37, R11, RZ ;  /* 0x0000000b25337224 */ /* 0x000fe200078e02ff */
[----:B------:R-:W-:Y:S01]  /*2630*/  SHF.L.U64.HI R33, R32, 0x3, R33 ;  /* 0x0000000320217819 */ /* 0x000fe20000010221 */
[----:B------:R-:W-:-:S02]  /*2640*/  IMAD.IADD R7, R5, 0x1, R53 ;  /* 0x0000000105077824 */ /* 0x000fc400078e0235 */
[----:B------:R-:W-:Y:S01]  /*2650*/  IMAD.IADD R5, R35, 0x1, R3 ;  /* 0x0000000123057824 */ /* 0x000fe200078e0203 */
[----:B0-----:R-:W-:Y:S01]  /*2660*/  MOV R3, UR10 ;  /* 0x0000000a00037c02 */ /* 0x001fe20008000f00 */
[C---:B------:R-:W-:Y:S01]  /*2670*/  IMAD R49, R36.reuse, R49, R0 ;  /* 0x0000003124317224 */ /* 0x040fe200078e0200 */
[----:B------:R-:W-:Y:S01]  /*2680*/  IADD3.X R0, PT, PT, R17, -0x1, RZ, P2, !PT ;  /* 0xffffffff11007810 */ /* 0x000fe200017fe4ff */
[----:B-1----:R-:W-:Y:S01]  /*2690*/  IMAD.WIDE.U32 R34, R36, R34, UR4 ;  /* 0x0000000424227e25 */ /* 0x002fe2000f8e0022 */
[----:B------:R-:W-:Y:S02]  /*26a0*/  LEA R41, P2, R18, R41, 0x2 ;  /* 0x0000002912297211 */ /* 0x000fe400078410ff */
[----:B------:R-:W-:Y:S01]  /*26b0*/  SHF.L.U64.HI R7, R4, 0x2, R7 ;  /* 0x0000000204077819 */ /* 0x000fe20000010207 */
[----:B------:R-:W-:Y:S01]  /*26c0*/  IMAD R51, R36, R9, R51 ;  /* 0x0000000924337224 */ /* 0x000fe200078e0233 */
[----:B------:R-:W-:Y:S01]  /*26d0*/  SHF.L.U64.HI R5, R2, 0x2, R5 ;  /* 0x0000000202057819 */ /* 0x000fe20000010205 */
[----:B------:R-:W-:Y:S01]  /*26e0*/  IMAD.WIDE.U32 R36, R36, R11, UR4 ;  /* 0x0000000424247e25 */ /* 0x000fe2000f8e000b */
[----:B------:R-:W-:-:S03]  /*26f0*/  LEA.HI.X R50, R18, R39, R23, 0x2, P2 ;  /* 0x0000002712327211 */ /* 0x000fc600010f1417 */
[----:B------:R-:W-:Y:S02]  /*2700*/  IMAD.SHL.U32 R6, R4, 0x4, RZ ;  /* 0x0000000404067824 */ /* 0x000fe400078e00ff */
[----:B------:R-:W-:Y:S02]  /*2710*/  IMAD.SHL.U32 R4, R2, 0x4, RZ ;  /* 0x0000000402047824 */ /* 0x000fe400078e00ff */
[----:B------:R-:W-:Y:S02]  /*2720*/  IMAD.IADD R48, R35, 0x1, R49 ;  /* 0x0000000123307824 */ /* 0x000fe400078e0231 */
[----:B------:R-:W-:Y:S02]  /*2730*/  IMAD.U32 R2, RZ, RZ, UR11 ;  /* 0x0000000bff027e24 */ /* 0x000fe4000f8e00ff */
[----:B------:R-:W-:Y:S02]  /*2740*/  IMAD.SHL.U32 R42, R42, 0x4, RZ ;  /* 0x000000042a2a7824 */ /* 0x000fe400078e00ff */
[----:B------:R-:W-:-:S02]  /*2750*/  IMAD.SHL.U32 R44, R44, 0x4, RZ ;  /* 0x000000042c2c7824 */ /* 0x000fc400078e00ff */
[----:B------:R-:W-:Y:S02]  /*2760*/  IMAD.SHL.U32 R46, R46, 0x4, RZ ;  /* 0x000000042e2e7824 */ /* 0x000fe400078e00ff */
[----:B------:R-:W-:-:S07]  /*2770*/  IMAD.IADD R49, R37, 0x1, R51 ;  /* 0x0000000125317824 */ /* 0x000fce00078e0233 */
.L_x_65:
[----:B01----:R-:W-:Y:S01]  /*2780*/  VIADD R38, R16, 0xffffffff ;  /* 0xffffffff10267836 */ /* 0x003fe20000000000 */
[----:B------:R-:W-:Y:S05]  /*2790*/  WARPSYNC.ALL ;  /* 0x0000000000007948 */ /* 0x000fea0003800000 */
[----:B------:R-:W-:Y:S01]  /*27a0*/  BAR.SYNC.DEFER_BLOCKING 0x0 ;  /* 0x0000000000007b1d */ /* 0x000fe20000010000 */
[----:B------:R-:W-:-:S04]  /*27b0*/  ISETP.GE.U32.AND P2, PT, R11, R38, PT ;  /* 0x000000260b00720c */ /* 0x000fc80003f46070 */
[----:B------:R-:W-:Y:S01]  /*27c0*/  ISETP.GE.OR.EX P2, PT, R9, R0, P3, P2 ;  /* 0x000000000900720c */ /* 0x000fe20001f46720 */
[----:B------:R-:W-:-:S12]  /*27d0*/  BSSY.RECONVERGENT B0, `(.L_x_59) ;  /* 0x0000039000007945 */ /* 0x000fd80003800200 */
[----:B------:R-:W-:Y:S05]  /*27e0*/  @P2 BRA `(.L_x_60) ;  /* 0x0000000000b82947 */ /* 0x000fea0003800000 */
[----:B------:R-:W-:Y:S02]  /*27f0*/  ISETP.GE.U32.AND P2, PT, R15, R12, PT ;  /* 0x0000000c0f00720c */ /* 0x000fe40003f46070 */
[----:B------:R-:W-:Y:S02]  /*2800*/  IADD3 R52, P4, PT, R3, R42, RZ ;  /* 0x0000002a03347210 */ /* 0x000fe40007f9e0ff */
[----:B------:R-:W-:-:S03]  /*2810*/  ISETP.GE.AND.EX P2, PT, R13, R10, PT, P2 ;  /* 0x0000000a0d00720c */ /* 0x000fc60003f46320 */
[----:B------:R-:W-:-:S10]  /*2820*/  IMAD.X R53, R2, 0x1, R43, P4 ;  /* 0x0000000102357824 */ /* 0x000fd400020e062b */
[----:B------:R-:W0:Y:S01]  /*2830*/  @!P2 LDC.64 R38, c[0x0][0x3e0] ;  /* 0x0000f800ff26ab82 */ /* 0x000e220000000a00 */
[----:B------:R-:W-:Y:S01]  /*2840*/  @!P0 IADD3 R56, P4, PT, R3, R46, RZ ;  /* 0x0000002e03388210 */ /* 0x000fe20007f9e0ff */
[----:B------:R-:W2:Y:S04]  /*2850*/  LDG.E R53, desc[UR14][R52.64] ;  /* 0x0000000e34357981 */ /* 0x000ea8000c1e1900 */
[----:B------:R-:W-:Y:S01]  /*2860*/  @!P0 IMAD.X R57, R2, 0x1, R47, P4 ;  /* 0x0000000102398824 */ /* 0x000fe200020e062f */
[----:B0-----:R-:W-:-:S04]  /*2870*/  @!P2 LEA R54, P5, R38, R42, 0x2 ;  /* 0x0000002a2636a211 */ /* 0x001fc800078a10ff */
[----:B------:R-:W-:Y:S01]  /*2880*/  @!P2 LEA.HI.X R39, R38, R43, R39, 0x2, P5 ;  /* 0x0000002b2627a211 */ /* 0x000fe200028f1427 */
[----:B------:R-:W-:Y:S01]  /*2890*/  IMAD.MOV.U32 R38, RZ, RZ, -0x800000 ;  /* 0xff800000ff267424 */ /* 0x000fe200078e00ff */
[----:B------:R-:W-:-:S04]  /*28a0*/  @!P2 IADD3 R54, P5, PT, R3, R54, RZ ;  /* 0x000000360336a210 */ /* 0x000fc80007fbe0ff */
[----:B------:R-:W-:Y:S01]  /*28b0*/  @!P2 IADD3.X R55, PT, PT, R2, R39, RZ, P5, !PT ;  /* 0x000000270237a210 */ /* 0x000fe20002ffe4ff */
[----:B------:R-:W-:-:S04]  /*28c0*/  IMAD.MOV.U32 R39, RZ, RZ, -0x800000 ;  /* 0xff800000ff277424 */ /* 0x000fc800078e00ff */
[----:B------:R0:W3:Y:S02]  /*28d0*/  @!P2 LDG.E R38, desc[UR14][R54.64] ;  /* 0x0000000e3626a981 */ /* 0x0000e4000c1e1900 */
[----:B0-----:R-:W-:Y:S02]  /*28e0*/  @!P0 IMAD.MOV.U32 R54, RZ, RZ, R56 ;  /* 0x000000ffff368224 */ /* 0x001fe400078e0038 */
[----:B------:R-:W-:-:S05]  /*28f0*/  @!P0 IMAD.MOV.U32 R55, RZ, RZ, R57 ;  /* 0x000000ffff378224 */ /* 0x000fca00078e0039 */
[----:B------:R-:W4:Y:S01]  /*2900*/  @!P0 LDG.E R39, desc[UR14][R54.64] ;  /* 0x0000000e36278981 */ /* 0x000f22000c1e1900 */
[----:B------:R-:W-:-:S05]  /*2910*/  IADD3 R56, P4, PT, R41, R36, RZ ;  /* 0x0000002429387210 */ /* 0x000fca0007f9e0ff */
[----:B------:R-:W-:-:S05]  /*2920*/  IMAD.X R57, R50, 0x1, R49, P4 ;  /* 0x0000000132397824 */ /* 0x000fca00020e0631 */
[----:B------:R0:W5:Y:S01]  /*2930*/  LDG.E R56, desc[UR14][R56.64] ;  /* 0x0000000e38387981 */ /* 0x000162000c1e1900 */
[----:B--2---:R-:W-:Y:S01]  /*2940*/  IMAD.MOV.U32 R58, RZ, RZ, R53 ;  /* 0x000000ffff3a7224 */ /* 0x004fe200078e0035 */
[----:B---3--:R-:W-:-:S04]  /*2950*/  @!P2 FSETP.GT.FTZ.AND P4, PT, R38, R53, PT ;  /* 0x000000352600a20b */ /* 0x008fc80003f94000 */
[----:B------:R-:W-:-:S04]  /*2960*/  @!P2 FSEL R58, R38, R53, P4 ;  /* 0x00000035263aa208 */ /* 0x000fc80002000000 */
[----:B----4-:R-:W-:-:S04]  /*2970*/  @!P0 FSETP.GT.FTZ.AND P2, PT, R39, R58, PT ;  /* 0x0000003a2700820b */ /* 0x010fc80003f54000 */
        /* <DEDUP_REMOVED lines=8> */
[----:B------:R-:W-:-:S03]  /*2a00*/  FMUL.FTZ R54, R39, 1.4426950216293334961 ;  /* 0x3fb8aa3b27367820 */ /* 0x000fc60000410000 */
[----:B------:R-:W-:Y:S08]  /*2a10*/  MUFU.EX2 R38, R53 ;  /* 0x0000003500267308 */ /* 0x000ff00000000800 */
[----:B------:R-:W1:Y:S08]  /*2a20*/  MUFU.EX2 R51, R51 ;  /* 0x0000003300337308 */ /* 0x000e700000000800 */
[----:B------:R-:W2:Y:S01]  /*2a30*/  MUFU.EX2 R39, R54 ;  /* 0x0000003600277308 */ /* 0x000ea20000000800 */
[----:B-1----:R-:W-:-:S04]  /*2a40*/  FADD.FTZ R38, R51, R38 ;  /* 0x0000002633267221 */ /* 0x002fc80000010000 */
[----:B--2---:R-:W-:-:S06]  /*2a50*/  FADD.FTZ R55, R38, R39 ;  /* 0x0000002726377221 */ /* 0x004fcc0000010000 */
[----:B------:R-:W0:Y:S01]  /*2a60*/  MUFU.LG2 R55, R55 ;  /* 0x0000003700377308 */ /* 0x000e220000000c00 */
[----:B------:R-:W-:-:S05]  /*2a70*/  IADD3 R38, P2, PT, R3, R4, RZ ;  /* 0x0000000403267210 */ /* 0x000fca0007f5e0ff */
[----:B------:R-:W-:Y:S02]  /*2a80*/  IMAD.X R39, R2, 0x1, R5, P2 ;  /* 0x0000000102277824 */ /* 0x000fe400010e0605 */
[----:B0-----:R-:W-:-:S04]  /*2a90*/  FFMA.FTZ R57, R55, 0.69314718246459960938, R52 ;  /* 0x3f31721837397823 */ /* 0x001fc80000010034 */
[----:B-----5:R-:W-:-:S05]  /*2aa0*/  FADD.FTZ R57, R57, R56 ;  /* 0x0000003839397221 */ /* 0x020fca0000010000 */
[----:B------:R0:W-:Y:S01]  /*2ab0*/  STG.E desc[UR14][R38.64], R57 ;  /* 0x0000003926007986 */ /* 0x0001e2000c10190e */
[----:B------:R-:W-:Y:S05]  /*2ac0*/  BRA `(.L_x_61) ;  /* 0x0000000000247947 */ /* 0x000fea0003800000 */
.L_x_60:
[----:B------:R-:W-:Y:S02]  /*2ad0*/  ISETP.GT.U32.AND P4, PT, R15, UR7, PT ;  /* 0x000000070f007c0c */ /* 0x000fe4000bf84070 */
[----:B------:R-:W-:Y:S02]  /*2ae0*/  ISETP.GE.U32.AND P2, PT, R11, R16, PT ;  /* 0x000000100b00720c */ /* 0x000fe40003f46070 */
[----:B------:R-:W-:Y:S02]  /*2af0*/  ISETP.GT.AND.EX P4, PT, R13, UR6, PT, P4 ;  /* 0x000000060d007c0c */ /* 0x000fe4000bf84340 */
[----:B------:R-:W-:-:S04]  /*2b00*/  ISETP.GE.OR.EX P2, PT, R9, R17, P3, P2 ;  /* 0x000000110900720c */ /* 0x000fc80001f46720 */
[----:B------:R-:W-:-:S13]  /*2b10*/  PLOP3.LUT P2, PT, P4, P2, P1, 0xf1, 0x0 ;  /* 0x000000000000781c */ /* 0x000fda0002745e11 */
[----:B------:R-:W-:Y:S01]  /*2b20*/  @!P2 IADD3 R38, P4, PT, R3, R4, RZ ;  /* 0x000000040326a210 */ /* 0x000fe20007f9e0ff */
[----:B------:R-:W-:-:S03]  /*2b30*/  @!P2 IMAD.MOV.U32 R51, RZ, RZ, -0x800000 ;  /* 0xff800000ff33a424 */ /* 0x000fc600078e00ff */
[----:B------:R-:W-:-:S05]  /*2b40*/  @!P2 IADD3.X R39, PT, PT, R2, R5, RZ, P4, !PT ;  /* 0x000000050227a210 */ /* 0x000fca00027fe4ff */
[----:B------:R1:W-:Y:S04]  /*2b50*/  @!P2 STG.E desc[UR14][R38.64], R51 ;  /* 0x000000332600a986 */ /* 0x0003e8000c10190e */
.L_x_61:
[----:B------:R-:W-:Y:S05]  /*2b60*/  BSYNC.RECONVERGENT B0 ;  /* 0x0000000000007941 */ /* 0x000fea0003800200 */
.L_x_59:
        /* <DEDUP_REMOVED lines=8> */
[----:B------:R-:W-:-:S05]  /*2bf0*/  IMAD.X R53, R2, 0x1, R5, P5 ;  /* 0x0000000102357824 */ /* 0x000fca00028e0605 */
[----:B------:R2:W3:Y:S05]  /*2c00*/  LDG.E R52, desc[UR14][R52.64] ;  /* 0x0000000e34347981 */ /* 0x0004ea000c1e1900 */
[----:B01----:R-:W0:Y:S02]  /*2c10*/  @!P2 LDC.64 R38, c[0x0][0x3e0] ;  /* 0x0000f800ff26ab82 */ /* 0x003e240000000a00 */
[----:B0-----:R-:W-:-:S04]  /*2c20*/  @!P2 LEA R51, P4, R38, R4, 0x2 ;  /* 0x000000042633a211 */ /* 0x001fc800078810ff */
[----:B------:R-:W-:Y:S02]  /*2c30*/  @!P2 LEA.HI.X R39, R38, R5, R39, 0x2, P4 ;  /* 0x000000052627a211 */ /* 0x000fe400020f1427 */
[----:B------:R-:W-:Y:S01]  /*2c40*/  @!P2 IADD3 R38, P4, PT, R3, R51, RZ ;  /* 0x000000330326a210 */ /* 0x000fe20007f9e0ff */
[----:B------:R-:W-:-:S04]  /*2c50*/  IMAD.MOV.U32 R51, RZ, RZ, -0x800000 ;  /* 0xff800000ff337424 */ /* 0x000fc800078e00ff */
[----:B------:R-:W-:Y:S01]  /*2c60*/  @!P2 IMAD.X R39, R2, 0x1, R39, P4 ;  /* 0x000000010227a824 */ /* 0x000fe200020e0627 */
[----:B--2---:R-:W-:-:S04]  /*2c70*/  @!P0 IADD3 R53, P4, PT, R3, R44, RZ ;  /* 0x0000002c03358210 */ /* 0x004fc80007f9e0ff */
[----:B------:R0:W2:Y:S01]  /*2c80*/  @!P2 LDG.E R51, desc[UR14][R38.64] ;  /* 0x0000000e2633a981 */ /* 0x0000a2000c1e1900 */
[----:B------:R-:W-:Y:S02]  /*2c90*/  @!P0 IMAD.X R57, R2, 0x1, R45, P4 ;  /* 0x0000000102398824 */ /* 0x000fe400020e062d */
[----:B------:R-:W-:Y:S02]  /*2ca0*/  @!P0 IMAD.MOV.U32 R56, RZ, RZ, R53 ;  /* 0x000000ffff388224 */ /* 0x000fe400078e0035 */
[----:B0-----:R-:W-:-:S06]  /*2cb0*/  IMAD.MOV.U32 R38, RZ, RZ, -0x800000 ;  /* 0xff800000ff267424 */ /* 0x001fcc00078e00ff */
[----:B------:R-:W4:Y:S01]  /*2cc0*/  @!P0 LDG.E R38, desc[UR14][R56.64] ;  /* 0x0000000e38268981 */ /* 0x000f22000c1e1900 */
[----:B------:R-:W-:-:S05]  /*2cd0*/  IADD3 R54, P4, PT, R41, R34, RZ ;  /* 0x0000002229367210 */ /* 0x000fca0007f9e0ff */
[----:B------:R-:W-:-:S05]  /*2ce0*/  IMAD.X R55, R50, 0x1, R48, P4 ;  /* 0x0000000132377824 */ /* 0x000fca00020e0630 */
[----:B------:R0:W5:Y:S01]  /*2cf0*/  LDG.E R54, desc[UR14][R54.64] ;  /* 0x0000000e36367981 */ /* 0x000162000c1e1900 */
[-C--:B---3--:R-:W-:Y:S02]  /*2d00*/  MOV R59, R52.reuse ;  /* 0x00000034003b7202 */ /* 0x088fe40000000f00 */
[----:B--2---:R-:W-:-:S04]  /*2d10*/  @!P2 FSETP.GT.FTZ.AND P4, PT, R51, R52, PT ;  /* 0x000000343300a20b */ /* 0x004fc80003f94000 */
        /* <DEDUP_REMOVED lines=14> */
[----:B0-----:R-:W-:-:S04]  /*2e00*/  FADD.FTZ R53, R52, R51 ;  /* 0x0000003334357221 */ /* 0x001fc80000010000 */
[----:B-1----:R-:W-:-:S04]  /*2e10*/  FADD.FTZ R53, R53, R38 ;  /* 0x0000002635357221 */ /* 0x002fc80000010000 */
[----:B------:R-:W0:Y:S01]  /*2e20*/  MUFU.LG2 R56, R53 ;  /* 0x0000003500387308 */ /* 0x000e220000000c00 */
[----:B------:R-:W-:Y:S01]  /*2e30*/  IADD3 R38, P2, PT, R3, R6, RZ ;  /* 0x0000000603267210 */ /* 0x000fe20007f5e0ff */
[----:B0-----:R-:W-:-:S04]  /*2e40*/  FFMA.FTZ R57, R56, 0.69314718246459960938, R39 ;  /* 0x3f31721838397823 */ /* 0x001fc80000010027 */
[----:B------:R-:W-:Y:S02]  /*2e50*/  IMAD.X R39, R2, 0x1, R7, P2 ;  /* 0x0000000102277824 */ /* 0x000fe400010e0607 */
[----:B-----5:R-:W-:-:S05]  /*2e60*/  FADD.FTZ R57, R57, R54 ;  /* 0x0000003639397221 */ /* 0x020fca0000010000 */
[----:B------:R1:W-:Y:S01]  /*2e70*/  STG.E desc[UR14][R38.64], R57 ;  /* 0x0000003926007986 */ /* 0x0003e2000c10190e */
[----:B------:R-:W-:Y:S05]  /*2e80*/  BRA `(.L_x_64) ;  /* 0x0000000000247947 */ /* 0x000fea0003800000 */
.L_x_63:
[----:B------:R-:W-:Y:S02]  /*2e90*/  ISETP.GT.U32.AND P4, PT, R15, UR7, PT ;  /* 0x000000070f007c0c */ /* 0x000fe4000bf84070 */
[----:B------:R-:W-:Y:S02]  /*2ea0*/  ISETP.GT.U32.AND P2, PT, R11, R16, PT ;  /* 0x000000100b00720c */ /* 0x000fe40003f44070 */
[----:B------:R-:W-:Y:S02]  /*2eb0*/  ISETP.GT.AND.EX P4, PT, R13, UR6, PT, P4 ;  /* 0x000000060d007c0c */ /* 0x000fe4000bf84340 */
[----:B------:R-:W-:-:S04]  /*2ec0*/  ISETP.GT.OR.EX P2, PT, R9, R17, P3, P2 ;  /* 0x000000110900720c */ /* 0x000fc80001f44720 */
[----:B------:R-:W-:-:S13]  /*2ed0*/  PLOP3.LUT P2, PT, P4, P2, P1, 0xf1, 0x0 ;  /* 0x000000000000781c */ /* 0x000fda0002745e11 */
[----:B01----:R-:W-:Y:S01]  /*2ee0*/  @!P2 IADD3 R38, P4, PT, R3, R6, RZ ;  /* 0x000000060326a210 */ /* 0x003fe20007f9e0ff */
[----:B------:R-:W-:-:S04]  /*2ef0*/  @!P2 IMAD.MOV.U32 R51, RZ, RZ, -0x800000 ;  /* 0xff800000ff33a424 */ /* 0x000fc800078e00ff */
[----:B------:R-:W-:-:S05]  /*2f00*/  @!P2 IMAD.X R39, R2, 0x1, R7, P4 ;  /* 0x000000010227a824 */ /* 0x000fca00020e0607 */
[----:B------:R0:W-:Y:S03]  /*2f10*/  @!P2 STG.E desc[UR14][R38.64], R51 ;  /* 0x000000332600a986 */ /* 0x0001e6000c10190e */
.L_x_64:
[----:B------:R-:W-:Y:S05]  /*2f20*/  BSYNC.RECONVERGENT B0 ;  /* 0x0000000000007941 */ /* 0x000fea0003800200 */
.L_x_62:
[----:B------:R-:W-:Y:S02]  /*2f30*/  ISETP.GT.U32.AND P2, PT, R11, 0x1, PT ;  /* 0x000000010b00780c */ /* 0x000fe40003f44070 */
[----:B------:R-:W-:Y:S02]  /*2f40*/  LEA R3, P4, -R30, R3, 0x3 ;  /* 0x000000031e037211 */ /* 0x000fe400078819ff */
[----:B------:R-:W-:Y:S02]  /*2f50*/  ISETP.GT.AND.EX P2, PT, R9, RZ, PT, P2 ;  /* 0x000000ff0900720c */ /* 0x000fe40003f44320 */
[----:B------:R-:W-:Y:S01]  /*2f60*/  LEA R41, P6, -R32, R41, 0x3 ;  /* 0x0000002920297211 */ /* 0x000fe200078c19ff */
[----:B------:R-:W-:Y:S01]  /*2f70*/  IMAD.X R2, R2, 0x1, ~R31, P4 ;  /* 0x0000000102027824 */ /* 0x000fe200020e0e1f */
[----:B------:R-:W-:-:S03]  /*2f80*/  IADD3 R11, P5, PT, R11, -0x2, RZ ;  /* 0xfffffffe0b0b7810 */ /* 0x000fc60007fbe0ff */
[----:B------:R-:W-:Y:S01]  /*2f90*/  IMAD.X R50, R50, 0x1, ~R33, P6 ;  /* 0x0000000132327824 */ /* 0x000fe200030e0e21 */
[----:B------:R-:W-:-:S05]  /*2fa0*/  IADD3.X R9, PT, PT, R9, -0x1, RZ, P5, !PT ;  /* 0xffffffff09097810 */ /* 0x000fca0002ffe4ff */
[----:B------:R-:W-:Y:S05]  /*2fb0*/  @P2 BRA `(.L_x_65) ;  /* 0xfffffff400f02947 */ /* 0x000fea000383ffff */
.L_x_55:
[----:B------:R-:W-:-:S04]  /*2fc0*/  IADD3 R8, P0, PT, -R40, R8, RZ ;  /* 0x0000000828087210 */ /* 0x000fc80007f1e1ff */
[----:B------:R-:W-:Y:S02]  /*2fd0*/  IADD3.X R14, PT, PT, R14, -0x1, RZ, P0, !PT ;  /* 0xffffffff0e0e7810 */ /* 0x000fe400007fe4ff */
[----:B------:R-:W-:-:S04]  /*2fe0*/  ISETP.GT.U32.AND P0, PT, R8, -0x1, PT ;  /* 0xffffffff0800780c */ /* 0x000fc80003f04070 */
[----:B------:R-:W-:-:S13]  /*2ff0*/  ISETP.GT.AND.EX P0, PT, R14, -0x1, PT, P0 ;  /* 0xffffffff0e00780c */ /* 0x000fda0003f04300 */
[----:B------:R-:W-:Y:S05]  /*3000*/  @P0 BRA `(.L_x_66) ;  /* 0xffffffe400c00947 */ /* 0x000fea000383ffff */
[----:B------:R-:W-:Y:S05]  /*3010*/  EXIT ;  /* 0x000000000000794d */ /* 0x000fea0003800000 */
        .weak           $__internal_0_$__cuda_sm20_div_u64
        .type           $__internal_0_$__cuda_sm20_div_u64,@function
        .size           $__internal_0_$__cuda_sm20_div_u64,($__internal_1_$__cuda_sm20_rem_s64 - $__internal_0_$__cuda_sm20_div_u64)
$__internal_0_$__cuda_sm20_div_u64:
[----:B------:R-:W-:-:S04]  /*3020*/  IMAD.MOV.U32 R41, RZ, RZ, RZ ;  /* 0x000000ffff297224 */ /* 0x000fc800078e00ff */
[----:B------:R-:W0:Y:S08]  /*3030*/  I2F.U64.RP R13, R40 ;  /* 0x00000028000d7312 */ /* 0x000e300000309000 */
[----:B0-----:R-:W0:Y:S02]  /*3040*/  MUFU.RCP R13, R13 ;  /* 0x0000000d000d7308 */ /* 0x001e240000001000 */
[----:B0-----:R-:W-:-:S06]  /*3050*/  VIADD R32, R13, 0x1ffffffe ;  /* 0x1ffffffe0d207836 */ /* 0x001fcc0000000000 */
[----:B------:R-:W0:Y:S02]  /*3060*/  F2I.U64.TRUNC R32, R32 ;  /* 0x0000002000207311 */ /* 0x000e24000020d800 */
[----:B0-----:R-:W-:-:S04]  /*3070*/  IMAD.WIDE.U32 R34, R32, R40, RZ ;  /* 0x0000002820227225 */ /* 0x001fc800078e00ff */
[----:B------:R-:W-:Y:S01]  /*3080*/  IMAD R35, R33, R40, R35 ;  /* 0x0000002821237224 */ /* 0x000fe200078e0223 */
[----:B------:R-:W-:-:S05]  /*3090*/  IADD3 R15, P0, PT, RZ, -R34, RZ ;  /* 0x80000022ff0f7210 */ /* 0x000fca0007f1e0ff */
[----:B------:R-:W-:-:S04]  /*30a0*/  IMAD.HI.U32 R34, R32, R15, RZ ;  /* 0x0000000f20227227 */ /* 0x000fc800078e00ff */
[----:B------:R-:W-:Y:S01]  /*30b0*/  IMAD.X R31, RZ, RZ, ~R35, P0 ;  /* 0x000000ffff1f7224 */ /* 0x000fe200000e0e23 */
[----:B------:R-:W-:-:S03]  /*30c0*/  MOV R35, R32 ;  /* 0x0000002000237202 */ /* 0x000fc60000000f00 */
[-C--:B------:R-:W-:Y:S02]  /*30d0*/  IMAD R39, R33, R31.reuse, RZ ;  /* 0x0000001f21277224 */ /* 0x080fe400078e02ff */
[----:B------:R-:W-:-:S04]  /*30e0*/  IMAD.WIDE.U32 R34, P0, R32, R31, R34 ;  /* 0x0000001f20227225 */ /* 0x000fc80007800022 */
[----:B------:R-:W-:-:S04]  /*30f0*/  IMAD.HI.U32 R13, R33, R31, RZ ;  /* 0x0000001f210d7227 */ /* 0x000fc800078e00ff */
[----:B------:R-:W-:-:S04]  /*3100*/  IMAD.HI.U32 R34, P1, R33, R15, R34 ;  /* 0x0000000f21227227 */ /* 0x000fc80007820022 */
[----:B------:R-:W-:Y:S01]  /*3110*/  IMAD.X R13, R13, 0x1, R33, P0 ;  /* 0x000000010d0d7824 */ /* 0x000fe200000e0621 */
[----:B------:R-:W-:-:S04]  /*3120*/  IADD3 R35, P2, PT, R39, R34, RZ ;  /* 0x0000002227237210 */ /* 0x000fc80007f5e0ff */
[----:B------:R-:W-:Y:S01]  /*3130*/  IADD3.X R13, PT, PT, RZ, RZ, R13, P2, P1 ;  /* 0x000000ffff0d7210 */ /* 0x000fe200017e240d */
[----:B------:R-:W-:-:S03]  /*3140*/  IMAD.WIDE.U32 R32, R35, R40, RZ ;  /* 0x0000002823207225 */ /* 0x000fc600078e00ff */
[----:B------:R-:W-:Y:S01]  /*3150*/  IADD3 R15, P0, PT, RZ, -R32, RZ ;  /* 0x80000020ff0f7210 */ /* 0x000fe20007f1e0ff */
[----:B------:R-:W-:Y:S02]  /*3160*/  IMAD R32, R13, R40, R33 ;  /* 0x000000280d207224 */ /* 0x000fe400078e0221 */
[----:B------:R-:W-:Y:S02]  /*3170*/  IMAD.MOV.U32 R33, RZ, RZ, RZ ;  /* 0x000000ffff217224 */ /* 0x000fe400078e00ff */
[----:B------:R-:W-:-:S04]  /*3180*/  IMAD.HI.U32 R34, R35, R15, RZ ;  /* 0x0000000f23227227 */ /* 0x000fc800078e00ff */
[----:B------:R-:W-:-:S04]  /*3190*/  IMAD.X R32, RZ, RZ, ~R32, P0 ;  /* 0x000000ffff207224 */ /* 0x000fc800000e0e20 */
[----:B------:R-:W-:-:S04]  /*31a0*/  IMAD.WIDE.U32 R34, P0, R35, R32, R34 ;  /* 0x0000002023227225 */ /* 0x000fc80007800022 */
[C---:B------:R-:W-:Y:S02]  /*31b0*/  IMAD R38, R13.reuse, R32, RZ ;  /* 0x000000200d267224 */ /* 0x040fe400078e02ff */
[----:B------:R-:W-:-:S04]  /*31c0*/  IMAD.HI.U32 R15, P1, R13, R15, R34 ;  /* 0x0000000f0d0f7227 */ /* 0x000fc80007820022 */
[----:B------:R-:W-:Y:S01]  /*31d0*/  IMAD.HI.U32 R32, R13, R32, RZ ;  /* 0x000000200d207227 */ /* 0x000fe200078e00ff */
[----:B------:R-:W-:-:S03]  /*31e0*/  IADD3 R15, P2, PT, R38, R15, RZ ;  /* 0x0000000f260f7210 */ /* 0x000fc60007f5e0ff */
[----:B------:R-:W-:Y:S02]  /*31f0*/  IMAD.X R13, R32, 0x1, R13, P0 ;  /* 0x00000001200d7824 */ /* 0x000fe400000e060d */
[----:B------:R-:W-:-:S03]  /*3200*/  IMAD.HI.U32 R32, R15, R8, RZ ;  /* 0x000000080f207227 */ /* 0x000fc600078e00ff */
[----:B------:R-:W-:Y:S01]  /*3210*/  IADD3.X R13, PT, PT, RZ, RZ, R13, P2, P1 ;  /* 0x000000ffff0d7210 */ /* 0x000fe200017e240d */
[----:B------:R-:W-:-:S04]  /*3220*/  IMAD.WIDE.U32 R32, R15, R14, R32 ;  /* 0x0000000e0f207225 */ /* 0x000fc800078e0020 */
[C---:B------:R-:W-:Y:S02]  /*3230*/  IMAD R34, R13.reuse, R14, RZ ;  /* 0x0000000e0d227224 */ /* 0x040fe400078e02ff */
[----:B------:R-:W-:-:S04]  /*3240*/  IMAD.HI.U32 R15, P0, R13, R8, R32 ;  /* 0x000000080d0f7227 */ /* 0x000fc80007800020 */
[----:B------:R-:W-:Y:S01]  /*3250*/  IMAD.HI.U32 R13, R13, R14, RZ ;  /* 0x0000000e0d0d7227 */ /* 0x000fe200078e00ff */
[----:B------:R-:W-:-:S03]  /*3260*/  IADD3 R15, P1, PT, R34, R15, RZ ;  /* 0x0000000f220f7210 */ /* 0x000fc60007f3e0ff */
[----:B------:R-:W-:Y:S02]  /*3270*/  IMAD.X R13, RZ, RZ, R13, P0 ;  /* 0x000000ffff0d7224 */ /* 0x000fe400000e060d */
[----:B------:R-:W-:-:S04]  /*3280*/  IMAD.WIDE.U32 R32, R15, R40, RZ ;  /* 0x000000280f207225 */ /* 0x000fc800078e00ff */
[----:B------:R-:W-:Y:S01]  /*3290*/  IMAD.X R13, RZ, RZ, R13, P1 ;  /* 0x000000ffff0d7224 */ /* 0x000fe200008e060d */
[----:B------:R-:W-:Y:S02]  /*32a0*/  IADD3 R35, P0, PT, -R32, R8, RZ ;  /* 0x0000000820237210 */ /* 0x000fe40007f1e1ff */
[----:B------:R-:W-:Y:S01]  /*32b0*/  IADD3 R32, P2, PT, R15, 0x1, RZ ;  /* 0x000000010f207810 */ /* 0x000fe20007f5e0ff */
[----:B------:R-:W-:-:S04]  /*32c0*/  IMAD R31, R13, R40, R33 ;  /* 0x000000280d1f7224 */ /* 0x000fc800078e0221 */
[----:B------:R-:W-:Y:S01]  /*32d0*/  IMAD.X R38, R14, 0x1, ~R31, P0 ;  /* 0x000000010e267824 */ /* 0x000fe200000e0e1f */
[----:B------:R-:W-:Y:S01]  /*32e0*/  ISETP.GE.U32.AND P0, PT, R35, R40, PT ;  /* 0x000000282300720c */ /* 0x000fe20003f06070 */
[----:B------:R-:W-:Y:S01]  /*32f0*/  IMAD.X R34, RZ, RZ, R13, P2 ;  /* 0x000000ffff227224 */ /* 0x000fe200010e060d */
[-C--:B------:R-:W-:Y:S02]  /*3300*/  IADD3 R31, P1, PT, -R40, R35.reuse, RZ ;  /* 0x00000023281f7210 */ /* 0x080fe40007f3e1ff */
[C---:B------:R-:W-:Y:S02]  /*3310*/  ISETP.GE.U32.AND.EX P0, PT, R38.reuse, RZ, PT, P0 ;  /* 0x000000ff2600720c */ /* 0x040fe40003f06100 */
[----:B------:R-:W-:Y:S02]  /*3320*/  IADD3.X R33, PT, PT, R38, -0x1, RZ, P1, !PT ;  /* 0xffffffff26217810 */ /* 0x000fe40000ffe4ff */
[----:B------:R-:W-:Y:S02]  /*3330*/  SEL R31, R31, R35, P0 ;  /* 0x000000231f1f7207 */ /* 0x000fe40000000000 */
[----:B------:R-:W-:-:S02]  /*3340*/  SEL R15, R32, R15, P0 ;  /* 0x0000000f200f7207 */ /* 0x000fc40000000000 */
[----:B------:R-:W-:Y:S02]  /*3350*/  SEL R33, R33, R38, P0 ;  /* 0x0000002621217207 */ /* 0x000fe40000000000 */
[----:B------:R-:W-:Y:S02]  /*3360*/  SEL R34, R34, R13, P0 ;  /* 0x0000000d22227207 */ /* 0x000fe40000000000 */
[----:B------:R-:W-:Y:S01]  /*3370*/  ISETP.GE.U32.AND P0, PT, R31, R40, PT ;  /* 0x000000281f00720c */ /* 0x000fe20003f06070 */
[----:B------:R-:W-:Y:S01]  /*3380*/  IMAD.MOV.U32 R31, RZ, RZ, 0x0 ;  /* 0x00000000ff1f7424 */ /* 0x000fe200078e00ff */
[----:B------:R-:W-:Y:S02]  /*3390*/  IADD3 R32, P2, PT, R15, 0x1, RZ ;  /* 0x000000010f207810 */ /* 0x000fe40007f5e0ff */
[----:B------:R-:W-:Y:S02]  /*33a0*/  ISETP.GE.U32.AND.EX P0, PT, R33, RZ, PT, P0 ;  /* 0x000000ff2100720c */ /* 0x000fe40003f06100 */
[----:B------:R-:W-:-:S02]  /*33b0*/  ISETP.NE.U32.AND P1, PT, R40, RZ, PT ;  /* 0x000000ff2800720c */ /* 0x000fc40003f25070 */
[-C--:B------:R-:W-:Y:S02]  /*33c0*/  IADD3.X R33, PT, PT, RZ, R34.reuse, RZ, P2, !PT ;  /* 0x00000022ff217210 */ /* 0x080fe400017fe4ff */
[----:B------:R-:W-:Y:S02]  /*33d0*/  ISETP.NE.AND.EX P1, PT, RZ, RZ, PT, P1 ;  /* 0x000000ffff00720c */ /* 0x000fe40003f25310 */
[----:B------:R-:W-:Y:S02]  /*33e0*/  SEL R32, R32, R15, P0 ;  /* 0x0000000f20207207 */ /* 0x000fe40000000000 */
[----:B------:R-:W-:Y:S02]  /*33f0*/  SEL R33, R33, R34, P0 ;  /* 0x0000002221217207 */ /* 0x000fe40000000000 */
[----:B------:R-:W-:Y:S02]  /*3400*/  SEL R32, R32, 0xffffffff, P1 ;  /* 0xffffffff20207807 */ /* 0x000fe40000800000 */
[----:B------:R-:W-:Y:S01]  /*3410*/  SEL R33, R33, 0xffffffff, P1 ;  /* 0xffffffff21217807 */ /* 0x000fe20000800000 */
[----:B------:R-:W-:Y:S06]  /*3420*/  RET.REL.NODEC R30 `(_ZN2at6native43_GLOBAL__N__c95f0927_10_LossCTC_cu_88d8892b37ctc_loss_backward_log_beta_gpu_kernelIfiEEvPT_PKS3_PKllPKT0_S8_lllllllS8_lll) ;  /* 0xffffffc81ef47950 */ /* 0x000fec0003c3ffff */
        .weak           $__internal_1_$__cuda_sm20_rem_s64
        .type           $__internal_1_$__cuda_sm20_rem_s64,@function
        .size           $__internal_1_$__cuda_sm20_rem_s64,(.L_x_498 - $__internal_1_$__cuda_sm20_rem_s64)
$__internal_1_$__cuda_sm20_rem_s64:
        /* <DEDUP_REMOVED lines=9> */
[----:B------:R-:W-:Y:S02]  /*34c0*/  IMAD.X R9, RZ, RZ, ~R5, P0 ;  /* 0x000000ffff097224 */ /* 0x000fe400000e0e05 */
[----:B------:R-:W-:Y:S02]  /*34d0*/  IMAD.MOV.U32 R5, RZ, RZ, R2 ;  /* 0x000000ffff057224 */ /* 0x000fe400078e0002 */
[-C--:B------:R-:W-:Y:S02]  /*34e0*/  IMAD R11, R3, R9.reuse, RZ ;  /* 0x00000009030b7224 */ /* 0x080fe400078e02ff */
[----:B------:R-:W-:-:S04]  /*34f0*/  IMAD.WIDE.U32 R4, P0, R2, R9, R4 ;  /* 0x0000000902047225 */ /* 0x000fc80007800004 */
[----:B------:R-:W-:-:S04]  /*3500*/  IMAD.HI.U32 R9, R3, R9, RZ ;  /* 0x0000000903097227 */ /* 0x000fc800078e00ff */
[----:B------:R-:W-:-:S05]  /*3510*/  IMAD.HI.U32 R4, P1, R3, R7, R4 ;  /* 0x0000000703047227 */ /* 0x000fca0007820004 */
[----:B------:R-:W-:Y:S01]  /*3520*/  IADD3 R5, P2, PT, R11, R4, RZ ;  /* 0x000000040b057210 */ /* 0x000fe20007f5e0ff */
[----:B------:R-:W-:-:S04]  /*3530*/  IMAD.X R4, R9, 0x1, R3, P0 ;  /* 0x0000000109047824 */ /* 0x000fc800000e0603 */
[----:B------:R-:W-:Y:S01]  /*3540*/  IMAD.WIDE.U32 R2, R5, R40, RZ ;  /* 0x0000002805027225 */ /* 0x000fe200078e00ff */
[----:B------:R-:W-:Y:S02]  /*3550*/  IADD3.X R7, PT, PT, RZ, RZ, R4, P2, P1 ;  /* 0x000000ffff077210 */ /* 0x000fe400017e2404 */
[----:B------:R-:W-:Y:S02]  /*3560*/  ISETP.LE.AND P1, PT, RZ, UR6, PT ;  /* 0x00000006ff007c0c */ /* 0x000fe4000bf23270 */
[----:B------:R-:W-:Y:S01]  /*3570*/  IADD3 R9, P0, PT, RZ, -R2, RZ ;  /* 0x80000002ff097210 */ /* 0x000fe20007f1e0ff */
[----:B------:R-:W-:Y:S02]  /*3580*/  IMAD R2, R7, R40, R3 ;  /* 0x0000002807027224 */ /* 0x000fe400078e0203 */
[----:B------:R-:W-:Y:S02]  /*3590*/  IMAD.MOV.U32 R3, RZ, RZ, RZ ;  /* 0x000000ffff037224 */ /* 0x000fe400078e00ff */
[----:B------:R-:W-:-:S04]  /*35a0*/  IMAD.HI.U32 R4, R5, R9, RZ ;  /* 0x0000000905047227 */ /* 0x000fc800078e00ff */
[----:B------:R-:W-:Y:S01]  /*35b0*/  IMAD.X R6, RZ, RZ, ~R2, P0 ;  /* 0x000000ffff067224 */ /* 0x000fe200000e0e02 */
[----:B------:R-:W-:-:S03]  /*35c0*/  IADD3 R2, P4, PT, RZ, -UR7, RZ ;  /* 0x80000007ff027c10 */ /* 0x000fc6000ff9e0ff */
[----:B------:R-:W-:-:S04]  /*35d0*/  IMAD.WIDE.U32 R4, P0, R5, R6, R4 ;  /* 0x0000000605047225 */ /* 0x000fc80007800004 */
[C---:B------:R-:W-:Y:S02]  /*35e0*/  IMAD R8, R7.reuse, R6, RZ ;  /* 0x0000000607087224 */ /* 0x040fe400078e02ff */
[----:B------:R-:W-:Y:S01]  /*35f0*/  IMAD.HI.U32 R5, P2, R7, R9, R4 ;  /* 0x0000000907057227 */ /* 0x000fe20007840004 */
[----:B------:R-:W-:-:S03]  /*3600*/  SEL R4, R2, UR7, !P1 ;  /* 0x0000000702047c07 */ /* 0x000fc6000c800000 */
[----:B------:R-:W-:Y:S01]  /*3610*/  IMAD.HI.U32 R2, R7, R6, RZ ;  /* 0x0000000607027227 */ /* 0x000fe200078e00ff */
[----:B------:R-:W-:-:S03]  /*3620*/  IADD3 R5, P3, PT, R8, R5, RZ ;  /* 0x0000000508057210 */ /* 0x000fc60007f7e0ff */
[----:B------:R-:W-:Y:S01]  /*3630*/  IMAD.X R6, RZ, RZ, ~UR6, P4 ;  /* 0x80000006ff067e24 */ /* 0x000fe2000a0e06ff */
[----:B------:R-:W-:Y:S01]  /*3640*/  IADD3.X R7, PT, PT, R2, R7, RZ, P0, !PT ;  /* 0x0000000702077210 */ /* 0x000fe200007fe4ff */
[----:B------:R-:W-:-:S03]  /*3650*/  IMAD.HI.U32 R2, R5, R4, RZ ;  /* 0x0000000405027227 */ /* 0x000fc600078e00ff */
[----:B------:R-:W-:Y:S02]  /*3660*/  SEL R6, R6, UR6, !P1 ;  /* 0x0000000606067c07 */ /* 0x000fe4000c800000 */
[----:B------:R-:W-:-:S03]  /*3670*/  IADD3.X R7, PT, PT, RZ, RZ, R7, P3, P2 ;  /* 0x000000ffff077210 */ /* 0x000fc60001fe4407 */
[----:B------:R-:W-:-:S04]  /*3680*/  IMAD.WIDE.U32 R2, R5, R6, R2 ;  /* 0x0000000605027225 */ /* 0x000fc800078e0002 */
[C---:B------:R-:W-:Y:S02]  /*3690*/  IMAD R8, R7.reuse, R6, RZ ;  /* 0x0000000607087224 */ /* 0x040fe400078e02ff */
[----:B------:R-:W-:-:S04]  /*36a0*/  IMAD.HI.U32 R3, P0, R7, R4, R2 ;  /* 0x0000000407037227 */ /* 0x000fc80007800002 */
[----:B------:R-:W-:Y:S01]  /*36b0*/  IMAD.HI.U32 R2, R7, R6, RZ ;  /* 0x0000000607027227 */ /* 0x000fe200078e00ff */
[----:B------:R-:W-:-:S03]  /*36c0*/  IADD3 R3, P2, PT, R8, R3, RZ ;  /* 0x0000000308037210 */ /* 0x000fc60007f5e0ff */
[----:B------:R-:W-:-:S04]  /*36d0*/  IMAD.X R2, RZ, RZ, R2, P0 ;  /* 0x000000ffff027224 */ /* 0x000fc800000e0602 */
[----:B------:R-:W-:Y:S02]  /*36e0*/  IMAD.X R5, RZ, RZ, R2, P2 ;  /* 0x000000ffff057224 */ /* 0x000fe400010e0602 */
[----:B------:R-:W-:-:S04]  /*36f0*/  IMAD.WIDE.U32 R2, R3, R40, RZ ;  /* 0x0000002803027225 */ /* 0x000fc800078e00ff */
[----:B------:R-:W-:Y:S01]  /*3700*/  IMAD R5, R5, R40, R3 ;  /* 0x0000002805057224 */ /* 0x000fe200078e0203 */
[----:B------:R-:W-:-:S04]  /*3710*/  IADD3 R7, P0, PT, -R2, R4, RZ ;  /* 0x0000000402077210 */ /* 0x000fc80007f1e1ff */
[----:B------:R-:W-:Y:S01]  /*3720*/  IADD3 R3, P2, PT, -R40, R7, RZ ;  /* 0x0000000728037210 */ /* 0x000fe20007f5e1ff */
[----:B------:R-:W-:Y:S01]  /*3730*/  IMAD.X R5, R6, 0x1, ~R5, P0 ;  /* 0x0000000106057824 */ /* 0x000fe200000e0e05 */
[----:B------:R-:W-:-:S04]  /*3740*/  ISETP.GE.U32.AND P0, PT, R7, R40, PT ;  /* 0x000000280700720c */ /* 0x000fc80003f06070 */
[C---:B------:R-:W-:Y:S02]  /*3750*/  ISETP.GE.U32.AND.EX P0, PT, R5.reuse, RZ, PT, P0 ;  /* 0x000000ff0500720c */ /* 0x040fe40003f06100 */
[----:B------:R-:W-:Y:S02]  /*3760*/  IADD3.X R2, PT, PT, R5, -0x1, RZ, P2, !PT ;  /* 0xffffffff05027810 */ /* 0x000fe400017fe4ff */
[----:B------:R-:W-:Y:S02]  /*3770*/  SEL R3, R3, R7, P0 ;  /* 0x0000000703037207 */ /* 0x000fe40000000000 */
[----:B------:R-:W-:Y:S02]  /*3780*/  SEL R2, R2, R5, P0 ;  /* 0x0000000502027207 */ /* 0x000fe40000000000 */
[----:B------:R-:W-:Y:S02]  /*3790*/  ISETP.GE.U32.AND P0, PT, R3, R40, PT ;  /* 0x000000280300720c */ /* 0x000fe40003f06070 */
[----:B------:R-:W-:-:S02]  /*37a0*/  IADD3 R4, P2, PT, -R40, R3, RZ ;  /* 0x0000000328047210 */ /* 0x000fc40007f5e1ff */
[C---:B------:R-:W-:Y:S02]  /*37b0*/  ISETP.GE.U32.AND.EX P0, PT, R2.reuse, RZ, PT, P0 ;  /* 0x000000ff0200720c */ /* 0x040fe40003f06100 */
[----:B------:R-:W-:Y:S02]  /*37c0*/  IADD3.X R5, PT, PT, R2, -0x1, RZ, P2, !PT ;  /* 0xffffffff02057810 */ /* 0x000fe400017fe4ff */
[----:B------:R-:W-:Y:S02]  /*37d0*/  SEL R4, R4, R3, P0 ;  /* 0x0000000304047207 */ /* 0x000fe40000000000 */
[----:B------:R-:W-:Y:S02]  /*37e0*/  SEL R5, R5, R2, P0 ;  /* 0x0000000205057207 */ /* 0x000fe40000000000 */
[----:B------:R-:W-:Y:S02]  /*37f0*/  IADD3 R3, P2, PT, RZ, -R4, RZ ;  /* 0x80000004ff037210 */ /* 0x000fe40007f5e0ff */
[----:B------:R-:W-:-:S02]  /*3800*/  ISETP.NE.U32.AND P0, PT, R40, RZ, PT ;  /* 0x000000ff2800720c */ /* 0x000fc40003f05070 */
[----:B------:R-:W-:Y:S01]  /*3810*/  SEL R4, R3, R4, !P1 ;  /* 0x0000000403047207 */ /* 0x000fe20004800000 */
[----:B------:R-:W-:Y:S01]  /*3820*/  IMAD.X R2, RZ, RZ, ~R5, P2 ;  /* 0x000000ffff027224 */ /* 0x000fe200010e0e05 */
[----:B------:R-:W-:Y:S01]  /*3830*/  ISETP.NE.AND.EX P0, PT, RZ, RZ, PT, P0 ;  /* 0x000000ffff00720c */ /* 0x000fe20003f05300 */
[----:B------:R-:W-:-:S03]  /*3840*/  IMAD.MOV.U32 R3, RZ, RZ, 0x0 ;  /* 0x00000000ff037424 */ /* 0x000fc600078e00ff */
[----:B------:R-:W-:Y:S01]  /*3850*/  SEL R5, R2, R5, !P1 ;  /* 0x0000000502057207 */ /* 0x000fe20004800000 */
[----:B------:R-:W-:Y:S01]  /*3860*/  IMAD.MOV.U32 R2, RZ, RZ, R0 ;  /* 0x000000ffff027224 */ /* 0x000fe200078e0000 */
[----:B------:R-:W-:Y:S02]  /*3870*/  SEL R4, R4, 0xffffffff, P0 ;  /* 0xffffffff04047807 */ /* 0x000fe40000000000 */
[----:B------:R-:W-:Y:S01]  /*3880*/  SEL R5, R5, 0xffffffff, P0 ;  /* 0xffffffff05057807 */ /* 0x000fe20000000000 */
[----:B------:R-:W-:Y:S06]  /*3890*/  RET.REL.NODEC R2 `(_ZN2at6native43_GLOBAL__N__c95f0927_10_LossCTC_cu_88d8892b37ctc_loss_backward_log_beta_gpu_kernelIfiEEvPT_PKS3_PKllPKT0_S8_lllllllS8_lll) ;  /* 0xffffffc402d87950 */ /* 0x000fec0003c3ffff */
.L_x_67:
        /* <DEDUP_REMOVED lines=14> */
.L_x_498:


//--------------------- .text._ZN2at6native43_GLOBAL__N__c95f0927_10_LossCTC_cu_88d8892b30ctc_loss_zero_padded_gradientsIfEEvPT_PKlllllll --------------------------
	.section	.text._ZN2at6native43_GLOBAL__N__c95f0927_10_LossCTC_cu_88d8892b30ctc_loss_zero_padded_gradientsIfEEvPT_PKlllllll,"ax",@progbits
	.align	128
.text._ZN2at6native43_GLOBAL__N__c95f0927_10_LossCTC_cu_88d8892b30ctc_loss_zero_padded_gradientsIfEEvPT_PKlllllll:
        .type           _ZN2at6native43_GLOBAL__N__c95f0927_10_LossCTC_cu_88d8892b30ctc_loss_zero_padded_gradientsIfEEvPT_PKlllllll,@function
        .size           _ZN2at6native43_GLOBAL__N__c95f0927_10_LossCTC_cu_88d8892b30ctc_loss_zero_padded_gradientsIfEEvPT_PKlllllll,(.L_x_501 - _ZN2at6native43_GLOBAL__N__c95f0927_10_LossCTC_cu_88d8892b30ctc_loss_zero_padded_gradientsIfEEvPT_PKlllllll)
        .other          _ZN2at6native43_GLOBAL__N__c95f0927_10_LossCTC_cu_88d8892b30ctc_loss_zero_padded_gradientsIfEEvPT_PKlllllll,@"STO_CUDA_ENTRY STV_DEFAULT"
_ZN2at6native43_GLOBAL__N__c95f0927_10_LossCTC_cu_88d8892b30ctc_loss_zero_padded_gradientsIfEEvPT_PKlllllll:
[----:B------:R-:W-:Y:S01]  /*0000*/  LDC R1, c[0x0][0x37c] ;  /* 0x0000df00ff017b82 */ /* 0x000fe20000000800 */
[----:B------:R-:W0:Y:S07]  /*0010*/  S2R R2, SR_TID.X ;  /* 0x0000000000027919 */ /* 0x000e2e0000002100 */
[----:B------:R-:W1:Y:S01]  /*0020*/  LDC R0, c[0x0][0x364] ;  /* 0x0000d900ff007b82 */ /* 0x000e620000000800 */
[----:B------:R-:W2:Y:S01]  /*0030*/  LDCU.64 UR6, c[0x0][0x3a8] ;  /* 0x00007500ff0677ac */ /* 0x000ea20008000a00 */
[----:B------:R-:W-:Y:S01]  /*0040*/  IMAD.MOV.U32 R3, RZ, RZ, RZ ;  /* 0x000000ffff037224 */ /* 0x000fe200078e00ff */
[----:B------:R-:W1:Y:S01]  /*0050*/  S2R R11, SR_TID.Y ;  /* 0x00000000000b7919 */ /* 0x000e620000002200 */
[----:B------:R-:W3:Y:S04]  /*0060*/  LDCU.64 UR8, c[0x0][0x3b0] ;  /* 0x00007600ff0877ac */ /* 0x000ee80008000a00 */
[----:B------:R-:W0:Y:S08]  /*0070*/  S2UR UR5, SR_CTAID.X ;  /* 0x00000000000579c3 */ /* 0x000e300000002500 */
[----:B------:R-:W0:Y:S08]  /*0080*/  LDC R5, c[0x0][0x360] ;  /* 0x0000d800ff057b82 */ /* 0x000e300000000800 */
[----:B------:R-:W1:Y:S01]  /*0090*/  S2UR UR4, SR_CTAID.Y ;  /* 0x00000000000479c3 */ /* 0x000e620000002600 */
[----:B0-----:R-:W-:-:S03]  /*00a0*/  IMAD.WIDE.U32 R2, R5, UR5, R2 ;  /* 0x0000000505027c25 */ /* 0x001fc6000f8e0002 */
[----:B--2---:R-:W-:Y:S01]  /*00b0*/  ISETP.GE.U32.AND P0, PT, R2, UR6, PT ;  /* 0x0000000602007c0c */ /* 0x004fe2000bf06070 */
[----:B-1----:R-:W-:-:S03]  /*00c0*/  IMAD R11, R0, UR4, R11 ;  /* 0x00000004000b7c24 */ /* 0x002fc6000f8e020b */
[----:B------:R-:W-:Y:S02]  /*00d0*/  ISETP.GE.AND.EX P0, PT, R3, UR7, PT, P0 ;  /* 0x0000000703007c0c */ /* 0x000fe4000bf06300 */
[----:B---3--:R-:W-:-:S04]  /*00e0*/  ISETP.GE.U32.AND P1, PT, R11, UR8, PT ;  /* 0x000000080b007c0c */ /* 0x008fc8000bf26070 */
[----:B------:R-:W-:-:S13]  /*00f0*/  ISETP.GE.OR.EX P0, PT, RZ, UR9, P0, P1 ;  /* 0x00000009ff007c0c */ /* 0x000fda0008706710 */
[----:B------:R-:W-:Y:S05]  /*0100*/  @P0 EXIT ;  /* 0x000000000000094d */ /* 0x000fea0003800000 */
[----:B------:R-:W0:Y:S01]  /*0110*/  LDCU.64 UR6, c[0x0][0x388] ;  /* 0x00007100ff0677ac */ /* 0x000e220008000a00 */
[----:B------:R-:W1:Y:S01]  /*0120*/  LDC.64 R6, c[0x0][0x3b8] ;  /* 0x0000ee00ff067b82 */ /* 0x000e620000000a00 */
[----:B------:R-:W2:Y:S01]  /*0130*/  LDCU.64 UR4, c[0x0][0x358] ;  /* 0x00006b00ff0477ac */ /* 0x000ea20008000a00 */
[----:B0-----:R-:W-:-:S04]  /*0140*/  LEA R4, P0, R11, UR6, 0x3 ;  /* 0x000000060b047c11 */ /* 0x001fc8000f8018ff */
[----:B------:R-:W-:-:S06]  /*0150*/  LEA.HI.X R5, R11, UR7, RZ, 0x3, P0 ;  /* 0x000000070b057c11 */ /* 0x000fcc00080f1cff */
[----:B--2---:R-:W2:Y:S01]  /*0160*/  LDG.E.64.CONSTANT R4, desc[UR4][R4.64] ;  /* 0x0000000404047981 */ /* 0x004ea2000c1e9b00 */
[----:B------:R-:W-:Y:S01]  /*0170*/  I2F.U64 R9, R2 ;  /* 0x0000000200097312 */ /* 0x000fe20000301000 */
[----:B-1----:R-:W-:-:S07]  /*0180*/  ISETP.LT.U32.AND P1, PT, R6, 0x1, PT ;  /* 0x000000010600780c */ /* 0x002fce0003f21070 */
[----:B--2---:R-:W0:Y:S02]  /*0190*/  I2F.S64 R0, R4 ;  /* 0x0000000400007312 */ /* 0x004e240000301400 */
[----:B0-----:R-:W-:-:S04]  /*01a0*/  FSETP.GE.FTZ.AND P0, PT, R9, R0, PT ;  /* 0x000000000900720b */ /* 0x001fc80003f16000 */
[----:B------:R-:W-:-:S13]  /*01b0*/  ISETP.LT.OR.EX P0, PT, R7, RZ, !P0, P1 ;  /* 0x000000ff0700720c */ /* 0x000fda0004701710 */
[----:B------:R-:W-:Y:S05]  /*01c0*/  @P0 EXIT ;  /* 0x000000000000094d */ /* 0x000fea0003800000 */
[----:B------:R-:W0:Y:S01]  /*01d0*/  LDCU.128 UR8, c[0x0][0x390] ;  /* 0x00007200ff0877ac */ /* 0x000e220008000c00 */
[C---:B------:R-:W-:Y:S02]  /*01e0*/  ISETP.GE.U32.AND P1, PT, R6.reuse, 0x8, PT ;  /* 0x000000080600780c */ /* 0x040fe40003f26070 */
[----:B------:R-:W-:Y:S02]  /*01f0*/  LOP3.LUT R4, R6, 0x7, RZ, 0xc0, !PT ;  /* 0x0000000706047812 */ /* 0x000fe400078ec0ff */
[----:B------:R-:W-:Y:S02]  /*0200*/  ISETP.GE.U32.AND.EX P1, PT, R7, RZ, PT, P1 ;  /* 0x000000ff0700720c */ /* 0x000fe40003f26110 */
[----:B------:R-:W-:-:S04]  /*0210*/  ISETP.NE.U32.AND P0, PT, R4, RZ, PT ;  /* 0x000000ff0400720c */ /* 0x000fc80003f05070 */
[----:B------:R-:W-:Y:S01]  /*0220*/  ISETP.NE.AND.EX P0, PT, RZ, RZ, PT, P0 ;  /* 0x000000ffff00720c */ /* 0x000fe20003f05300 */
[----:B0-----:R-:W-:Y:S02]  /*0230*/  IMAD R3, R3, UR8, RZ ;  /* 0x0000000803037c24 */ /* 0x001fe4000f8e02ff */
[----:B------:R-:W-:-:S04]  /*0240*/  IMAD.WIDE.U32 R8, R2, UR8, RZ ;  /* 0x0000000802087c25 */ /* 0x000fc8000f8e00ff */
[----:B------:R-:W-:-:S04]  /*0250*/  IMAD R3, R2, UR9, R3 ;  /* 0x0000000902037c24 */ /* 0x000fc8000f8e0203 */
[----:B------:R-:W-:Y:S01]  /*0260*/  IMAD.IADD R9, R9, 0x1, R3 ;  /* 0x0000000109097824 */ /* 0x000fe200078e0203 */
[----:B------:R-:W-:Y:S01]  /*0270*/  CS2R R2, SRZ ;  /* 0x0000000000027805 */ /* 0x000fe2000001ff00 */
[----:B------:R-:W-:-:S04]  /*0280*/  IMAD.WIDE.U32 R8, R11, UR10, R8 ;  /* 0x0000000a0b087c25 */ /* 0x000fc8000f8e0008 */
[----:B------:R-:W-:Y:S01]  /*0290*/  IMAD R11, R11, UR11, R9 ;  /* 0x0000000b0b0b7c24 */ /* 0x000fe2000f8e0209 */
[----:B------:R-:W-:Y:S06]  /*02a0*/  @!P1 BRA `(.L_x_68) ;  /* 0x0000000000a89947 */ /* 0x000fec0003800000 */
[----:B------:R-:W0:Y:S01]  /*02b0*/  LDC.64 R12, c[0x0][0x3a0] ;  /* 0x0000e800ff0c7b82 */ /* 0x000e220000000a00 */
[----:B------:R-:W1:Y:S01]  /*02c0*/  LDCU.64 UR6, c[0x0][0x380] ;  /* 0x00007000ff0677ac */ /* 0x000e620008000a00 */
[----:B------:R-:W-:Y:S02]  /*02d0*/  LOP3.LUT R3, R6, 0xfffffff8, RZ, 0xc0, !PT ;  /* 0xfffffff806037812 */ /* 0x000fe400078ec0ff */
[----:B------:R-:W-:-:S03]  /*02e0*/  LOP3.LUT R2, R7, 0x7fffffff, RZ, 0xc0, !PT ;  /* 0x7fffffff07027812 */ /* 0x000fc600078ec0ff */
[----:B------:R-:W-:Y:S02]  /*02f0*/  IMAD.MOV.U32 R27, RZ, RZ, R3 ;  /* 0x000000ffff1b7224 */ /* 0x000fe400078e0003 */
[----:B------:R-:W-:Y:S01]  /*0300*/  IMAD.MOV.U32 R7, RZ, RZ, R2 ;  /* 0x000000ffff077224 */ /* 0x000fe200078e0002 */
[----:B-1----:R-:W-:-:S04]  /*0310*/  LEA R0, P1, R8, UR6, 0x2 ;  /* 0x0000000608007c11 */ /* 0x002fc8000f8210ff */
[----:B------:R-:W-:Y:S02]  /*0320*/  LEA.HI.X R5, R8, UR7, R11, 0x2, P1 ;  /* 0x0000000708057c11 */ /* 0x000fe400088f140b */
[C-C-:B0-----:R-:W-:Y:S02]  /*0330*/  SHF.L.U64.HI R26, R12.reuse, 0x5, R13.reuse ;  /* 0x000000050c1a7819 */ /* 0x141fe4000001020d */
[C---:B------:R-:W-:Y:S01]  /*0340*/  SHF.L.U64.HI R29, R12.reuse, 0x2, R13 ;  /* 0x000000020c1d7819 */ /* 0x040fe2000001020d */
[----:B------:R-:W-:-:S07]  /*0350*/  IMAD.SHL.U32 R13, R12, 0x4, RZ ;  /* 0x000000040c0d7824 */ /* 0x000fce00078e00ff */
.L_x_69:
[-C--:B------:R-:W-:Y:S01]  /*0360*/  IADD3 R14, P1, PT, R0, R13.reuse, RZ ;  /* 0x0000000d000e7210 */ /* 0x080fe20007f3e0ff */
[----:B------:R-:W-:Y:S01]  /*0370*/  IMAD.MOV.U32 R24, RZ, RZ, R0 ;  /* 0x000000ffff187224 */ /* 0x000fe200078e0000 */
[----:B------:R-:W-:Y:S01]  /*0380*/  LEA R0, P2, R12, R0, 0x5 ;  /* 0x000000000c007211 */ /* 0x000fe200078428ff */
[----:B------:R-:W-:Y:S02]  /*0390*/  IMAD.MOV.U32 R25, RZ, RZ, R5 ;  /* 0x000000ffff197224 */ /* 0x000fe400078e0005 */
[C-C-:B------:R-:W-:Y:S01]  /*03a0*/  IMAD.X R15, R5.reuse, 0x1, R29.reuse, P1 ;  /* 0x00000001050f7824 */ /* 0x140fe200008e061d */
[-C--:B------:R-:W-:Y:S01]  /*03b0*/  IADD3 R22, P1, PT, R14, R13.reuse, RZ ;  /* 0x0000000d0e167210 */ /* 0x080fe20007f3e0ff */
[----:B------:R-:W-:Y:S01]  /*03c0*/  IMAD.X R5, R5, 0x1, R26, P2 ;  /* 0x0000000105057824 */ /* 0x000fe200010e061a */
[----:B------:R-:W-:Y:S03]  /*03d0*/  STG.E desc[UR4][R24.64], RZ ;  /* 0x000000ff18007986 */ /* 0x000fe6000c101904 */
[--C-:B------:R-:W-:Y:S01]  /*03e0*/  IMAD.X R23, R15, 0x1, R29.reuse, P1 ;  /* 0x000000010f177824 */ /* 0x100fe200008e061d */
[-C--:B------:R-:W-:Y:S01]  /*03f0*/  IADD3 R20, P1, PT, R22, R13.reuse, RZ ;  /* 0x0000000d16147210 */ /* 0x080fe20007f3e0ff */
[----:B------:R0:W-:Y:S04]  /*0400*/  STG.E desc[UR4][R14.64], RZ ;  /* 0x000000ff0e007986 */ /* 0x0001e8000c101904 */
[--C-:B------:R-:W-:Y:S01]  /*0410*/  IMAD.X R21, R23, 0x1, R29.reuse, P1 ;  /* 0x0000000117157824 */ /* 0x100fe200008e061d */
[-C--:B------:R-:W-:Y:S01]  /*0420*/  IADD3 R18, P1, PT, R20, R13.reuse, RZ ;  /* 0x0000000d14127210 */ /* 0x080fe20007f3e0ff */
[----:B------:R1:W-:Y:S04]  /*0430*/  STG.E desc[UR4][R22.64], RZ ;  /* 0x000000ff16007986 */ /* 0x0003e8000c101904 */
[--C-:B------:R-:W-:Y:S01]  /*0440*/  IMAD.X R19, R21, 0x1, R29.reuse, P1 ;  /* 0x0000000115137824 */ /* 0x100fe200008e061d */
[-C--:B------:R-:W-:Y:S01]  /*0450*/  IADD3 R16, P1, PT, R18, R13.reuse, RZ ;  /* 0x0000000d12107210 */ /* 0x080fe20007f3e0ff */
[----:B------:R1:W-:Y:S04]  /*0460*/  STG.E desc[UR4][R20.64], RZ ;  /* 0x000000ff14007986 */ /* 0x0003e8000c101904 */
[--C-:B------:R-:W-:Y:S01]  /*0470*/  IMAD.X R17, R19, 0x1, R29.reuse, P1 ;  /* 0x0000000113117824 */ /* 0x100fe200008e061d */
[-C--:B0-----:R-:W-:Y:S01]  /*0480*/  IADD3 R14, P1, PT, R16, R13.reuse, RZ ;  /* 0x0000000d100e7210 */ /* 0x081fe20007f3e0ff */
[----:B------:R1:W-:Y:S04]  /*0490*/  STG.E desc[UR4][R18.64], RZ ;  /* 0x000000ff12007986 */ /* 0x0003e8000c101904 */
[--C-:B------:R-:W-:Y:S01]  /*04a0*/  IMAD.X R15, R17, 0x1, R29.reuse, P1 ;  /* 0x00000001110f7824 */ /* 0x100fe200008e061d */
[----:B------:R-:W-:Y:S01]  /*04b0*/  IADD3 R24, P1, PT, R14, R13, RZ ;  /* 0x0000000d0e187210 */ /* 0x000fe20007f3e0ff */
[----:B------:R1:W-:Y:S04]  /*04c0*/  STG.E desc[UR4][R16.64], RZ ;  /* 0x000000ff10007986 */ /* 0x0003e8000c101904 */
[----:B------:R-:W-:Y:S01]  /*04d0*/  IMAD.X R25, R15, 0x1, R29, P1 ;  /* 0x000000010f197824 */ /* 0x000fe200008e061d */
[----:B------:R-:W-:Y:S01]  /*04e0*/  IADD3 R27, P1, PT, R27, -0x8, RZ ;  /* 0xfffffff81b1b7810 */ /* 0x000fe20007f3e0ff */
[----:B------:R1:W-:Y:S03]  /*04f0*/  STG.E desc[UR4][R14.64], RZ ;  /* 0x000000ff0e007986 */ /* 0x0003e6000c101904 */
[----:B------:R-:W-:Y:S01]  /*0500*/  IADD3.X R7, PT, PT, R7, -0x1, RZ, P1, !PT ;  /* 0xffffffff07077810 */ /* 0x000fe20000ffe4ff */
[----:B------:R1:W-:Y:S01]  /*0510*/  STG.E desc[UR4][R24.64], RZ ;  /* 0x000000ff18007986 */ /* 0x0003e2000c101904 */
[----:B------:R-:W-:-:S04]  /*0520*/  ISETP.NE.U32.AND P1, PT, R27, RZ, PT ;  /* 0x000000ff1b00720c */ /* 0x000fc80003f25070 */
[----:B------:R-:W-:-:S13]  /*0530*/  ISETP.NE.AND.EX P1, PT, R7, RZ, PT, P1 ;  /* 0x000000ff0700720c */ /* 0x000fda0003f25310 */
[----:B-1----:R-:W-:Y:S05]  /*0540*/  @P1 BRA `(.L_x_69) ;  /* 0xfffffffc00841947 */ /* 0x002fea000383ffff */
.L_x_68:
[----:B------:R-:W-:Y:S05]  /*0550*/  @!P0 EXIT ;  /* 0x000000000000894d */ /* 0x000fea0003800000 */
[----:B------:R-:W-:Y:S02]  /*0560*/  ISETP.GE.U32.AND P1, PT, R4, 0x4, PT ;  /* 0x000000040400780c */ /* 0x000fe40003f26070 */
[----:B------:R-:W-:Y:S02]  /*0570*/  LOP3.LUT R0, R6, 0x3, RZ, 0xc0, !PT ;  /* 0x0000000306007812 */ /* 0x000fe400078ec0ff */
[----:B------:R-:W-:Y:S02]  /*0580*/  ISETP.GE.U32.AND.EX P1, PT, RZ, RZ, PT, P1 ;  /* 0x000000ffff00720c */ /* 0x000fe40003f26110 */
[----:B------:R-:W-:-:S04]  /*0590*/  ISETP.NE.U32.AND P0, PT, R0, RZ, PT ;  /* 0x000000ff0000720c */ /* 0x000fc80003f05070 */
[----:B------:R-:W-:-:S07]  /*05a0*/  ISETP.NE.AND.EX P0, PT, RZ, RZ, PT, P0 ;  /* 0x000000ffff00720c */ /* 0x000fce0003f05300 */
[----:B------:R-:W-:Y:S06]  /*05b0*/  @!P1 BRA `(.L_x_70) ;  /* 0x0000000000789947 */ /* 0x000fec0003800000 */
[----:B------:R-:W0:Y:S01]  /*05c0*/  LDCU.64 UR6, c[0x0][0x3a0] ;  /* 0x00007400ff0677ac */ /* 0x000e220008000a00 */
[----:B------:R-:W-:Y:S02]  /*05d0*/  IMAD.MOV.U32 R10, RZ, RZ, R8 ;  /* 0x000000ffff0a7224 */ /* 0x000fe400078e0008 */
[C---:B------:R-:W-:Y:S01]  /*05e0*/  VIADD R23, R3.reuse, 0x1 ;  /* 0x0000000103177836 */ /* 0x040fe20000000000 */
[----:B------:R-:W1:Y:S01]  /*05f0*/  LDCU.64 UR8, c[0x0][0x380] ;  /* 0x00007000ff0877ac */ /* 0x000e620008000a00 */
[C---:B------:R-:W-:Y:S02]  /*0600*/  VIADD R21, R3.reuse, 0x2 ;  /* 0x0000000203157836 */ /* 0x040fe40000000000 */
[C---:B------:R-:W-:Y:S02]  /*0610*/  VIADD R7, R3.reuse, 0x3 ;  /* 0x0000000303077836 */ /* 0x040fe40000000000 */
[----:B0-----:R-:W-:Y:S02]  /*0620*/  IMAD R2, R2, UR6, RZ ;  /* 0x0000000602027c24 */ /* 0x001fe4000f8e02ff */
[----:B------:R-:W-:-:S04]  /*0630*/  IMAD.WIDE.U32 R18, R3, UR6, R10 ;  /* 0x0000000603127c25 */ /* 0x000fc8000f8e000a */
[----:B------:R-:W-:Y:S01]  /*0640*/  IMAD R13, R3, UR7, R2 ;  /* 0x00000007030d7c24 */ /* 0x000fe2000f8e0202 */
[----:B-1----:R-:W-:Y:S01]  /*0650*/  LEA R12, P1, R18, UR8, 0x2 ;  /* 0x00000008120c7c11 */ /* 0x002fe2000f8210ff */
[----:B------:R-:W-:-:S04]  /*0660*/  IMAD.WIDE.U32 R4, R23, UR6, R10 ;  /* 0x0000000617047c25 */ /* 0x000fc8000f8e000a */
[----:B------:R-:W-:Y:S02]  /*0670*/  IMAD.IADD R13, R19, 0x1, R13 ;  /* 0x00000001130d7824 */ /* 0x000fe400078e020d */
[----:B------:R-:W-:-:S03]  /*0680*/  IMAD.WIDE.U32 R16, R21, UR6, R10 ;  /* 0x0000000615107c25 */ /* 0x000fc6000f8e000a */
[----:B------:R-:W-:Y:S01]  /*0690*/  LEA.HI.X R13, R18, UR9, R13, 0x2, P1 ;  /* 0x00000009120d7c11 */ /* 0x000fe200088f140d */
[----:B------:R-:W-:Y:S01]  /*06a0*/  IMAD.WIDE.U32 R14, R7, UR6, R10 ;  /* 0x00000006070e7c25 */ /* 0x000fe2000f8e000a */
[----:B------:R-:W-:Y:S02]  /*06b0*/  LEA R18, P1, R4, UR8, 0x2 ;  /* 0x0000000804127c11 */ /* 0x000fe4000f8210ff */
[----:B------:R-:W-:Y:S01]  /*06c0*/  LEA R20, P2, R16, UR8, 0x2 ;  /* 0x0000000810147c11 */ /* 0x000fe2000f8410ff */
[----:B------:R-:W-:Y:S01]  /*06d0*/  IMAD R19, R23, UR7, R5 ;  /* 0x0000000717137c24 */ /* 0x000fe2000f8e0205 */
[----:B------:R-:W-:Y:S01]  /*06e0*/  LEA R22, P3, R14, UR8, 0x2 ;  /* 0x000000080e167c11 */ /* 0x000fe2000f8610ff */
[----:B------:R-:W-:Y:S01]  /*06f0*/  IMAD R17, R21, UR7, R17 ;  /* 0x0000000715117c24 */ /* 0x000fe2000f8e0211 */
[----:B------:R0:W-:Y:S01]  /*0700*/  STG.E desc[UR4][R12.64], RZ ;  /* 0x000000ff0c007986 */ /* 0x0001e2000c101904 */
[----:B------:R-:W-:Y:S01]  /*0710*/  IMAD R5, R7, UR7, R15 ;  /* 0x0000000707057c24 */ /* 0x000fe2000f8e020f */
[----:B------:R-:W-:Y:S01]  /*0720*/  LEA.HI.X R19, R4, UR9, R19, 0x2, P1 ;  /* 0x0000000904137c11 */ /* 0x000fe200088f1413 */
[----:B------:R-:W-:Y:S01]  /*0730*/  IMAD.MOV.U32 R2, RZ, RZ, RZ ;  /* 0x000000ffff027224 */ /* 0x000fe200078e00ff */
[----:B------:R-:W-:Y:S01]  /*0740*/  LEA.HI.X R21, R16, UR9, R17, 0x2, P2 ;  /* 0x0000000910157c11 */ /* 0x000fe200090f1411 */
[----:B------:R-:W-:Y:S01]  /*0750*/  VIADD R3, R3, 0x4 ;  /* 0x0000000403037836 */ /* 0x000fe20000000000 */
[----:B------:R-:W-:Y:S01]  /*0760*/  LEA.HI.X R23, R14, UR9, R5, 0x2, P3 ;  /* 0x000000090e177c11 */ /* 0x000fe200098f1405 */
[----:B------:R0:W-:Y:S04]  /*0770*/  STG.E desc[UR4][R18.64], RZ ;  /* 0x000000ff12007986 */ /* 0x0001e8000c101904 */
[----:B------:R0:W-:Y:S04]  /*0780*/  STG.E desc[UR4][R20.64], RZ ;  /* 0x000000ff14007986 */ /* 0x0001e8000c101904 */
[----:B------:R0:W-:Y:S02]  /*0790*/  STG.E desc[UR4][R22.64], RZ ;  /* 0x000000ff16007986 */ /* 0x0001e4000c101904 */
.L_x_70:
[----:B------:R-:W-:Y:S05]  /*07a0*/  @!P0 EXIT ;  /* 0x000000000000894d */ /* 0x000fea0003800000 */
[----:B------:R-:W-:Y:S02]  /*07b0*/  ISETP.NE.U32.AND P0, PT, R0, 0x1, PT ;  /* 0x000000010000780c */ /* 0x000fe40003f05070 */
[----:B------:R-:W-:Y:S02]  /*07c0*/  LOP3.LUT R6, R6, 0x1, RZ, 0xc0, !PT ;  /* 0x0000000106067812 */ /* 0x000fe400078ec0ff */
[----:B------:R-:W-:Y:S02]  /*07d0*/  ISETP.NE.AND.EX P0, PT, RZ, RZ, PT, P0 ;  /* 0x000000ffff00720c */ /* 0x000fe40003f05300 */
[----:B------:R-:W-:-:S04]  /*07e0*/  ISETP.NE.U32.AND P1, PT, R6, 0x1, PT ;  /* 0x000000010600780c */ /* 0x000fc80003f25070 */
[----:B------:R-:W-:-:S07]  /*07f0*/  ISETP.NE.U32.AND.EX P1, PT, RZ, RZ, PT, P1 ;  /* 0x000000ffff00720c */ /* 0x000fce0003f25110 */
[----:B------:R-:W-:Y:S06]  /*0800*/  @!P0 BRA `(.L_x_71) ;  /* 0x00000000004c8947 */ /* 0x000fec0003800000 */
[----:B------:R-:W1:Y:S01]  /*0810*/  LDCU.64 UR6, c[0x0][0x3a0] ;  /* 0x00007400ff0677ac */ /* 0x000e620008000a00 */
[C---:B------:R-:W-:Y:S02]  /*0820*/  VIADD R15, R3.reuse, 0x1 ;  /* 0x00000001030f7836 */ /* 0x040fe40000000000 */
[----:B------:R-:W-:Y:S01]  /*0830*/  IMAD.MOV.U32 R4, RZ, RZ, R8 ;  /* 0x000000ffff047224 */ /* 0x000fe200078e0008 */
[----:B------:R-:W2:Y:S01]  /*0840*/  LDCU.64 UR8, c[0x0][0x380] ;  /* 0x00007000ff0877ac */ /* 0x000ea20008000a00 */
[----:B------:R-:W-:Y:S02]  /*0850*/  IMAD.MOV.U32 R5, RZ, RZ, R11 ;  /* 0x000000ffff057224 */ /* 0x000fe400078e000b */
[----:B-1----:R-:W-:Y:S02]  /*0860*/  IMAD R2, R2, UR6, RZ ;  /* 0x0000000602027c24 */ /* 0x002fe4000f8e02ff */
[----:B------:R-:W-:-:S04]  /*0870*/  IMAD.WIDE.U32 R6, R3, UR6, R4 ;  /* 0x0000000603067c25 */ /* 0x000fc8000f8e0004 */
[----:B0-----:R-:W-:Y:S01]  /*0880*/  IMAD.WIDE.U32 R12, R15, UR6, R4 ;  /* 0x000000060f0c7c25 */ /* 0x001fe2000f8e0004 */
[----:B--2---:R-:W-:-:S03]  /*0890*/  LEA R4, P0, R6, UR8, 0x2 ;  /* 0x0000000806047c11 */ /* 0x004fc6000f8010ff */
[----:B------:R-:W-:Y:S01]  /*08a0*/  IMAD R5, R3, UR7, R2 ;  /* 0x0000000703057c24 */ /* 0x000fe2000f8e0202 */
[C---:B------:R-:W-:Y:S01]  /*08b0*/  LEA R14, P2, R12.reuse, UR8, 0x2 ;  /* 0x000000080c0e7c11 */ /* 0x040fe2000f8410ff */
[----:B------:R-:W-:Y:S02]  /*08c0*/  IMAD R15, R15, UR7, R13 ;  /* 0x000000070f0f7c24 */ /* 0x000fe4000f8e020d */
[----:B------:R-:W-:Y:S02]  /*08d0*/  IMAD.IADD R5, R7, 0x1, R5 ;  /* 0x0000000107057824 */ /* 0x000fe400078e0205 */
[----:B------:R-:W-:Y:S01]  /*08e0*/  IMAD.MOV.U32 R2, RZ, RZ, RZ ;  /* 0x000000ffff027224 */ /* 0x000fe200078e00ff */
[----:B------:R-:W-:Y:S01]  /*08f0*/  LEA.HI.X R15, R12, UR9, R15, 0x2, P2 ;  /* 0x000000090c0f7c11 */ /* 0x000fe200090f140f */
[----:B------:R-:W-:Y:S01]  /*0900*/  VIADD R3, R3, 0x2 ;  /* 0x0000000203037836 */ /* 0x000fe20000000000 */
[----:B------:R-:W-:-:S05]  /*0910*/  LEA.HI.X R5, R6, UR9, R5, 0x2, P0 ;  /* 0x0000000906057c11 */ /* 0x000fca00080f1405 */
[----:B------:R1:W-:Y:S04]  /*0920*/  STG.E desc[UR4][R4.64], RZ ;  /* 0x000000ff04007986 */ /* 0x0003e8000c101904 */
[----:B------:R1:W-:Y:S02]  /*0930*/  STG.E desc[UR4][R14.64], RZ ;  /* 0x000000ff0e007986 */ /* 0x0003e4000c101904 */
.L_x_71:
[----:B------:R-:W-:Y:S05]  /*0940*/  @P1 EXIT ;  /* 0x000000000000194d */ /* 0x000fea0003800000 */
[----:B------:R-:W2:Y:S01]  /*0950*/  LDCU.64 UR6, c[0x0][0x3a0] ;  /* 0x00007400ff0677ac */ /* 0x000ea20008000a00 */
[----:B-1----:R-:W-:Y:S02]  /*0960*/  IMAD.MOV.U32 R4, RZ, RZ, R8 ;  /* 0x000000ffff047224 */ /* 0x002fe400078e0008 */
[----:B------:R-:W-:Y:S01]  /*0970*/  IMAD.MOV.U32 R5, RZ, RZ, R11 ;  /* 0x000000ffff057224 */ /* 0x000fe200078e000b */
[----:B------:R-:W1:Y:S01]  /*0980*/  LDCU.64 UR8, c[0x0][0x380] ;  /* 0x00007000ff0877ac */ /* 0x000e620008000a00 */
[----:B--2---:R-:W-:Y:S02]  /*0990*/  IMAD R2, R2, UR6, RZ ;  /* 0x0000000602027c24 */ /* 0x004fe4000f8e02ff */
[----:B------:R-:W-:-:S04]  /*09a0*/  IMAD.WIDE.U32 R4, R3, UR6, R4 ;  /* 0x0000000603047c25 */ /* 0x000fc8000f8e0004 */
[----:B------:R-:W-:Y:S01]  /*09b0*/  IMAD R3, R3, UR7, R2 ;  /* 0x0000000703037c24 */ /* 0x000fe2000f8e0202 */
[----:B-1----:R-:W-:-:S03]  /*09c0*/  LEA R2, P0, R4, UR8, 0x2 ;  /* 0x0000000804027c11 */ /* 0x002fc6000f8010ff */
[----:B------:R-:W-:-:S05]  /*09d0*/  IMAD.IADD R3, R5, 0x1, R3 ;  /* 0x0000000105037824 */ /* 0x000fca00078e0203 */
[----:B------:R-:W-:-:S05]  /*09e0*/  LEA.HI.X R3, R4, UR9, R3, 0x2, P0 ;  /* 0x0000000904037c11 */ /* 0x000fca00080f1403 */
[----:B------:R-:W-:Y:S01]  /*09f0*/  STG.E desc[UR4][R2.64], RZ ;  /* 0x000000ff02007986 */ /* 0x000fe2000c101904 */
[----:B------:R-:W-:Y:S05]  /*0a00*/  EXIT ;  /* 0x000000000000794d */ /* 0x000fea0003800000 */
.L_x_72:
        /* <DEDUP_REMOVED lines=15> */
.L_x_501:


//--------------------- .text._ZN2at6native43_GLOBAL__N__c95f0927_10_LossCTC_cu_88d8892b36ctc_loss_backward_collect_gpu_kernelIflEEvPT_PKS3_lS6_S6_S6_PKllPKT0_S8_lS6_llllllllllllS8_llllb --------------------------
	.section	.text._ZN2at6native43_GLOBAL__N__c95f0927_10_LossCTC_cu_88d8892b36ctc_loss_backward_collect_gpu_kernelIflEEvPT_PKS3_lS6_S6_S6_PKllPKT0_S8_lS6_llllllllllllS8_llllb,"ax",@progbits
	.align	128
.text._ZN2at6native43_GLOBAL__N__c95f0927_10_LossCTC_cu_88d8892b36ctc_loss_backward_collect_gpu_kernelIflEEvPT_PKS3_lS6_S6_S6_PKllPKT0_S8_lS6_llllllllllllS8_llllb:
        .type           _ZN2at6native43_GLOBAL__N__c95f0927_10_LossCTC_cu_88d8892b36ctc_loss_backward_collect_gpu_kernelIflEEvPT_PKS3_lS6_S6_S6_PKllPKT0_S8_lS6_llllllllllllS8_llllb,@function
        .size           _ZN2at6native43_GLOBAL__N__c95f0927_10_LossCTC_cu_88d8892b36ctc_loss_backward_collect_gpu_kernelIflEEvPT_PKS3_lS6_S6_S6_PKllPKT0_S8_lS6_llllllllllllS8_llllb,(.L_x_502 - _ZN2at6native43_GLOBAL__N__c95f0927_10_LossCTC_cu_88d8892b36ctc_loss_backward_collect_gpu_kernelIflEEvPT_PKS3_lS6_S6_S6_PKllPKT0_S8_lS6_llllllllllllS8_llllb)
        .other          _ZN2at6native43_GLOBAL__N__c95f0927_10_LossCTC_cu_88d8892b36ctc_loss_backward_collect_gpu_kernelIflEEvPT_PKS3_lS6_S6_S6_PKllPKT0_S8_lS6_llllllllllllS8_llllb,@"STO_CUDA_ENTRY STV_DEFAULT"
_ZN2at6native43_GLOBAL__N__c95f0927_10_LossCTC_cu_88d8892b36ctc_loss_backward_collect_gpu_kernelIflEEvPT_PKS3_lS6_S6_S6_PKllPKT0_S8_lS6_llllllllllllS8_llllb:
        /* <DEDUP_REMOVED lines=119> */
.L_x_79:
        /* <DEDUP_REMOVED lines=33> */
.L_x_76:
[----:B0---4-:R-:W-:Y:S05]  /*0980*/  BSYNC.RECONVERGENT B0 ;  /* 0x0000000000007941 */ /* 0x011fea0003800200 */
.L_x_75:
[----:B------:R-:W-:Y:S04]  /*0990*/  BSSY.RECONVERGENT B0, `(.L_x_77) ;  /* 0x0000021000007945 */ /* 0x000fe80003800200 */
[----:B------:R-:W-:Y:S05]  /*09a0*/  @!P0 BRA `(.L_x_78) ;  /* 0x00000000007c8947 */ /* 0x000fea0003800000 */
[----:B------:R-:W3:Y:S01]  /*09b0*/  LDG.E.64.CONSTANT R40, desc[UR16][R10.64] ;  /* 0x000000100a287981 */ /* 0x000ee2000c1e9b00 */
[----:B------:R-:W-:Y:S01]  /*09c0*/  MOV R42, R24 ;  /* 0x00000018002a7202 */ /* 0x000fe20000000f00 */
[----:B--2---:R-:W-:Y:S02]  /*09d0*/  IMAD.MOV.U32 R43, RZ, RZ, R37 ;  /* 0x000000ffff2b7224 */ /* 0x004fe400078e0025 */
[----:B---3--:R-:W-:Y:S02]  /*09e0*/  IMAD R41, R41, UR30, RZ ;  /* 0x0000001e29297c24 */ /* 0x008fe4000f8e02ff */
[----:B------:R-:W-:-:S04]  /*09f0*/  IMAD.WIDE.U32 R42, R40, UR30, R42 ;  /* 0x0000001e282a7c25 */ /* 0x000fc8000f8e002a */
        /* <DEDUP_REMOVED lines=26> */
.L_x_78:
[----:B------:R-:W-:Y:S05]  /*0ba0*/  BSYNC.RECONVERGENT B0 ;  /* 0x0000000000007941 */ /* 0x000fea0003800200 */
.L_x_77:
        /* <DEDUP_REMOVED lines=18> */
.L_x_74:
        /* <DEDUP_REMOVED lines=22> */
[----:B------:R-:W-:-:S05]  /*0e30*/  @!P0 LEA.HI.X R39, R22, R39, R3, 0x3, P1 ;  /* 0x0000002716278211 */ /* 0x000fca00008f1c03 */
[----:B------:R-:W4:Y:S01]  /*0e40*/  @!P0 LDG.E.64.CONSTANT R34, desc[UR16][R38.64] ;  /* 0x0000001026228981 */ /* 0x000f22000c1e9b00 */
        /* <DEDUP_REMOVED lines=11> */
[----:B------:R-:W-:Y:S02]  /*0f00*/  IMAD.IADD R7, R7, 0x1, R11 ;  /* 0x0000000107077824 */ /* 0x000fe400078e020b */
[----:B----4-:R-:W-:Y:S02]  /*0f10*/  IMAD R3, R35, UR12, RZ ;  /* 0x0000000c23037c24 */ /* 0x010fe4000f8e02ff */
[----:B------:R-:W-:-:S04]  /*0f20*/  IMAD.WIDE.U32 R22, R34, UR12, R22 ;  /* 0x0000000c22167c25 */ /* 0x000fc8000f8e0016 */
[----:B------:R-:W-:Y:S01]  /*0f30*/  IMAD R3, R34, UR13, R3 ;  /* 0x0000000d22037c24 */ /* 0x000fe2000f8e0203 */
[----:B------:R-:W-:-:S04]  /*0f40*/  LEA R4, P0, R22, UR14, 0x2 ;  /* 0x0000000e16047c11 */ /* 0x000fc8000f8010ff */
[----:B------:R-:W-:Y:S01]  /*0f50*/  IADD3 R3, PT, PT, R23, R3, RZ ;  /* 0x0000000317037210 */ /* 0x000fe20007ffe0ff */
[----:B------:R-:W-:Y:S01]  /*0f60*/  IMAD R23, R9, UR9, R10 ;  /* 0x0000000909177c24 */ /* 0x000fe2000f8e020a */
[----:B------:R-:W-:Y:S02]  /*0f70*/  LEA R10, P1, R28, UR10, 0x2 ;  /* 0x0000000a1c0a7c11 */ /* 0x000fe4000f8210ff */
[----:B------:R-:W-:Y:S01]  /*0f80*/  LEA.HI.X R5, R22, UR15, R3, 0x2, P0 ;  /* 0x0000000f16057c11 */ /* 0x000fe200080f1403 */
[----:B------:R-:W-:Y:S01]  /*0f90*/  IMAD.IADD R3, R29, 0x1, R23 ;  /* 0x000000011d037824 */ /* 0x000fe200078e0217 */
[----:B------:R-:W-:-:S04]  /*0fa0*/  LEA R8, P0, R6, UR6, 0x2 ;  /* 0x0000000606087c11 */ /* 0x000fc8000f8010ff */
[----:B------:R-:W-:Y:S02]  /*0fb0*/  LEA.HI.X R9, R6, UR7, R7, 0x2, P0 ;  /* 0x0000000706097c11 */ /* 0x000fe400080f1407 */
        /* <DEDUP_REMOVED lines=19> */
.L_x_80:
[----:B------:R-:W-:Y:S05]  /*10f0*/  BSYNC.RECONVERGENT B0 ;  /* 0x0000000000007941 */ /* 0x000fea0003800200 */
.L_x_73:
        /* <DEDUP_REMOVED lines=31> */
[C---:B------:R-:W-:Y:S01]  /*12f0*/  IMAD R5, R12.reuse, UR11, R5 ;  /* 0x0000000b0c057c24 */ /* 0x040fe2000f8e0205 */
[----:B------:R-:W-:Y:S01]  /*1300*/  IADD3 R7, PT, PT, R7, R11, RZ ;  /* 0x0000000b07077210 */ /* 0x000fe20007ffe0ff */
[----:B0-----:R-:W-:Y:S01]  /*1310*/  IMAD.WIDE.U32 R8, R12, UR10, RZ ;  /* 0x0000000a0c087c25 */ /* 0x001fe2000f8e00ff */
[----:B------:R-:W-:-:S03]  /*1320*/  UMOV UR5, URZ ;  /* 0x000000ff00057c82 */ /* 0x000fc60008000000 */
[----:B------:R-:W-:Y:S01]  /*1330*/  IMAD.IADD R5, R9, 0x1, R5 ;  /* 0x0000000109057824 */ /* 0x000fe200078e0205 */
[----:B--2---:R-:W-:-:S04]  /*1340*/  FSETP.NEU.FTZ.AND P1, PT, R3, +INF , PT ;  /* 0x7f8000000300780b */ /* 0x004fc80003f3d000 */
[----:B------:R-:W-:Y:S01]  /*1350*/  ISETP.NE.AND P1, PT, RZ, UR7, !P1 ;  /* 0x00000007ff007c0c */ /* 0x000fe2000cf25270 */
[----:B------:R-:W-:-:S12]  /*1360*/  BRA.U !UP0, `(.L_x_81) ;  /* 0x0000000508f07547 */ /* 0x000fd8000b800000 */
[----:B------:R-:W0:Y:S01]  /*1370*/  LDCU.64 UR24, c[0x0][0x408] ;  /* 0x00008100ff1877ac */ /* 0x000e220008000a00 */
[----:B------:R-:W-:Y:S01]  /*1380*/  IADD3 R33, P2, PT, R16, R10, RZ ;  /* 0x0000000a10217210 */ /* 0x000fe20007f5e0ff */
[C---:B-----5:R-:W-:Y:S01]  /*1390*/  IMAD.SHL.U32 R22, R8.reuse, 0x4, RZ ;  /* 0x0000000408167824 */ /* 0x060fe200078e00ff */
[----:B------:R-:W-:Y:S01]  /*13a0*/  SHF.L.U64.HI R23, R8, 0x2, R5 ;  /* 0x0000000208177819 */ /* 0x000fe20000010205 */
[----:B------:R-:W1:Y:S01]  /*13b0*/  LDCU.64 UR4, c[0x0][0x380] ;  /* 0x00007000ff0477ac */ /* 0x000e620008000a00 */
[C---:B------:R-:W-:Y:S01]  /*13c0*/  SHF.L.U64.HI R40, R18.reuse, 0x2, R2 ;  /* 0x0000000212287819 */ /* 0x040fe20000010202 */
[----:B------:R-:W-:Y:S01]  /*13d0*/  IMAD.X R26, R7, 0x1, R21, P2 ;  /* 0x00000001071a7824 */ /* 0x000fe200010e0615 */
[----:B------:R-:W2:Y:S01]  /*13e0*/  LDCU.64 UR26, c[0x0][0x3a8] ;  /* 0x00007500ff1a77ac */ /* 0x000ea20008000a00 */
[----:B------:R-:W-:Y:S01]  /*13f0*/  IMAD.SHL.U32 R45, R18, 0x4, RZ ;  /* 0x00000004122d7824 */ /* 0x000fe200078e00ff */
[----:B------:R-:W-:Y:S02]  /*1400*/  USHF.L.U32 UR13, UR9, 0x2, URZ ;  /* 0x00000002090d7899 */ /* 0x000fe400080006ff */
[----:B------:R-:W-:-:S02]  /*1410*/  UIMAD.WIDE.U32 UR22, UR8, 0x4, URZ ;  /* 0x00000004081678a5 */ /* 0x000fc4000f8e00ff */
[----:B------:R-:W-:Y:S01]  /*1420*/  USHF.L.U64.HI UR19, UR8, 0x4, UR9 ;  /* 0x0000000408137899 */ /* 0x000fe20008010209 */
[----:B0-----:R-:W-:Y:S01]  /*1430*/  MOV R25, UR24 ;  /* 0x0000001800197c02 */ /* 0x001fe20008000f00 */
[----:B------:R-:W-:Y:S01]  /*1440*/  UIMAD UR7, UR25, 0xc, URZ ;  /* 0x0000000c190778a4 */ /* 0x000fe2000f8e02ff */
[----:B------:R-:W-:Y:S01]  /*1450*/  IMAD.U32 R27, RZ, RZ, UR24 ;  /* 0x00000018ff1b7e24 */ /* 0x000fe2000f8e00ff */
[----:B------:R-:W-:Y:S01]  /*1460*/  MOV R43, UR24 ;  /* 0x00000018002b7c02 */ /* 0x000fe20008000f00 */
[----:B------:R-:W-:Y:S01]  /*1470*/  USHF.L.U64.HI UR12, UR8, 0x3, UR9 ;  /* 0x00000003080c7899 */ /* 0x000fe20008010209 */
[----:B-1----:R-:W-:Y:S01]  /*1480*/  LEA R34, P2, R33, UR4, 0x2 ;  /* 0x0000000421227c11 */ /* 0x002fe2000f8410ff */
[----:B------:R-:W-:Y:S01]  /*1490*/  IMAD.WIDE.U32 R24, R25, 0xc, R22 ;  /* 0x0000000c19187825 */ /* 0x000fe200078e0016 */
[----:B------:R-:W-:Y:S01]  /*14a0*/  ULOP3.LUT UR4, UR14, 0xfffffffc, URZ, 0xc0, !UPT ;  /* 0xfffffffc0e047892 */ /* 0x000fe2000f8ec0ff */
[----:B------:R-:W-:Y:S01]  /*14b0*/  LEA R38, P3, R27, R22, 0x3 ;  /* 0x000000161b267211 */ /* 0x000fe200078618ff */
[----:B------:R-:W-:Y:S01]  /*14c0*/  USHF.L.U32 UR18, UR8, 0x4, URZ ;  /* 0x0000000408127899 */ /* 0x000fe200080006ff */
[----:B------:R-:W-:Y:S01]  /*14d0*/  LEA.HI.X R33, R33, UR5, R26, 0x2, P2 ;  /* 0x0000000521217c11 */ /* 0x000fe200090f141a */
[----:B------:R-:W-:Y:S01]  /*14e0*/  IMAD.U32 R35, RZ, RZ, UR7 ;  /* 0x00000007ff237e24 */ /* 0x000fe2000f8e00ff */
[----:B--2---:R-:W-:Y:S01]  /*14f0*/  IADD3 R32, P2, PT, R24, UR26, RZ ;  /* 0x0000001a18207c10 */ /* 0x004fe2000ff5e0ff */
[----:B------:R-:W-:Y:S01]  /*1500*/  IMAD.U32 R26, RZ, RZ, UR25 ;  /* 0x00000019ff1a7e24 */ /* 0x000fe2000f8e00ff */
[----:B------:R-:W-:Y:S01]  /*1510*/  ULOP3.LUT UR5, UR15, 0x7fffffff, URZ, 0xc0, !UPT ;  /* 0x7fffffff0f057892 */ /* 0x000fe2000f8ec0ff */
[----:B------:R-:W-:Y:S01]  /*1520*/  IADD3 R38, P6, PT, R38, UR26, RZ ;  /* 0x0000001a26267c10 */ /* 0x000fe2000ffde0ff */
[----:B------:R-:W-:Y:S01]  /*1530*/  UIMAD.WIDE.U32 UR14, UR24, 0x4, URZ ;  /* 0x00000004180e78a5 */ /* 0x000fe2000f8e00ff */
[----:B------:R-:W-:Y:S01]  /*1540*/  IADD3.X R35, PT, PT, R25, UR27, R35, P2, !PT ;  /* 0x0000001b19237c10 */ /* 0x000fe200097fe423 */
[----:B------:R-:W-:Y:S01]  /*1550*/  USHF.L.U32 UR7, UR25, 0x2, URZ ;  /* 0x0000000219077899 */ /* 0x000fe200080006ff */
[----:B------:R-:W-:Y:S01]  /*1560*/  MOV R25, UR26 ;  /* 0x0000001a00197c02 */ /* 0x000fe20008000f00 */
[----:B------:R-:W-:Y:S01]  /*1570*/  IMAD.U32 R39, RZ, RZ, UR27 ;  /* 0x0000001bff277e24 */ /* 0x000fe2000f8e00ff */
[----:B------:R-:W-:Y:S01]  /*1580*/  LEA.HI.X R43, R43, R23, R26, 0x3, P3 ;  /* 0x000000172b2b7211 */ /* 0x000fe200018f1c1a */
[----:B------:R-:W-:Y:S01]  /*1590*/  UIADD3 UR7, UPT, UPT, UR15, UR7, URZ ;  /* 0x000000070f077290 */ /* 0x000fe2000fffe0ff */
[----:B------:R-:W-:Y:S01]  /*15a0*/  ISETP.GE.U32.AND P2, PT, R12, R14, PT ;  /* 0x0000000e0c00720c */ /* 0x000fe20003f46070 */
[----:B------:R-:W-:Y:S01]  /*15b0*/  USHF.L.U32 UR11, UR8, 0x3, URZ ;  /* 0x00000003080b7899 */ /* 0x000fe200080006ff */
[C---:B------:R-:W-:Y:S01]  /*15c0*/  IADD3 R37, P3, PT, R22.reuse, UR26, RZ ;  /* 0x0000001a16257c10 */ /* 0x040fe2000ff7e0ff */
[----:B------:R-:W0:Y:S01]  /*15d0*/  LDCU.64 UR8, c[0x0][0x3f0] ;  /* 0x00007e00ff0877ac */ /* 0x000e220008000a00 */
[----:B------:R-:W-:-:S02]  /*15e0*/  IADD3 R36, P4, P5, R22, UR14, R25 ;  /* 0x0000000e16247c10 */ /* 0x000fc4000fd9e019 */
[----:B------:R-:W-:Y:S01]  /*15f0*/  ISETP.GE.OR.EX P2, PT, R13, R15, P1, P2 ;  /* 0x0000000f0d00720c */ /* 0x000fe20000f46720 */
[----:B------:R-:W-:Y:S01]  /*1600*/  UIADD3 UR13, UPT, UPT, UR23, UR13, URZ ;  /* 0x0000000d170d7290 */ /* 0x000fe2000fffe0ff */
[----:B------:R-:W-:Y:S01]  /*1610*/  IADD3.X R41, PT, PT, R23, UR27, RZ, P3, !PT ;  /* 0x0000001b17297c10 */ /* 0x000fe20009ffe4ff */
[----:B------:R-:W-:Y:S01]  /*1620*/  USHF.L.U64.HI UR14, UR24, 0x4, UR25 ;  /* 0x00000004180e7899 */ /* 0x000fe20008010219 */
[----:B------:R-:W-:Y:S01]  /*1630*/  IADD3.X R43, PT, PT, R43, UR27, RZ, P6, !PT ;  /* 0x0000001b2b2b7c10 */ /* 0x000fe2000b7fe4ff */
[----:B------:R-:W-:Y:S01]  /*1640*/  UMOV UR10, UR5 ;  /* 0x00000005000a7c82 */ /* 0x000fe20008000000 */
[----:B------:R-:W-:Y:S01]  /*1650*/  IADD3.X R39, PT, PT, R23, UR7, R39, P4, P5 ;  /* 0x0000000717277c10 */ /* 0x000fe2000a7ea427 */
[----:B------:R-:W-:-:S08]  /*1660*/  UMOV UR7, UR4 ;  /* 0x0000000400077c82 */ /* 0x000fd00008000000 */
.L_x_82:
[----:B------:R-:W-:Y:S01]  /*1670*/  @!P2 IADD3 R22, P3, PT, R45, R37, RZ ;  /* 0x000000252d16a210 */ /* 0x000fe20007f7e0ff */
[----:B-1----:R-:W-:Y:S02]  /*1680*/  IMAD.MOV.U32 R24, RZ, RZ, R34 ;  /* 0x000000ffff187224 */ /* 0x002fe400078e0022 */
[----:B------:R-:W-:Y:S01]  /*1690*/  IMAD.MOV.U32 R25, RZ, RZ, R33 ;  /* 0x000000ffff197224 */ /* 0x000fe200078e0021 */
[----:B------:R-:W-:-:S04]  /*16a0*/  @!P2 IADD3.X R23, PT, PT, R40, R41, RZ, P3, !PT ;  /* 0x000000292817a210 */ /* 0x000fc80001ffe4ff */
[----:B------:R-:W2:Y:S04]  /*16b0*/  @!P2 LDG.E R26, desc[UR16][R24.64] ;  /* 0x00000010181aa981 */ /* 0x000ea8000c1e1900 */
[----:B------:R-:W3:Y:S01]  /*16c0*/  @!P2 LDG.E.CONSTANT R22, desc[UR16][R22.64] ;  /* 0x000000101616a981 */ /* 0x000ee2000c1e9900 */
[----:B------:R-:W-:Y:S01]  /*16d0*/  HFMA2 R47, -RZ, RZ, 0, 0 ;  /* 0x00000000ff2f7431 */ /* 0x000fe200000001ff */
        /* <DEDUP_REMOVED lines=17> */
[----:B------:R-:W-:Y:S01]  /*17f0*/  IMAD.MOV.U32 R31, RZ, RZ, RZ ;  /* 0x000000ffff1f7224 */ /* 0x000fe200078e00ff */
[----:B------:R-:W-:-:S04]  /*1800*/  @!P2 IADD3 R28, P4, PT, R45, R38, RZ ;  /* 0x000000262d1ca210 */ /* 0x000fc80007f9e0ff */
[----:B------:R-:W-:-:S05]  /*1810*/  @!P2 IADD3.X R29, PT, PT, R40, R43, RZ, P4, !PT ;  /* 0x0000002b281da210 */ /* 0x000fca00027fe4ff */
        /* <DEDUP_REMOVED lines=15> */
[----:B------:R-:W-:Y:S02]  /*1910*/  IMAD.MOV.U32 R29, RZ, RZ, RZ ;  /* 0x000000ffff1d7224 */ /* 0x000fe400078e00ff */
[----:B------:R-:W-:Y:S01]  /*1920*/  IMAD.WIDE.U32 R24, R49, 0xc, R24 ;  /* 0x0000000c31187825 */ /* 0x000fe200078e0018 */
[----:B-1----:R-:W-:-:S03]  /*1930*/  @!P2 IADD3 R26, P3, PT, R45, R32, RZ ;  /* 0x000000202d1aa210 */ /* 0x002fc60007f7e0ff */
[----:B------:R-:W-:Y:S01]  /*1940*/  VIADD R25, R25, UR15 ;  /* 0x0000000f19197c36 */ /* 0x000fe20008000000 */
[----:B------:R-:W-:-:S05]  /*1950*/  @!P2 IADD3.X R27, PT, PT, R40, R35, RZ, P3, !PT ;  /* 0x00000023281ba210 */ /* 0x000fca0001ffe4ff */
        /* <DEDUP_REMOVED lines=24> */
[----:B------:R-:W-:Y:S01]  /*1ae0*/  MOV R31, RZ ;  /* 0x000000ff001f7202 */ /* 0x000fe20000000f00 */
[----:B0-----:R-:W-:-:S04]  /*1af0*/  @!P2 FADD.FTZ R47, R28, -R47 ;  /* 0x8000002f1c2fa221 */ /* 0x001fc80000010000 */
[----:B------:R-:W-:-:S05]  /*1b00*/  @!P2 FMUL.FTZ R31, R0, R47 ;  /* 0x0000002f001fa220 */ /* 0x000fca0000410000 */
[----:B------:R1:W-:Y:S01]  /*1b10*/  STG.E desc[UR16][R24.64], R31 ;  /* 0x0000001f18007986 */ /* 0x0003e2000c101910 */
[----:B------:R-:W-:Y:S05]  /*1b20*/  BRA.U UP0, `(.L_x_82) ;  /* 0xfffffff900d07547 */ /* 0x000fea000b83ffff */
.L_x_81:
[----:B------:R-:W-:Y:S05]  /*1b30*/  @!P0 EXIT ;  /* 0x000000000000894d */ /* 0x000fea0003800000 */
[----:B-----5:R-:W0:Y:S01]  /*1b40*/  LDC.64 R22, c[0x0][0x408] ;  /* 0x00010200ff167b82 */ /* 0x020e220000000a00 */
[----:B------:R-:W2:Y:S01]  /*1b50*/  LDCU.64 UR14, c[0x0][0x380] ;  /* 0x00007000ff0e77ac */ /* 0x000ea20008000a00 */
[----:B------:R-:W-:Y:S01]  /*1b60*/  MOV R9, UR4 ;  /* 0x0000000400097c02 */ /* 0x000fe20008000f00 */
[----:B------:R-:W-:Y:S01]  /*1b70*/  IMAD.MOV.U32 R4, RZ, RZ, R8 ;  /* 0x000000ffff047224 */ /* 0x000fe200078e0008 */
[----:B------:R-:W-:Y:S01]  /*1b80*/  MOV R6, R10 ;  /* 0x0000000a00067202 */ /* 0x000fe20000000f00 */
[----:B------:R-:W3:Y:S01]  /*1b90*/  LDCU.64 UR12, c[0x0][0x3a8] ;  /* 0x00007500ff0c77ac */ /* 0x000ee20008000a00 */
[----:B------:R-:W-:Y:S01]  /*1ba0*/  ISETP.GE.U32.AND P0, PT, R12, R14, PT ;  /* 0x0000000e0c00720c */ /* 0x000fe20003f06070 */
[----:B------:R-:W-:Y:S02]  /*1bb0*/  UIMAD UR7, UR5, UR8, URZ ;  /* 0x00000008050772a4 */ /* 0x000fe4000f8e02ff */
[----:B------:R-:W-:Y:S01]  /*1bc0*/  IMAD.WIDE.U32 R6, R9, UR8, R6 ;  /* 0x0000000809067c25 */ /* 0x000fe2000f8e0006 */
        /* <DEDUP_REMOVED lines=16> */
.L_x_83:
        /* <DEDUP_REMOVED lines=26> */
.L_x_84:
        /* <DEDUP_REMOVED lines=9> */
.L_x_502:


//--------------------- .text._ZN2at6native43_GLOBAL__N__c95f0927_10_LossCTC_cu_88d8892b45ctc_loss_backward_collect_nonblank_gpu_kernelIflEEvPT_PKS3_lS6_S6_S6_PKlPKT0_S8_S6_llllllllllllS8_llb --------------------------
	.section	.text._ZN2at6native43_GLOBAL__N__c95f0927_10_LossCTC_cu_88d8892b45ctc_loss_backward_collect_nonblank_gpu_kernelIflEEvPT_PKS3_lS6_S6_S6_PKlPKT0_S8_S6_llllllllllllS8_llb,"ax",@progbits
	.align	128
.text._ZN2at6native43_GLOBAL__N__c95f0927_10_LossCTC_cu_88d8892b45ctc_loss_backward_collect_nonblank_gpu_kernelIflEEvPT_PKS3_lS6_S6_S6_PKlPKT0_S8_S6_llllllllllllS8_llb:
        .type           _ZN2at6native43_GLOBAL__N__c95f0927_10_LossCTC_cu_88d8892b45ctc_loss_backward_collect_nonblank_gpu_kernelIflEEvPT_PKS3_lS6_S6_S6_PKlPKT0_S8_S6_llllllllllllS8_llb,@function
        .size           _ZN2at6native43_GLOBAL__N__c95f0927_10_LossCTC_cu_88d8892b45ctc_loss_backward_collect_nonblank_gpu_kernelIflEEvPT_PKS3_lS6_S6_S6_PKlPKT0_S8_S6_llllllllllllS8_llb,(.L_x_503 - _ZN2at6native43_GLOBAL__N__c95f0927_10_LossCTC_cu_88d8892b45ctc_loss_backward_collect_nonblank_gpu_kernelIflEEvPT_PKS3_lS6_S6_S6_PKlPKT0_S8_S6_llllllllllllS8_llb)
        .other          _ZN2at6native43_GLOBAL__N__c95f0927_10_LossCTC_cu_88d8892b45ctc_loss_backward_collect_nonblank_gpu_kernelIflEEvPT_PKS3_lS6_S6_S6_PKlPKT0_S8_S6_llllllllllllS8_llb,@"STO_CUDA_ENTRY STV_DEFAULT"
_ZN2at6native43_GLOBAL__N__c95f0927_10_LossCTC_cu_88d8892b45ctc_loss_backward_collect_nonblank_gpu_kernelIflEEvPT_PKS3_lS6_S6_S6_PKlPKT0_S8_S6_llllllllllllS8_llb:
        /* <DEDUP_REMOVED lines=56> */
[----:B------:R-:W2:Y:S01]  /*0380*/  LDG.E.64.CONSTANT R32, desc[UR12][R32.64] ;  /* 0x0000000c20207981 */ /* 0x000ea2000c1e9b00 */
[----:B------:R-:W0:Y:S01]  /*0390*/  LDCU.128 UR4, c[0x0][0x3d0] ;  /* 0x00007a00ff0477ac */ /* 0x000e220008000c00 */
[----:B------:R-:W1:Y:S01]  /*03a0*/  LDC.64 R14, c[0x0][0x410] ;  /* 0x00010400ff0e7b82 */ /* 0x000e620000000a00 */
[----:B------:R-:W3:Y:S01]  /*03b0*/  LDCU.128 UR16, c[0x0][0x3f0] ;  /* 0x00007e00ff1077ac */ /* 0x000ee20008000c00 */
[----:B------:R-:W4:Y:S01]  /*03c0*/  LDCU.64 UR24, c[0x0][0x428] ;  /* 0x00008500ff1877ac */ /* 0x000f220008000a00 */
[----:B------:R1:W5:Y:S01]  /*03d0*/  LDG.E.CONSTANT R2, desc[UR12][R8.64] ;  /* 0x0000000c08027981 */ /* 0x000362000c1e9900 */
[----:B------:R-:W4:Y:S01]  /*03e0*/  LDCU.64 UR22, c[0x0][0x410] ;  /* 0x00008200ff1677ac */ /* 0x000f220008000a00 */
[----:B------:R-:W4:Y:S01]  /*03f0*/  LDCU.128 UR8, c[0x0][0x420] ;  /* 0x00008400ff0877ac */ /* 0x000f220008000c00 */
[C---:B0-----:R-:W-:Y:S01]  /*0400*/  IMAD.WIDE.U32 R12, R5.reuse, UR6, RZ ;  /* 0x00000006050c7c25 */ /* 0x041fe2000f8e00ff */
[----:B------:R-:W0:Y:S03]  /*0410*/  LDCU.64 UR20, c[0x0][0x3e0] ;  /* 0x00007c00ff1477ac */ /* 0x000e260008000a00 */
[C---:B------:R-:W-:Y:S01]  /*0420*/  IMAD R19, R5.reuse, UR7, R13 ;  /* 0x0000000705137c24 */ /* 0x040fe2000f8e020d */
[----:B------:R-:W0:Y:S01]  /*0430*/  LDCU.64 UR14, c[0x0][0x400] ;  /* 0x00008000ff0e77ac */ /* 0x000e220008000a00 */
[----:B------:R-:W-:Y:S01]  /*0440*/  ISETP.GE.U32.AND P0, PT, R36, 0x4, PT ;  /* 0x000000042400780c */ /* 0x000fe20003f06070 */
[----:B---3--:R-:W-:Y:S01]  /*0450*/  IMAD.WIDE.U32 R10, R5, UR16, RZ ;  /* 0x00000010050a7c25 */ /* 0x008fe2000f8e00ff */
[----:B------:R-:W3:Y:S01]  /*0460*/  LDCU.64 UR6, c[0x0][0x418] ;  /* 0x00008300ff0677ac */ /* 0x000ee20008000a00 */
[----:B------:R-:W-:-:S02]  /*0470*/  SHF.L.U64.HI R3, R6, 0x1, R7 ;  /* 0x0000000106037819 */ /* 0x000fc40000010207 */
[----:B------:R-:W-:Y:S01]  /*0480*/  ISETP.GE.U32.AND.EX P0, PT, R37, RZ, PT, P0 ;  /* 0x000000ff2500720c */ /* 0x000fe20003f06100 */
[----:B------:R-:W-:Y:S01]  /*0490*/  IMAD R11, R5, UR17, R11 ;  /* 0x00000011050b7c24 */ /* 0x000fe2000f8e020b */
[----:B----4-:R-:W-:Y:S01]  /*04a0*/  MOV R16, UR24 ;  /* 0x0000001800107c02 */ /* 0x010fe20008000f00 */
[----:B------:R-:W-:Y:S02]  /*04b0*/  IMAD.SHL.U32 R7, R6, 0x2, RZ ;  /* 0x0000000206077824 */ /* 0x000fe400078e00ff */
[C---:B------:R-:W-:Y:S02]  /*04c0*/  IMAD R6, R3.reuse, UR10, RZ ;  /* 0x0000000a03067c24 */ /* 0x040fe4000f8e02ff */
[----:B------:R-:W-:Y:S02]  /*04d0*/  IMAD R4, R3, UR22, RZ ;  /* 0x0000001603047c24 */ /* 0x000fe4000f8e02ff */
[----:B------:R-:W-:Y:S02]  /*04e0*/  IMAD.U32 R17, RZ, RZ, UR25 ;  /* 0x00000019ff117e24 */ /* 0x000fe4000f8e00ff */
[----:B------:R-:W-:-:S02]  /*04f0*/  IMAD.MOV.U32 R18, RZ, RZ, R12 ;  /* 0x000000ffff127224 */ /* 0x000fc400078e000c */
[C---:B------:R-:W-:Y:S01]  /*0500*/  IMAD.WIDE.U32 R16, R7.reuse, UR10, R16 ;  /* 0x0000000a07107c25 */ /* 0x040fe2000f8e0010 */
[----:B------:R-:W-:Y:S03]  /*0510*/  BSSY.RECONVERGENT B0, `(.L_x_85) ;  /* 0x00000a1000007945 */ /* 0x000fe60003800200 */
[----:B-1----:R-:W-:-:S04]  /*0520*/  IMAD.WIDE.U32 R14, R7, UR22, R14 ;  /* 0x00000016070e7c25 */ /* 0x002fc8000f8e000e */
[C---:B------:R-:W-:Y:S02]  /*0530*/  IMAD R9, R7.reuse, UR11, R6 ;  /* 0x0000000b07097c24 */ /* 0x040fe4000f8e0206 */
[----:B------:R-:W-:Y:S02]  /*0540*/  IMAD R21, R7, UR23, R4 ;  /* 0x0000001707157c24 */ /* 0x000fe4000f8e0204 */
[----:B------:R-:W-:Y:S02]  /*0550*/  HFMA2 R7, -RZ, RZ, 0, 0 ;  /* 0x00000000ff077431 */ /* 0x000fe400000001ff */
[----:B------:R-:W-:Y:S02]  /*0560*/  IMAD.IADD R9, R17, 0x1, R9 ;  /* 0x0000000111097824 */ /* 0x000fe400078e0209 */
[----:B------:R-:W-:Y:S02]  /*0570*/  IMAD.IADD R6, R15, 0x1, R21 ;  /* 0x000000010f067824 */ /* 0x000fe400078e0215 */
[----:B--2---:R-:W-:-:S02]  /*0580*/  IMAD R13, R33, UR18, RZ ;  /* 0x00000012210d7c24 */ /* 0x004fc4000f8e02ff */
[----:B------:R-:W-:-:S04]  /*0590*/  IMAD.WIDE.U32 R34, R32, UR18, R10 ;  /* 0x0000001220227c25 */ /* 0x000fc8000f8e000a */
[----:B0-----:R-:W-:Y:S02]  /*05a0*/  IMAD R3, R33, UR20, RZ ;  /* 0x0000001421037c24 */ /* 0x001fe4000f8e02ff */
[----:B------:R-:W-:Y:S02]  /*05b0*/  IMAD R27, R32, UR19, R13 ;  /* 0x00000013201b7c24 */ /* 0x000fe4000f8e020d */
[----:B------:R-:W-:-:S04]  /*05c0*/  IMAD.WIDE.U32 R10, R5, UR14, RZ ;  /* 0x0000000e050a7c25 */ /* 0x000fc8000f8e00ff */
[----:B---3--:R-:W-:-:S04]  /*05d0*/  IMAD.WIDE.U32 R12, R5, UR6, RZ ;  /* 0x00000006050c7c25 */ /* 0x008fc8000f8e00ff */
[C---:B------:R-:W-:Y:S02]  /*05e0*/  IMAD R25, R32.reuse, UR21, R3 ;  /* 0x0000001520197c24 */ /* 0x040fe4000f8e0203 */
[----:B------:R-:W-:-:S04]  /*05f0*/  IMAD.WIDE.U32 R32, R32, UR20, R18 ;  /* 0x0000001420207c25 */ /* 0x000fc8000f8e0012 */
[C---:B------:R-:W-:Y:S01]  /*0600*/  IMAD R3, R5.reuse, UR15, R11 ;  /* 0x0000000f05037c24 */ /* 0x040fe2000f8e020b */
[----:B------:R-:W0:Y:S01]  /*0610*/  LDCU.64 UR14, c[0x0][0x408] ;  /* 0x00008100ff0e77ac */ /* 0x000e220008000a00 */
[----:B------:R-:W-:Y:S01]  /*0620*/  IMAD R4, R5, UR7, R13 ;  /* 0x0000000705047c24 */ /* 0x000fe2000f8e020d */
[----:B------:R-:W-:Y:S01]  /*0630*/  IADD3 R30, P2, PT, R10, R14, RZ ;  /* 0x0000000e0a1e7210 */ /* 0x000fe20007f5e0ff */
[----:B------:R-:W-:Y:S01]  /*0640*/  IMAD.MOV.U32 R5, RZ, RZ, RZ ;  /* 0x000000ffff057224 */ /* 0x000fe200078e00ff */
[----:B------:R-:W-:Y:S01]  /*0650*/  IADD3 R28, P3, PT, R12, R16, RZ ;  /* 0x000000100c1c7210 */ /* 0x000fe20007f7e0ff */
[----:B------:R-:W-:Y:S01]  /*0660*/  IMAD.IADD R25, R33, 0x1, R25 ;  /* 0x0000000121197824 */ /* 0x000fe200078e0219 */
[----:B------:R-:W-:Y:S01]  /*0670*/  IADD3 R27, PT, PT, R35, R27, RZ ;  /* 0x0000001b231b7210 */ /* 0x000fe20007ffe0ff */
[----:B------:R-:W-:Y:S10]  /*0680*/  @!P0 BRA `(.L_x_86) ;  /* 0x0000000800248947 */ /* 0x000ff40003800000 */
        /* <DEDUP_REMOVED lines=36> */
.L_x_87:
        /* <DEDUP_REMOVED lines=101> */
.L_x_86:
[----:B0-----:R-:W-:Y:S05]  /*0f20*/  BSYNC.RECONVERGENT B0 ;  /* 0x0000000000007941 */ /* 0x001fea0003800200 */
.L_x_85:
        /* <DEDUP_REMOVED lines=82> */
.L_x_89:
[----:B------:R-:W-:Y:S05]  /*1450*/  BSYNC.RECONVERGENT B0 ;  /* 0x0000000000007941 */ /* 0x000fea0003800200 */
.L_x_88:
        /* <DEDUP_REMOVED lines=48> */
.L_x_90:
        /* <DEDUP_REMOVED lines=10> */
.L_x_503:


//--------------------- .text._ZN2at6native43_GLOBAL__N__c95f0927_10_LossCTC_cu_88d8892b37ctc_loss_backward_log_beta_gpu_kernelIflEEvPT_PKS3_PKllPKT0_S8_lllllllS8_lll --------------------------
	.section	.text._ZN2at6native43_GLOBAL__N__c95f0927_10_LossCTC_cu_88d8892b37ctc_loss_backward_log_beta_gpu_kernelIflEEvPT_PKS3_PKllPKT0_S8_lllllllS8_lll,"ax",@progbits
	.align	128
.text._ZN2at6native43_GLOBAL__N__c95f0927_10_LossCTC_cu_88d8892b37ctc_loss_backward_log_beta_gpu_kernelIflEEvPT_PKS3_PKllPKT0_S8_lllllllS8_lll:
        .type           _ZN2at6native43_GLOBAL__N__c95f0927_10_LossCTC_cu_88d8892b37ctc_loss_backward_log_beta_gpu_kernelIflEEvPT_PKS3_PKllPKT0_S8_lllllllS8_lll,@function
        .size           _ZN2at6native43_GLOBAL__N__c95f0927_10_LossCTC_cu_88d8892b37ctc_loss_backward_log_beta_gpu_kernelIflEEvPT_PKS3_PKllPKT0_S8_lllllllS8_lll,(.L_x_504 - _ZN2at6native43_GLOBAL__N__c95f0927_10_LossCTC_cu_88d8892b37ctc_loss_backward_log_beta_gpu_kernelIflEEvPT_PKS3_PKllPKT0_S8_lllllllS8_lll)
        .other          _ZN2at6native43_GLOBAL__N__c95f0927_10_LossCTC_cu_88d8892b37ctc_loss_backward_log_beta_gpu_kernelIflEEvPT_PKS3_PKllPKT0_S8_lllllllS8_lll,@"STO_CUDA_ENTRY STV_DEFAULT"
_ZN2at6native43_GLOBAL__N__c95f0927_10_LossCTC_cu_88d8892b37ctc_loss_backward_log_beta_gpu_kernelIflEEvPT_PKS3_PKllPKT0_S8_lllllllS8_lll:
        /* <DEDUP_REMOVED lines=51> */
[----:B------:R-:W-:-:S03]  /*0330*/  HFMA2 R3, -RZ, RZ, 0, 0 ;  /* 0x00000000ff037431 */ /* 0x000fc600000001ff */
[----:B------:R-:W-:-:S13]  /*0340*/  ISETP.GE.U32.AND P0, PT, R5, R40, PT ;  /* 0x000000280500720c */ /* 0x000fda0003f06070 */
[----:B------:R-:W-:-:S05]  /*0350*/  @P0 IMAD.IADD R5, R5, 0x1, -R40 ;  /* 0x0000000105050824 */ /* 0x000fca00078e0a28 */
[----:B------:R-:W-:-:S13]  /*0360*/  ISETP.GE.U32.AND P0, PT, R5, R40, PT ;  /* 0x000000280500720c */ /* 0x000fda0003f06070 */
[----:B------:R-:W-:Y:S01]  /*0370*/  @P0 IMAD.IADD R5, R5, 0x1, -R40 ;  /* 0x0000000105050824 */ /* 0x000fe200078e0a28 */
[----:B------:R-:W-:-:S05]  /*0380*/  @!P1 LOP3.LUT R5, RZ, R40, RZ, 0x33, !PT ;  /* 0x00000028ff059212 */ /* 0x000fca00078e33ff */
[----:B------:R-:W-:Y:S01]  /*0390*/  IMAD.MOV.U32 R2, RZ, RZ, R5 ;  /* 0x000000ffff027224 */ /* 0x000fe200078e0005 */
[----:B------:R-:W-:Y:S06]  /*03a0*/  BRA `(.L_x_92) ;  /* 0x0000000000107947 */ /* 0x000fec0003800000 */
.L_x_91:
[----:B------:R-:W-:-:S07]  /*03b0*/  MOV R0, 0x3d0 ;  /* 0x000003d000007802 */ /* 0x000fce0000000f00 */
[----:B-1---5:R-:W-:Y:S05]  /*03c0*/  CALL.REL.NOINC `($__internal_3_$__cuda_sm20_rem_s64) ;  /* 0x0000003000007944 */ /* 0x022fea0003c00000 */
[----:B------:R-:W-:Y:S02]  /*03d0*/  IMAD.MOV.U32 R2, RZ, RZ, R4 ;  /* 0x000000ffff027224 */ /* 0x000fe400078e0004 */
[----:B------:R-:W-:-:S07]  /*03e0*/  IMAD.MOV.U32 R3, RZ, RZ, R5 ;  /* 0x000000ffff037224 */ /* 0x000fce00078e0005 */
.L_x_92:
        /* <DEDUP_REMOVED lines=8> */
[----:B------:R-:W-:Y:S01]  /*0470*/  MOV R24, R20 ;  /* 0x0000001400187202 */ /* 0x000fe20000000f00 */
[----:B------:R-:W0:Y:S01]  /*0480*/  LDCU.64 UR8, c[0x0][0x400] ;  /* 0x00008000ff0877ac */ /* 0x000e220008000a00 */
[----:B------:R-:W-:Y:S01]  /*0490*/  IADD3.X R0, PT, PT, R17, -0x1, RZ, P0, !PT ;  /* 0xffffffff11007810 */ /* 0x000fe200007fe4ff */
[C---:B-----5:R-:W-:Y:S01]  /*04a0*/  IMAD.SHL.U32 R12, R26.reuse, 0x2, RZ ;  /* 0x000000021a0c7824 */ /* 0x060fe200078e00ff */
[----:B------:R-:W-:Y:S01]  /*04b0*/  SHF.L.U64.HI R10, R26, 0x1, R27 ;  /* 0x000000011a0a7819 */ /* 0x000fe2000001021b */
[----:B------:R-:W2:Y:S03]  /*04c0*/  LDCU.64 UR10, c[0x0][0x388] ;  /* 0x00007100ff0a77ac */ /* 0x000ea60008000a00 */
[----:B------:R-:W-:Y:S01]  /*04d0*/  IADD3 R32, P1, PT, R12, -0x1, RZ ;  /* 0xffffffff0c207810 */ /* 0x000fe20007f3e0ff */
        /* <DEDUP_REMOVED lines=17> */
[----:B------:R-:W-:Y:S01]  /*05f0*/  IADD3.X R11, PT, PT, R10, -0x1, RZ, P1, !PT ;  /* 0xffffffff0a0b7810 */ /* 0x000fe20000ffe4ff */
[----:B------:R-:W-:-:S10]  /*0600*/  IMAD.IADD R9, R7, 0x1, R15 ;  /* 0x0000000107097824 */ /* 0x000fd400078e020f */
[----:B------:R-:W-:Y:S05]  /*0610*/  @P0 BRA `(.L_x_93) ;  /* 0x0000000000500947 */ /* 0x000fea0003800000 */
[----:B------:R-:W0:Y:S01]  /*0620*/  I2F.U32.RP R0, R40 ;  /* 0x0000002800007306 */ /* 0x000e220000209000 */
[----:B------:R-:W-:Y:S01]  /*0630*/  ISETP.NE.U32.AND P2, PT, R40, RZ, PT ;  /* 0x000000ff2800720c */ /* 0x000fe20003f45070 */
[----:B------:R-:W-:-:S06]  /*0640*/  IMAD.MOV.U32 R35, RZ, RZ, RZ ;  /* 0x000000ffff237224 */ /* 0x000fcc00078e00ff */
[----:B0-----:R-:W0:Y:S02]  /*0650*/  MUFU.RCP R0, R0 ;  /* 0x0000000000007308 */ /* 0x001e240000001000 */
[----:B0-----:R-:W-:-:S06]  /*0660*/  VIADD R30, R0, 0xffffffe ;  /* 0x0ffffffe001e7836 */ /* 0x001fcc0000000000 */
        /* <DEDUP_REMOVED lines=9> */
[----:B------:R-:W-:Y:S01]  /*0700*/  @P0 IMAD.IADD R13, R13, 0x1, -R40 ;  /* 0x000000010d0d0824 */ /* 0x000fe200078e0a28 */
[----:B------:R-:W-:-:S04]  /*0710*/  @P0 IADD3 R34, PT, PT, R34, 0x1, RZ ;  /* 0x0000000122220810 */ /* 0x000fc80007ffe0ff */
[----:B------:R-:W-:-:S13]  /*0720*/  ISETP.GE.U32.AND P1, PT, R13, R40, PT ;  /* 0x000000280d00720c */ /* 0x000fda0003f26070 */
[----:B------:R-:W-:Y:S01]  /*0730*/  @P1 VIADD R34, R34, 0x1 ;  /* 0x0000000122221836 */ /* 0x000fe20000000000 */
[----:B------:R-:W-:Y:S01]  /*0740*/  @!P2 LOP3.LUT R34, RZ, R40, RZ, 0x33, !PT ;  /* 0x00000028ff22a212 */ /* 0x000fe200078e33ff */
[----:B------:R-:W-:Y:S06]  /*0750*/  BRA `(.L_x_94) ;  /* 0x0000000000087947 */ /* 0x000fec0003800000 */
.L_x_93:
[----:B------:R-:W-:-:S07]  /*0760*/  MOV R0, 0x780 ;  /* 0x0000078000007802 */ /* 0x000fce0000000f00 */
[----:B------:R-:W-:Y:S05]  /*0770*/  CALL.REL.NOINC `($__internal_2_$__cuda_sm20_div_u64) ;  /* 0x00000028000c7944 */ /* 0x000fea0003c00000 */
.L_x_94:
[----:B------:R-:W0:Y:S01]  /*0780*/  LDCU.64 UR4, c[0x0][0x3f0] ;  /* 0x00007e00ff0477ac */ /* 0x000e220008000a00 */
[--C-:B------:R-:W-:Y:S01]  /*0790*/  SHF.R.U32.HI R15, RZ, 0x1, R11.reuse ;  /* 0x00000001ff0f7819 */ /* 0x100fe2000001160b */
[----:B------:R-:W1:Y:S01]  /*07a0*/  S2R R0, SR_TID.X ;  /* 0x0000000000007919 */ /* 0x000e620000002100 */
[----:B------:R-:W-:Y:S01]  /*07b0*/  SHF.R.U64 R13, R32, 0x1, R11 ;  /* 0x00000001200d7819 */ /* 0x000fe2000000120b */
[----:B------:R-:W2:Y:S02]  /*07c0*/  LDCU.64 UR8, c[0x0][0x3a0] ;  /* 0x00007400ff0877ac */ /* 0x000ea40008000a00 */
[----:B0-----:R-:W-:Y:S01]  /*07d0*/  IMAD R30, R15, UR4, RZ ;  /* 0x000000040f1e7c24 */ /* 0x001fe2000f8e02ff */
[----:B------:R-:W-:Y:S01]  /*07e0*/  LOP3.LUT R15, R34, 0x3, RZ, 0xc0, !PT ;  /* 0x00000003220f7812 */ /* 0x000fe200078ec0ff */
[----:B------:R-:W-:-:S03]  /*07f0*/  IMAD.WIDE.U32 R36, R13, UR4, R28 ;  /* 0x000000040d247c25 */ /* 0x000fc6000f8e001c */
[----:B------:R-:W-:Y:S01]  /*0800*/  ISETP.NE.U32.AND P0, PT, R15, 0x3, PT ;  /* 0x000000030f00780c */ /* 0x000fe20003f05070 */
[----:B------:R-:W-:Y:S01]  /*0810*/  IMAD R13, R13, UR5, R30 ;  /* 0x000000050d0d7c24 */ /* 0x000fe2000f8e021e */
[----:B--2---:R-:W-:Y:S01]  /*0820*/  LEA R30, P1, R36, UR8, 0x3 ;  /* 0x00000008241e7c11 */ /* 0x004fe2000f8218ff */
[----:B------:R-:W-:Y:S01]  /*0830*/  IMAD.MOV.U32 R15, RZ, RZ, R14 ;  /* 0x000000ffff0f7224 */ /* 0x000fe200078e000e */
[----:B------:R-:W-:Y:S01]  /*0840*/  ISETP.NE.AND.EX P0, PT, RZ, RZ, PT, P0 ;  /* 0x000000ffff00720c */ /* 0x000fe20003f05300 */
[----:B------:R-:W-:-:S05]  /*0850*/  IMAD.IADD R13, R37, 0x1, R13 ;  /* 0x00000001250d7824 */ /* 0x000fca00078e020d */
[----:B------:R-:W-:Y:S01]  /*0860*/  LEA.HI.X R31, R36, UR9, R13, 0x3, P1 ;  /* 0x00000009241f7c11 */ /* 0x000fe200088f1c0d */
[----:B------:R-:W-:-:S06]  /*0870*/  IMAD.MOV.U32 R13, RZ, RZ, R8 ;  /* 0x000000ffff0d7224 */ /* 0x000fcc00078e0008 */
[----:B-1----:R-:W-:Y:S05]  /*0880*/  @!P0 BRA `(.L_x_95) ;  /* 0x0000000000d88947 */ /* 0x002fea0003800000 */
[----:B------:R-:W-:Y:S01]  /*0890*/  VIADD R33, R34, 0x1 ;  /* 0x0000000122217836 */ /* 0x000fe20000000000 */
[----:B------:R-:W-:Y:S01]  /*08a0*/  MOV R15, R14 ;  /* 0x0000000e000f7202 */ /* 0x000fe20000000f00 */
[----:B------:R-:W-:Y:S01]  /*08b0*/  IMAD.MOV.U32 R13, RZ, RZ, R8 ;  /* 0x000000ffff0d7224 */ /* 0x000fe200078e0008 */
[----:B------:R-:W0:Y:S02]  /*08c0*/  LDCU.64 UR12, c[0x0][0x3c8] ;  /* 0x00007900ff0c77ac */ /* 0x000e240008000a00 */
[----:B------:R-:W-:Y:S01]  /*08d0*/  LOP3.LUT R33, R33, 0x3, RZ, 0xc0, !PT ;  /* 0x0000000321217812 */ /* 0x000fe200078ec0ff */
[----:B------:R-:W1:Y:S01]  /*08e0*/  LDCU.64 UR10, c[0x0][0x380] ;  /* 0x00007000ff0a77ac */ /* 0x000e620008000a00 */
[----:B------:R-:W2:Y:S01]  /*08f0*/  LDCU.64 UR16, c[0x0][0x388] ;  /* 0x00007100ff1077ac */ /* 0x000ea20008000a00 */
[----:B------:R-:W3:Y:S01]  /*0900*/  LDCU.64 UR8, c[0x0][0x3e0] ;  /* 0x00007c00ff0877ac */ /* 0x000ee20008000a00 */
[----:B------:R-:W-:Y:S01]  /*0910*/  UMOV UR4, URZ ;  /* 0x000000ff00047c82 */ /* 0x000fe20008000000 */
[----:B------:R-:W-:-:S05]  /*0920*/  UMOV UR5, URZ ;  /* 0x000000ff00057c82 */ /* 0x000fca0008000000 */
.L_x_101:
        /* <DEDUP_REMOVED lines=10> */
[----:B------:R-:W0:Y:S01]  /*09d0*/  LDG.E.64.CONSTANT R36, desc[UR14][R30.64] ;  /* 0x0000000e1e247981 */ /* 0x000e22000c1e9b00 */
[----:B------:R-:W-:Y:S02]  /*09e0*/  IMAD.MOV.U32 R42, RZ, RZ, R2 ;  /* 0x000000ffff2a7224 */ /* 0x000fe400078e0002 */
[----:B------:R-:W-:Y:S02]  /*09f0*/  IMAD.MOV.U32 R43, RZ, RZ, R5 ;  /* 0x000000ffff2b7224 */ /* 0x000fe400078e0005 */
[----:B0-----:R-:W-:Y:S02]  /*0a00*/  IMAD R37, R37, UR12, RZ ;  /* 0x0000000c25257c24 */ /* 0x001fe4000f8e02ff */
[----:B------:R-:W-:-:S04]  /*0a10*/  IMAD.WIDE.U32 R42, R36, UR12, R42 ;  /* 0x0000000c242a7c25 */ /* 0x000fc8000f8e002a */
[----:B------:R-:W-:Y:S01]  /*0a20*/  IMAD R37, R36, UR13, R37 ;  /* 0x0000000d24257c24 */ /* 0x000fe2000f8e0225 */
[----:B--2---:R-:W-:-:S03]  /*0a30*/  LEA R36, P0, R42, UR16, 0x2 ;  /* 0x000000102a247c11 */ /* 0x004fc6000f8010ff */
[----:B------:R-:W-:-:S05]  /*0a40*/  IMAD.IADD R37, R43, 0x1, R37 ;  /* 0x000000012b257824 */ /* 0x000fca00078e0225 */
[----:B------:R-:W-:-:S05]  /*0a50*/  LEA.HI.X R37, R42, UR17, R37, 0x2, P0 ;  /* 0x000000112a257c11 */ /* 0x000fca00080f1425 */
[----:B------:R0:W5:Y:S01]  /*0a60*/  LDG.E R45, desc[UR14][R36.64] ;  /* 0x0000000e242d7981 */ /* 0x000162000c1e1900 */
[----:B------:R-:W-:Y:S05]  /*0a70*/  BRA `(.L_x_98) ;  /* 0x0000000000047947 */ /* 0x000fea0003800000 */
.L_x_97:
[----:B------:R4:W5:Y:S02]  /*0a80*/  LDG.E R45, desc[UR14][R38.64] ;  /* 0x0000000e262d7981 */ /* 0x000964000c1e1900 */
.L_x_98:
[----:B0123--:R-:W-:Y:S05]  /*0a90*/  BSYNC.RECONVERGENT B0 ;  /* 0x0000000000007941 */ /* 0x00ffea0003800200 */
.L_x_96:
[----:B------:R-:W-:Y:S01]  /*0aa0*/  ISETP.GT.U32.AND P0, PT, R41, UR7, PT ;  /* 0x0000000729007c0c */ /* 0x000fe2000bf04070 */
[----:B------:R-:W-:Y:S03]  /*0ab0*/  BSSY.RECONVERGENT B0, `(.L_x_99) ;  /* 0x000000c000007945 */ /* 0x000fe60003800200 */
[----:B------:R-:W-:-:S13]  /*0ac0*/  ISETP.GT.AND.EX P0, PT, R44, UR6, PT, P0 ;  /* 0x000000062c007c0c */ /* 0x000fda000bf04300 */
[----:B------:R-:W-:Y:S05]  /*0ad0*/  @P0 BRA `(.L_x_100) ;  /* 0x0000000000240947 */ /* 0x000fea0003800000 */
        /* <DEDUP_REMOVED lines=9> */
.L_x_100:
[----:B------:R-:W-:Y:S05]  /*0b70*/  BSYNC.RECONVERGENT B0 ;  /* 0x0000000000007941 */ /* 0x000fea0003800200 */
.L_x_99:
[----:B------:R-:W-:Y:S01]  /*0b80*/  UIADD3 UR4, UP0, UPT, UR4, 0x1, URZ ;  /* 0x0000000104047890 */ /* 0x000fe2000ff1e0ff */
[----:B------:R-:W-:-:S03]  /*0b90*/  IADD3 R13, P1, PT, -R40, R13, RZ ;  /* 0x0000000d280d7210 */ /* 0x000fc60007f3e1ff */
[----:B------:R-:W-:Y:S01]  /*0ba0*/  UIADD3.X UR5, UPT, UPT, URZ, UR5, URZ, UP0, !UPT ;  /* 0x00000005ff057290 */ /* 0x000fe200087fe4ff */
[----:B------:R-:W-:Y:S02]  /*0bb0*/  IADD3.X R15, PT, PT, R15, -0x1, RZ, P1, !PT ;  /* 0xffffffff0f0f7810 */ /* 0x000fe40000ffe4ff */
[----:B------:R-:W-:-:S04]  /*0bc0*/  ISETP.NE.U32.AND P0, PT, R33, UR4, PT ;  /* 0x0000000421007c0c */ /* 0x000fc8000bf05070 */
[----:B------:R-:W-:-:S13]  /*0bd0*/  ISETP.NE.AND.EX P0, PT, RZ, UR5, PT, P0 ;  /* 0x00000005ff007c0c */ /* 0x000fda000bf05300 */
[----:B------:R-:W-:Y:S05]  /*0be0*/  @P0 BRA `(.L_x_101) ;  /* 0xfffffffc00500947 */ /* 0x000fea000383ffff */
.L_x_95:
[----:B------:R-:W-:Y:S01]  /*0bf0*/  ISETP.GE.U32.AND P0, PT, R34, 0x3, PT ;  /* 0x000000032200780c */ /* 0x000fe20003f06070 */
[----:B------:R-:W1:Y:S03]  /*0c00*/  LDCU.64 UR4, c[0x0][0x3c8] ;  /* 0x00007900ff0477ac */ /* 0x000e660008000a00 */
[----:B------:R-:W-:Y:S01]  /*0c10*/  ISETP.GE.U32.AND.EX P0, PT, R35, RZ, PT, P0 ;  /* 0x000000ff2300720c */ /* 0x000fe20003f06100 */
[----:B------:R-:W2:Y:S01]  /*0c20*/  LDCU.64 UR12, c[0x0][0x380] ;  /* 0x00007000ff0c77ac */ /* 0x000ea20008000a00 */
[----:B------:R-:W3:Y:S01]  /*0c30*/  LDCU.64 UR8, c[0x0][0x388] ;  /* 0x00007100ff0877ac */ /* 0x000ee20008000a00 */
[----:B------:R-:W0:Y:S10]  /*0c40*/  LDCU.64 UR10, c[0x0][0x3e0] ;  /* 0x00007c00ff0a77ac */ /* 0x000e340008000a00 */
[----:B------:R-:W-:Y:S05]  /*0c50*/  @!P0 BRA `(.L_x_102) ;  /* 0x00000008007c8947 */ /* 0x000fea0003800000 */
.L_x_123:
[----:B------:R-:W-:Y:S01]  /*0c60*/  IADD3 R33, P1, PT, R0, R13, RZ ;  /* 0x0000000d00217210 */ /* 0x000fe20007f3e0ff */
[----:B------:R-:W-:Y:S03]  /*0c70*/  BSSY.RECONVERGENT B0, `(.L_x_103) ;  /* 0x0000015000007945 */ /* 0x000fe60003800200 */
[----:B------:R-:W-:Y:S01]  /*0c80*/  ISETP.NE.U32.AND P0, PT, R33, R12, PT ;  /* 0x0000000c2100720c */ /* 0x000fe20003f05070 */
[----:B------:R-:W-:-:S05]  /*0c90*/  IMAD.X R44, RZ, RZ, R15, P1 ;  /* 0x000000ffff2c7224 */ /* 0x000fca00008e060f */
[----:B------:R-:W-:-:S13]  /*0ca0*/  ISETP.NE.AND.EX P0, PT, R44, R10, PT, P0 ;  /* 0x0000000a2c00720c */ /* 0x000fda0003f05300 */
[----:B-123--:R-:W-:Y:S05]  /*0cb0*/  @P0 BRA `(.L_x_104) ;  /* 0x0000000000080947 */ /* 0x00efea0003800000 */
[----:B0----5:R0:W5:Y:S01]  /*0cc0*/  LDG.E R45, desc[UR14][R38.64] ;  /* 0x0000000e262d7981 */ /* 0x021162000c1e1900 */
[----:B------:R-:W-:Y:S05]  /*0cd0*/  BRA `(.L_x_105) ;  /* 0x0000000000387947 */ /* 0x000fea0003800000 */
.L_x_104:
[----:B------:R-:W-:Y:S01]  /*0ce0*/  ISETP.NE.U32.AND P0, PT, R33, R32, PT ;  /* 0x000000202100720c */ /* 0x000fe20003f05070 */
[----:B0----5:R-:W-:-:S03]  /*0cf0*/  IMAD.MOV.U32 R45, RZ, RZ, -0x800000 ;  /* 0xff800000ff2d7424 */ /* 0x021fc600078e00ff */
[----:B------:R-:W-:-:S13]  /*0d00*/  ISETP.NE.AND.EX P0, PT, R44, R11, PT, P0 ;  /* 0x0000000b2c00720c */ /* 0x000fda0003f05300 */
[----:B------:R-:W-:Y:S05]  /*0d10*/  @P0 BRA `(.L_x_105) ;  /* 0x0000000000280947 */ /* 0x000fea0003800000 */
[----:B------:R-:W1:Y:S01]  /*0d20*/  LDG.E.64.CONSTANT R34, desc[UR14][R30.64] ;  /* 0x0000000e1e227981 */ /* 0x000e62000c1e9b00 */
[----:B------:R-:W-:Y:S02]  /*0d30*/  IMAD.MOV.U32 R36, RZ, RZ, R2 ;  /* 0x000000ffff247224 */ /* 0x000fe400078e0002 */
[----:B------:R-:W-:Y:S02]  /*0d40*/  IMAD.MOV.U32 R37, RZ, RZ, R5 ;  /* 0x000000ffff257224 */ /* 0x000fe400078e0005 */
[----:B-1----:R-:W-:Y:S02]  /*0d50*/  IMAD R35, R35, UR4, RZ ;  /* 0x0000000423237c24 */ /* 0x002fe4000f8e02ff */
[----:B------:R-:W-:-:S04]  /*0d60*/  IMAD.WIDE.U32 R36, R34, UR4, R36 ;  /* 0x0000000422247c25 */ /* 0x000fc8000f8e0024 */
[----:B------:R-:W-:Y:S01]  /*0d70*/  IMAD R35, R34, UR5, R35 ;  /* 0x0000000522237c24 */ /* 0x000fe2000f8e0223 */
[----:B---3--:R-:W-:-:S03]  /*0d80*/  LEA R34, P0, R36, UR8, 0x2 ;  /* 0x0000000824227c11 */ /* 0x008fc6000f8010ff */
[----:B------:R-:W-:-:S05]  /*0d90*/  IMAD.IADD R35, R37, 0x1, R35 ;  /* 0x0000000125237824 */ /* 0x000fca00078e0223 */
[----:B------:R-:W-:-:S05]  /*0da0*/  LEA.HI.X R35, R36, UR9, R35, 0x2, P0 ;  /* 0x0000000924237c11 */ /* 0x000fca00080f1423 */
[----:B------:R0:W5:Y:S02]  /*0db0*/  LDG.E R45, desc[UR14][R34.64] ;  /* 0x0000000e222d7981 */ /* 0x000164000c1e1900 */
.L_x_105:
[----:B-123--:R-:W-:Y:S05]  /*0dc0*/  BSYNC.RECONVERGENT B0 ;  /* 0x0000000000007941 */ /* 0x00efea0003800200 */
.L_x_103:
        /* <DEDUP_REMOVED lines=10> */
[----:B0-----:R-:W-:Y:S01]  /*0e70*/  MOV R35, R9 ;  /* 0x0000000900237202 */ /* 0x001fe20000000f00 */
        /* <DEDUP_REMOVED lines=8> */
.L_x_107:
[----:B------:R-:W-:Y:S05]  /*0f00*/  BSYNC.RECONVERGENT B0 ;  /* 0x0000000000007941 */ /* 0x000fea0003800200 */
.L_x_106:
[----:B------:R-:W-:Y:S04]  /*0f10*/  BSSY.RECONVERGENT B0, `(.L_x_108) ;  /* 0x0000012000007945 */ /* 0x000fe80003800200 */
[----:B------:R-:W-:Y:S05]  /*0f20*/  @!P1 BRA `(.L_x_109) ;  /* 0x00000000003c9947 */ /* 0x000fea0003800000 */
[----:B------:R-:W-:Y:S01]  /*0f30*/  ISETP.NE.U32.AND P0, PT, R13, R32, PT ;  /* 0x000000200d00720c */ /* 0x000fe20003f05070 */
[----:B-1---5:R-:W-:-:S03]  /*0f40*/  IMAD.MOV.U32 R45, RZ, RZ, -0x800000 ;  /* 0xff800000ff2d7424 */ /* 0x022fc600078e00ff */
[----:B------:R-:W-:-:S13]  /*0f50*/  ISETP.NE.AND.EX P0, PT, R42, R11, PT, P0 ;  /* 0x0000000b2a00720c */ /* 0x000fda0003f05300 */
[----:B------:R-:W-:Y:S05]  /*0f60*/  @P0 BRA `(.L_x_110) ;  /* 0x0000000000300947 */ /* 0x000fea0003800000 */
[----:B0-----:R-:W2:Y:S01]  /*0f70*/  LDG.E.64.CONSTANT R34, desc[UR14][R30.64] ;  /* 0x0000000e1e227981 */ /* 0x001ea2000c1e9b00 */
[----:B------:R-:W-:Y:S02]  /*0f80*/  IMAD.MOV.U32 R36, RZ, RZ, R2 ;  /* 0x000000ffff247224 */ /* 0x000fe400078e0002 */
[----:B------:R-:W-:Y:S02]  /*0f90*/  IMAD.MOV.U32 R37, RZ, RZ, R5 ;  /* 0x000000ffff257224 */ /* 0x000fe400078e0005 */
[----:B--2---:R-:W-:Y:S02]  /*0fa0*/  IMAD R15, R35, UR4, RZ ;  /* 0x00000004230f7c24 */ /* 0x004fe4000f8e02ff */
[----:B------:R-:W-:-:S04]  /*0fb0*/  IMAD.WIDE.U32 R36, R34, UR4, R36 ;  /* 0x0000000422247c25 */ /* 0x000fc8000f8e0024 */
[----:B------:R-:W-:Y:S01]  /*0fc0*/  IMAD R15, R34, UR5, R15 ;  /* 0x00000005220f7c24 */ /* 0x000fe2000f8e020f */
[----:B------:R-:W-:-:S03]  /*0fd0*/  LEA R34, P0, R36, UR8, 0x2 ;  /* 0x0000000824227c11 */ /* 0x000fc6000f8010ff */
[----:B------:R-:W-:-:S05]  /*0fe0*/  IMAD.IADD R15, R37, 0x1, R15 ;  /* 0x00000001250f7824 */ /* 0x000fca00078e020f */
[----:B------:R-:W-:-:S05]  /*0ff0*/  LEA.HI.X R35, R36, UR9, R15, 0x2, P0 ;  /* 0x0000000924237c11 */ /* 0x000fca00080f140f */
[----:B------:R2:W5:Y:S01]  /*1000*/  LDG.E R45, desc[UR14][R34.64] ;  /* 0x0000000e222d7981 */ /* 0x000562000c1e1900 */
[----:B------:R-:W-:Y:S05]  /*1010*/  BRA `(.L_x_110) ;  /* 0x0000000000047947 */ /* 0x000fea0003800000 */
.L_x_109:
[----:B-1---5:R1:W5:Y:S02]  /*1020*/  LDG.E R45, desc[UR14][R38.64] ;  /* 0x0000000e262d7981 */ /* 0x022364000c1e1900 */
.L_x_110:
[----:B------:R-:W-:Y:S05]  /*1030*/  BSYNC.RECONVERGENT B0 ;  /* 0x0000000000007941 */ /* 0x000fea0003800200 */
.L_x_108:
        /* <DEDUP_REMOVED lines=10> */
[----:B0-2---:R-:W-:Y:S01]  /*10e0*/  MOV R35, R9 ;  /* 0x0000000900237202 */ /* 0x005fe20000000f00 */
        /* <DEDUP_REMOVED lines=8> */
.L_x_112:
[----:B------:R-:W-:Y:S05]  /*1170*/  BSYNC.RECONVERGENT B0 ;  /* 0x0000000000007941 */ /* 0x000fea0003800200 */
.L_x_111:
[----:B------:R-:W-:Y:S04]  /*1180*/  BSSY.RECONVERGENT B0, `(.L_x_113) ;  /* 0x0000012000007945 */ /* 0x000fe80003800200 */
[----:B------:R-:W-:Y:S05]  /*1190*/  @!P1 BRA `(.L_x_114) ;  /* 0x00000000003c9947 */ /* 0x000fea0003800000 */
[----:B------:R-:W-:Y:S01]  /*11a0*/  ISETP.NE.U32.AND P0, PT, R33, R32, PT ;  /* 0x000000202100720c */ /* 0x000fe20003f05070 */
[----:B---3-5:R-:W-:-:S03]  /*11b0*/  IMAD.MOV.U32 R45, RZ, RZ, -0x800000 ;  /* 0xff800000ff2d7424 */ /* 0x028fc600078e00ff */
[----:B------:R-:W-:-:S13]  /*11c0*/  ISETP.NE.AND.EX P0, PT, R15, R11, PT, P0 ;  /* 0x0000000b0f00720c */ /* 0x000fda0003f05300 */
[----:B------:R-:W-:Y:S05]  /*11d0*/  @P0 BRA `(.L_x_115) ;  /* 0x0000000000300947 */ /* 0x000fea0003800000 */
[----:B0-2---:R-:W2:Y:S01]  /*11e0*/  LDG.E.64.CONSTANT R34, desc[UR14][R30.64] ;  /* 0x0000000e1e227981 */ /* 0x005ea2000c1e9b00 */
        /* <DEDUP_REMOVED lines=10> */
.L_x_114:
[----:B---3-5:R3:W5:Y:S02]  /*1290*/  LDG.E R45, desc[UR14][R38.64] ;  /* 0x0000000e262d7981 */ /* 0x028764000c1e1900 */
.L_x_115:
[----:B------:R-:W-:Y:S05]  /*12a0*/  BSYNC.RECONVERGENT B0 ;  /* 0x0000000000007941 */ /* 0x000fea0003800200 */
.L_x_113:
        /* <DEDUP_REMOVED lines=19> */
.L_x_117:
[----:B------:R-:W-:Y:S05]  /*13e0*/  BSYNC.RECONVERGENT B0 ;  /* 0x0000000000007941 */ /* 0x000fea0003800200 */
.L_x_116:
[----:B------:R-:W-:Y:S04]  /*13f0*/  BSSY.RECONVERGENT B0, `(.L_x_118) ;  /* 0x0000012000007945 */ /* 0x000fe80003800200 */
[----:B------:R-:W-:Y:S05]  /*1400*/  @!P1 BRA `(.L_x_119) ;  /* 0x00000000003c9947 */ /* 0x000fea0003800000 */
[----:B------:R-:W-:Y:S01]  /*1410*/  ISETP.NE.U32.AND P0, PT, R13, R32, PT ;  /* 0x000000200d00720c */ /* 0x000fe20003f05070 */
[----:B------:R-:W-:-:S03]  /*1420*/  IMAD.MOV.U32 R15, RZ, RZ, -0x800000 ;  /* 0xff800000ff0f7424 */ /* 0x000fc600078e00ff */
        /* <DEDUP_REMOVED lines=13> */
.L_x_119:
[----:B------:R0:W5:Y:S02]  /*1500*/  LDG.E R15, desc[UR14][R38.64] ;  /* 0x0000000e260f7981 */ /* 0x000164000c1e1900 */
.L_x_120:
[----:B------:R-:W-:Y:S05]  /*1510*/  BSYNC.RECONVERGENT B0 ;  /* 0x0000000000007941 */ /* 0x000fea0003800200 */
.L_x_118:
[----:B------:R-:W-:Y:S01]  /*1520*/  ISETP.GT.U32.AND P0, PT, R13, UR7, PT ;  /* 0x000000070d007c0c */ /* 0x000fe2000bf04070 */
[----:B------:R-:W-:Y:S03]  /*1530*/  BSSY.RECONVERGENT B0, `(.L_x_121) ;  /* 0x000000c000007945 */ /* 0x000fe60003800200 */
[----:B------:R-:W-:-:S13]  /*1540*/  ISETP.GT.AND.EX P0, PT, R42, UR6, PT, P0 ;  /* 0x000000062a007c0c */ /* 0x000fda000bf04300 */
[----:B------:R-:W-:Y:S05]  /*1550*/  @P0 BRA `(.L_x_122) ;  /* 0x0000000000240947 */ /* 0x000fea0003800000 */
[----:B------:R-:W-:Y:S02]  /*1560*/  IMAD R42, R42, UR10, RZ ;  /* 0x0000000a2a2a7c24 */ /* 0x000fe4000f8e02ff */
[----:B0-2---:R-:W-:Y:S02]  /*1570*/  IMAD.MOV.U32 R34, RZ, RZ, R6 ;  /* 0x000000ffff227224 */ /* 0x005fe400078e0006 */
[----:B------:R-:W-:Y:S02]  /*1580*/  IMAD.MOV.U32 R35, RZ, RZ, R9 ;  /* 0x000000ffff237224 */ /* 0x000fe400078e0009 */
[C---:B------:R-:W-:Y:S02]  /*1590*/  IMAD R33, R13.reuse, UR11, R42 ;  /* 0x0000000b0d217c24 */ /* 0x040fe4000f8e022a */
[----:B------:R-:W-:-:S05]  /*15a0*/  IMAD.WIDE.U32 R34, R13, UR10, R34 ;  /* 0x0000000a0d227c25 */ /* 0x000fca000f8e0022 */
[----:B------:R-:W-:Y:S02]  /*15b0*/  IADD3 R13, PT, PT, R35, R33, RZ ;  /* 0x00000021230d7210 */ /* 0x000fe40007ffe0ff */
[----:B------:R-:W-:-:S04]  /*15c0*/  LEA R36, P0, R34, UR12, 0x2 ;  /* 0x0000000c22247c11 */ /* 0x000fc8000f8010ff */
[----:B------:R-:W-:-:S05]  /*15d0*/  LEA.HI.X R37, R34, UR13, R13, 0x2, P0 ;  /* 0x0000000d22257c11 */ /* 0x000fca00080f140d */
[----:B-----5:R0:W-:Y:S04]  /*15e0*/  STG.E desc[UR14][R36.64], R15 ;  /* 0x0000000f24007986 */ /* 0x0201e8000c10190e */
.L_x_122:
[----:B------:R-:W-:Y:S05]  /*15f0*/  BSYNC.RECONVERGENT B0 ;  /* 0x0000000000007941 */ /* 0x000fea0003800200 */
.L_x_121:
[----:B------:R-:W-:-:S04]  /*1600*/  IADD3 R13, P0, PT, -R40, R43, RZ ;  /* 0x0000002b280d7210 */ /* 0x000fc80007f1e1ff */
[----:B0----5:R-:W-:Y:S02]  /*1610*/  IADD3.X R15, PT, PT, R41, -0x1, RZ, P0, !PT ;  /* 0xffffffff290f7810 */ /* 0x021fe400007fe4ff */
[----:B------:R-:W-:-:S04]  /*1620*/  ISETP.GT.U32.AND P0, PT, R13, -0x1, PT ;  /* 0xffffffff0d00780c */ /* 0x000fc80003f04070 */
[----:B------:R-:W-:-:S13]  /*1630*/  ISETP.GT.AND.EX P0, PT, R15, -0x1, PT, P0 ;  /* 0xffffffff0f00780c */ /* 0x000fda0003f04300 */
[----:B------:R-:W-:Y:S05]  /*1640*/  @P0 BRA `(.L_x_123) ;  /* 0xfffffff400840947 */ /* 0x000fea000383ffff */
.L_x_102:
[----:B---3--:R-:W3:Y:S02]  /*1650*/  LDCU.64 UR8, c[0x0][0x398] ;  /* 0x00007300ff0877ac */ /* 0x008ee40008000a00 */
[----:B---3--:R-:W-:Y:S02]  /*1660*/  UIADD3 UR17, UP0, UPT, UR8, -0x2, URZ ;  /* 0xfffffffe08117890 */ /* 0x008fe4000ff1e0ff */
[----:B--2---:R-:W-:Y:S02]  /*1670*/  UIADD3 UR13, UP1, UPT, UR8, -0x1, URZ ;  /* 0xffffffff080d7890 */ /* 0x004fe4000ff3e0ff */
[----:B------:R-:W-:Y:S02]  /*1680*/  UIADD3 UR8, UP2, UPT, UR8, -0x3, URZ ;  /* 0xfffffffd08087890 */ /* 0x000fe4000ff5e0ff */
[----:B------:R-:W-:Y:S02]  /*1690*/  UIADD3.X UR18, UPT, UPT, UR9, -0x1, URZ, UP0, !UPT ;  /* 0xffffffff09127890 */ /* 0x000fe400087fe4ff */
[----:B------:R-:W-:-:S02]  /*16a0*/  UIADD3.X UR16, UPT, UPT, UR9, -0x1, URZ, UP1, !UPT ;  /* 0xffffffff09107890 */ /* 0x000fc40008ffe4ff */
[----:B------:R-:W-:-:S12]  /*16b0*/  UIADD3.X UR9, UPT, UPT, UR9, -0x1, URZ, UP2, !UPT ;  /* 0xffffffff09097890 */ /* 0x000fd800097fe4ff */
.L_x_139:
[----:B------:R-:W2:Y:S01]  /*16c0*/  S2R R15, SR_TID.X ;  /* 0x00000000000f7919 */ /* 0x000ea20000002100 */
[----:B------:R-:W3:Y:S01]  /*16d0*/  LDC R9, c[0x0][0x404] ;  /* 0x00010100ff097b82 */ /* 0x000ee20000000800 */
[----:B------:R-:W-:Y:S01]  /*16e0*/  ISETP.LT.U32.AND P1, PT, R26, 0x1, PT ;  /* 0x000000011a00780c */ /* 0x000fe20003f21070 */
[----:B------:R-:W-:Y:S06]  /*16f0*/  BSSY.RECONVERGENT B0, `(.L_x_124) ;  /* 0x0000034000007945 */ /* 0x000fec0003800200 */
[----:B0----5:R-:W0:Y:S01]  /*1700*/  LDC R4, c[0x0][0x400] ;  /* 0x00010000ff047b82 */ /* 0x021e220000000800 */
        /* <DEDUP_REMOVED lines=19> */
[----:B------:R-:W-:Y:S02]  /*1840*/  @P1 IMAD.IADD R0, R3, 0x1, R5 ;  /* 0x0000000103001824 */ /* 0x000fe400078e0205 */
[----:B------:R-:W-:-:S03]  /*1850*/  IMAD.MOV.U32 R5, RZ, RZ, R9 ;  /* 0x000000ffff057224 */ /* 0x000fc600078e0009 */
[----:B------:R-:W-:-:S05]  /*1860*/  @P1 LEA.HI.X R7, R2, R31, R0, 0x3, P4 ;  /* 0x0000001f02071211 */ /* 0x000fca00020f1c00 */
[----:B------:R0:W5:Y:S01]  /*1870*/  @P1 LDG.E.64.CONSTANT R4, desc[UR14][R6.64] ;  /* 0x0000000e06041981 */ /* 0x000162000c1e9b00 */
[----:B------:R-:W-:-:S04]  /*1880*/  IADD3 R0, P5, PT, R12, -0x1, RZ ;  /* 0xffffffff0c007810 */ /* 0x000fc80007fbe0ff */
[----:B------:R-:W-:Y:S02]  /*1890*/  ISETP.GE.U32.AND P4, PT, R15, R0, PT ;  /* 0x000000000f00720c */ /* 0x000fe40003f86070 */
[----:B------:R-:W-:-:S04]  /*18a0*/  IADD3.X R0, PT, PT, R10, -0x1, RZ, P5, !PT ;  /* 0xffffffff0a007810 */ /* 0x000fc80002ffe4ff */
[----:B------:R-:W-:-:S13]  /*18b0*/  ISETP.GE.AND.EX P4, PT, R13, R0, PT, P4 ;  /* 0x000000000d00720c */ /* 0x000fda0003f86340 */
[----:B0-----:R-:W-:Y:S05]  /*18c0*/  @P4 BRA `(.L_x_125) ;  /* 0x0000000000584947 */ /* 0x001fea0003800000 */
[----:B-1----:R-:W0:Y:S01]  /*18d0*/  LDCU.64 UR4, c[0x0][0x400] ;  /* 0x00008000ff0477ac */ /* 0x002e220008000a00 */
[----:B------:R-:W-:Y:S01]  /*18e0*/  BSSY.RECONVERGENT B1, `(.L_x_126) ;  /* 0x0000011000017945 */ /* 0x000fe20003800200 */
[----:B0-----:R-:W-:Y:S02]  /*18f0*/  IMAD.U32 R2, RZ, RZ, UR4 ;  /* 0x00000004ff027e24 */ /* 0x001fe4000f8e00ff */
[----:B------:R-:W-:Y:S01]  /*1900*/  IMAD.U32 R3, RZ, RZ, UR5 ;  /* 0x00000005ff037e24 */ /* 0x000fe2000f8e00ff */
[----:B------:R-:W-:Y:S06]  /*1910*/  @!P1 BRA `(.L_x_127) ;  /* 0x0000000000349947 */ /* 0x000fec0003800000 */
[----:B------:R-:W0:Y:S01]  /*1920*/  LDCU.64 UR4, c[0x0][0x3f0] ;  /* 0x00007e00ff0477ac */ /* 0x000e220008000a00 */
[----:B------:R-:W-:Y:S01]  /*1930*/  IADD3 R7, P0, PT, R15, 0x2, RZ ;  /* 0x000000020f077810 */ /* 0x000fe20007f1e0ff */
[----:B------:R-:W1:Y:S04]  /*1940*/  LDCU.64 UR10, c[0x0][0x3a0] ;  /* 0x00007400ff0a77ac */ /* 0x000e680008000a00 */
[----:B------:R-:W-:-:S05]  /*1950*/  IMAD.X R2, RZ, RZ, R13, P0 ;  /* 0x000000ffff027224 */ /* 0x000fca00000e060d */
[--C-:B------:R-:W-:Y:S02]  /*1960*/  SHF.R.U32.HI R0, RZ, 0x1, R2.reuse ;  /* 0x00000001ff007819 */ /* 0x100fe40000011602 */
[----:B------:R-:W-:-:S03]  /*1970*/  SHF.R.U64 R7, R7, 0x1, R2 ;  /* 0x0000000107077819 */ /* 0x000fc60000001202 */
[----:B0-----:R-:W-:Y:S02]  /*1980*/  IMAD R0, R0, UR4, RZ ;  /* 0x0000000400007c24 */ /* 0x001fe4000f8e02ff */
[----:B------:R-:W-:-:S04]  /*1990*/  IMAD.WIDE.U32 R2, R7, UR4, R28 ;  /* 0x0000000407027c25 */ /* 0x000fc8000f8e001c */
[----:B------:R-:W-:Y:S01]  /*19a0*/  IMAD R7, R7, UR5, R0 ;  /* 0x0000000507077c24 */ /* 0x000fe2000f8e0200 */
[----:B-1----:R-:W-:-:S04]  /*19b0*/  LEA R6, P0, R2, UR10, 0x3 ;  /* 0x0000000a02067c11 */ /* 0x002fc8000f8018ff */
[----:B------:R-:W-:-:S04]  /*19c0*/  IADD3 R3, PT, PT, R3, R7, RZ ;  /* 0x0000000703037210 */ /* 0x000fc80007ffe0ff */
[----:B------:R-:W-:-:S05]  /*19d0*/  LEA.HI.X R7, R2, UR11, R3, 0x3, P0 ;  /* 0x0000000b02077c11 */ /* 0x000fca00080f1c03 */
[----:B------:R0:W5:Y:S02]  /*19e0*/  LDG.E.64.CONSTANT R2, desc[UR14][R6.64] ;  /* 0x0000000e06027981 */ /* 0x000164000c1e9b00 */
.L_x_127:
[----:B------:R-:W-:Y:S05]  /*19f0*/  BSYNC.RECONVERGENT B1 ;  /* 0x0000000000017941 */ /* 0x000fea0003800200 */
.L_x_126:
[----:B-----5:R-:W-:-:S04]  /*1a00*/  ISETP.NE.U32.AND P0, PT, R2, R4, PT ;  /* 0x000000040200720c */ /* 0x020fc80003f05070 */
[----:B------:R-:W-:-:S04]  /*1a10*/  ISETP.NE.AND.EX P0, PT, R3, R5, PT, P0 ;  /* 0x000000050300720c */ /* 0x000fc80003f05300 */
[----:B------:R-:W-:-:S13]  /*1a20*/  PLOP3.LUT P0, PT, P0, PT, PT, 0x8, 0x80 ;  /* 0x000000000080781c */ /* 0x000fda000070e170 */
.L_x_125:
[----:B-1----:R-:W-:Y:S05]  /*1a30*/  BSYNC.RECONVERGENT B0 ;  /* 0x0000000000007941 */ /* 0x002fea0003800200 */
.L_x_124:
[----:B------:R-:W1:Y:S02]  /*1a40*/  LDCU.64 UR4, c[0x0][0x398] ;  /* 0x00007300ff0477ac */ /* 0x000e640008000a00 */
[----:B-1----:R-:W-:-:S04]  /*1a50*/  UISETP.GE.U32.AND UP0, UPT, UR4, 0x2, UPT ;  /* 0x000000020400788c */ /* 0x002fc8000bf06070 */
[----:B------:R-:W-:-:S09]  /*1a60*/  UISETP.GE.AND.EX UP0, UPT, UR5, URZ, UPT, UP0 ;  /* 0x000000ff0500728c */ /* 0x000fd2000bf06300 */
[----:B------:R-:W-:Y:S05]  /*1a70*/  BRA.U !UP0, `(.L_x_128) ;  /* 0x0000001508347547 */ /* 0x000fea000b800000 */
[----:B------:R-:W1:Y:S01]  /*1a80*/  LDC.64 R2, c[0x0][0x3e0] ;  /* 0x0000f800ff027b82 */ /* 0x000e620000000a00 */
        /* <DEDUP_REMOVED lines=9> */
[C---:B-1----:R-:W-:Y:S01]  /*1b20*/  SHF.L.U64.HI R47, R2.reuse, 0x1, R3 ;  /* 0x00000001022f7819 */ /* 0x042fe20000010203 */
[----:B------:R-:W-:Y:S02]  /*1b30*/  IMAD.SHL.U32 R46, R2, 0x2, RZ ;  /* 0x00000002022e7824 */ /* 0x000fe400078e00ff */
[-C--:B------:R-:W-:Y:S02]  /*1b40*/  IMAD R0, R13, R2.reuse, RZ ;  /* 0x000000020d007224 */ /* 0x080fe400078e02ff */
[----:B------:R-:W-:-:S04]  /*1b50*/  IMAD.WIDE.U32 R46, R15, R2, R46 ;  /* 0x000000020f2e7225 */ /* 0x000fc800078e002e */
[----:B------:R-:W-:Y:S01]  /*1b60*/  IMAD R35, R15, R3, R0 ;  /* 0x000000030f237224 */ /* 0x000fe200078e0200 */
[----:B------:R-:W-:Y:S06]  /*1b70*/  BRA.U !UP0, `(.L_x_129) ;  /* 0x0000000508d47547 */ /* 0x000fec000b800000 */
[----:B------:R-:W-:Y:S01]  /*1b80*/  IADD3 R0, P5, PT, R16, -0x1, RZ ;  /* 0xffffffff10007810 */ /* 0x000fe20007fbe0ff */
[----:B0-----:R-:W-:Y:S01]  /*1b90*/  IMAD.U32 R7, RZ, RZ, UR18 ;  /* 0x00000012ff077e24 */ /* 0x001fe2000f8e00ff */
        /* <DEDUP_REMOVED lines=9> */
[----:B------:R-:W4:Y:S01]  /*1c30*/  LDCU.64 UR4, c[0x0][0x380] ;  /* 0x00007000ff0477ac */ /* 0x000f220008000a00 */
[----:B------:R-:W-:Y:S01]  /*1c40*/  IMAD.MOV.U32 R32, RZ, RZ, R20 ;  /* 0x000000ffff207224 */ /* 0x000fe200078e0014 */
[----:B------:R-:W-:Y:S01]  /*1c50*/  ISETP.GE.U32.AND P2, PT, R15, R12, PT ;  /* 0x0000000c0f00720c */ /* 0x000fe20003f46070 */
[----:B------:R-:W-:Y:S01]  /*1c60*/  IMAD.MOV.U32 R33, RZ, RZ, R25 ;  /* 0x000000ffff217224 */ /* 0x000fe200078e0019 */
[----:B------:R-:W1:Y:S01]  /*1c70*/  LDCU.64 UR10, c[0x0][0x3c8] ;  /* 0x00007900ff0a77ac */ /* 0x000e620008000a00 */
[----:B------:R-:W-:Y:S01]  /*1c80*/  IMAD.IADD R34, R47, 0x1, R35 ;  /* 0x000000012f227824 */ /* 0x000fe200078e0223 */
[----:B------:R-:W-:Y:S01]  /*1c90*/  ISETP.GE.AND.EX P2, PT, R13, R10, PT, P2 ;  /* 0x0000000a0d00720c */ /* 0x000fe20003f46320 */
[----:B------:R-:W-:-:S04]  /*1ca0*/  IMAD.WIDE.U32 R30, R15, R2, R32 ;  /* 0x000000020f1e7225 */ /* 0x000fc800078e0020 */
[----:B------:R-:W-:Y:S02]  /*1cb0*/  IMAD.IADD R31, R35, 0x1, R31 ;  /* 0x00000001231f7824 */ /* 0x000fe400078e021f */
[C---:B0-----:R-:W-:Y:S02]  /*1cc0*/  IMAD R0, R6.reuse, UR16, RZ ;  /* 0x0000001006007c24 */ /* 0x041fe4000f8e02ff */
[----:B------:R-:W-:-:S04]  /*1cd0*/  IMAD.WIDE.U32 R36, R6, UR13, R30 ;  /* 0x0000000d06247c25 */ /* 0x000fc8000f8e001e */
[----:B------:R-:W-:Y:S01]  /*1ce0*/  IMAD R9, R7, UR13, R0 ;  /* 0x0000000d07097c24 */ /* 0x000fe2000f8e0200 */
[----:B----4-:R-:W-:Y:S01]  /*1cf0*/  LEA R38, P4, R36, UR4, 0x2 ;  /* 0x0000000424267c11 */ /* 0x010fe2000f8810ff */
[----:B------:R-:W-:-:S03]  /*1d00*/  @!P0 IMAD.WIDE.U32 R32, R6, UR13, R32 ;  /* 0x0000000d06208c25 */ /* 0x000fc6000f8e0020 */
[----:B------:R-:W-:Y:S01]  /*1d10*/  IADD3 R11, PT, PT, R37, R9, RZ ;  /* 0x00000009250b7210 */ /* 0x000fe20007ffe0ff */
[----:B------:R-:W-:-:S03]  /*1d20*/  IMAD.MOV.U32 R0, RZ, RZ, -0x800000 ;  /* 0xff800000ff007424 */ /* 0x000fc600078e00ff */
[----:B------:R-:W-:Y:S02]  /*1d30*/  LEA.HI.X R39, R36, UR5, R11, 0x2, P4 ;  /* 0x0000000524277c11 */ /* 0x000fe4000a0f140b */
[----:B------:R-:W-:Y:S02]  /*1d40*/  @!P2 LEA R36, P4, R2, R38, 0x2 ;  /* 0x000000260224a211 */ /* 0x000fe400078810ff */
[----:B------:R-:W-:Y:S02]  /*1d50*/  @!P0 IADD3 R11, P5, PT, R46, R32, RZ ;  /* 0x000000202e0b8210 */ /* 0x000fe40007fbe0ff */
[----:B------:R-:W-:Y:S02]  /*1d60*/  @!P2 LEA.HI.X R37, R2, R39, R3, 0x2, P4 ;  /* 0x000000270225a211 */ /* 0x000fe400020f1403 */
[----:B------:R-:W-:Y:S01]  /*1d70*/  @!P0 IADD3.X R34, PT, PT, R34, R9, R33, P5, !PT ;  /* 0x0000000922228210 */ /* 0x000fe20002ffe421 */
[----:B------:R-:W2:Y:S01]  /*1d80*/  LDG.E R3, desc[UR14][R38.64] ;  /* 0x0000000e26037981 */ /* 0x000ea2000c1e1900 */
[----:B------:R-:W-:-:S03]  /*1d90*/  @!P0 LEA R32, P4, R11, UR4, 0x2 ;  /* 0x000000040b208c11 */ /* 0x000fc6000f8810ff */
[----:B------:R0:W3:Y:S01]  /*1da0*/  @!P2 LDG.E R0, desc[UR14][R36.64] ;  /* 0x0000000e2400a981 */ /* 0x0000e2000c1e1900 */
[----:B------:R-:W-:Y:S01]  /*1db0*/  @!P0 LEA.HI.X R33, R11, UR5, R34, 0x2, P4 ;  /* 0x000000050b218c11 */ /* 0x000fe2000a0f1422 */
[----:B------:R-:W-:Y:S02]  /*1dc0*/  IMAD.MOV.U32 R11, RZ, RZ, -0x800000 ;  /* 0xff800000ff0b7424 */ /* 0x000fe400078e00ff */
[----:B0-----:R-:W-:Y:S02]  /*1dd0*/  @!P0 IMAD.MOV.U32 R36, RZ, RZ, R32 ;  /* 0x000000ffff248224 */ /* 0x001fe400078e0020 */
[----:B------:R-:W-:Y:S02]  /*1de0*/  @!P0 IMAD.MOV.U32 R37, RZ, RZ, R33 ;  /* 0x000000ffff258224 */ /* 0x000fe400078e0021 */
[----:B------:R-:W0:Y:S03]  /*1df0*/  LDC.64 R32, c[0x0][0x3b8] ;  /* 0x0000ee00ff207b82 */ /* 0x000e260000000a00 */
[----:B------:R4:W3:Y:S01]  /*1e00*/  @!P0 LDG.E R11, desc[UR14][R36.64] ;  /* 0x0000000e240b8981 */ /* 0x0008e2000c1e1900 */
[----:B-1---5:R-:W-:-:S04]  /*1e10*/  IMAD R41, R5, UR10, RZ ;  /* 0x0000000a05297c24 */ /* 0x022fc8000f8e02ff */
[C---:B------:R-:W-:Y:S02]  /*1e20*/  IMAD R41, R4.reuse, UR11, R41 ;  /* 0x0000000b04297c24 */ /* 0x040fe4000f8e0229 */
[----:B----4-:R-:W-:Y:S02]  /*1e30*/  IMAD.MOV.U32 R36, RZ, RZ, R18 ;  /* 0x000000ffff247224 */ /* 0x010fe400078e0012 */
[----:B------:R-:W-:Y:S02]  /*1e40*/  IMAD.MOV.U32 R37, RZ, RZ, R23 ;  /* 0x000000ffff257224 */ /* 0x000fe400078e0017 */
[----:B------:R-:W-:Y:S01]  /*1e50*/  IMAD.WIDE.U32 R38, R4, UR10, R36 ;  /* 0x0000000a04267c25 */ /* 0x000fe2000f8e0024 */
[----:B------:R-:W1:Y:S04]  /*1e60*/  LDCU.64 UR10, c[0x0][0x388] ;  /* 0x00007100ff0a77ac */ /* 0x000e680008000a00 */
[----:B------:R-:W-:Y:S01]  /*1e70*/  IADD3 R39, PT, PT, R39, R41, RZ ;  /* 0x0000002927277210 */ /* 0x000fe20007ffe0ff */
[----:B0-----:R-:W-:-:S04]  /*1e80*/  IMAD R34, R32, UR18, RZ ;  /* 0x0000001220227c24 */ /* 0x001fc8000f8e02ff */
[----:B------:R-:W-:Y:S02]  /*1e90*/  IMAD R37, R33, UR17, R34 ;  /* 0x0000001121257c24 */ /* 0x000fe4000f8e0222 */
[----:B------:R-:W-:-:S04]  /*1ea0*/  IMAD.WIDE.U32 R32, R32, UR17, R38 ;  /* 0x0000001120207c25 */ /* 0x000fc8000f8e0026 */
[----:B------:R-:W-:Y:S01]  /*1eb0*/  IMAD.IADD R33, R33, 0x1, R37 ;  /* 0x0000000121217824 */ /* 0x000fe200078e0225 */
[----:B-1----:R-:W-:-:S04]  /*1ec0*/  LEA R36, P4, R32, UR10, 0x2 ;  /* 0x0000000a20247c11 */ /* 0x002fc8000f8810ff */
[----:B------:R-:W-:-:S05]  /*1ed0*/  LEA.HI.X R37, R32, UR11, R33, 0x2, P4 ;  /* 0x0000000b20257c11 */ /* 0x000fca000a0f1421 */
[----:B------:R-:W4:Y:S01]  /*1ee0*/  LDG.E R36, desc[UR14][R36.64] ;  /* 0x0000000e24247981 */ /* 0x000f22000c1e1900 */
[----:B--2---:R-:W-:Y:S01]  /*1ef0*/  IMAD.MOV.U32 R32, RZ, RZ, R3 ;  /* 0x000000ffff207224 */ /* 0x004fe200078e0003 */
[----:B---3--:R-:W-:-:S04]  /*1f00*/  @!P2 FSETP.GT.FTZ.AND P4, PT, R0, R3, PT ;  /* 0x000000030000a20b */ /* 0x008fc80003f94000 */
[----:B------:R-:W-:-:S04]  /*1f10*/  @!P2 FSEL R32, R0, R3, P4 ;  /* 0x000000030020a208 */ /* 0x000fc80002000000 */
[----:B------:R-:W-:-:S04]  /*1f20*/  @!P0 FSETP.GT.FTZ.AND P2, PT, R11, R32, PT ;  /* 0x000000200b00820b */ /* 0x000fc80003f54000 */
[----:B------:R-:W-:-:S04]  /*1f30*/  @!P0 FSEL R32, R11, R32, P2 ;  /* 0x000000200b208208 */ /* 0x000fc80001000000 */
[----:B------:R-:W-:-:S04]  /*1f40*/  FSETP.NEU.FTZ.AND P2, PT, R32, -INF , PT ;  /* 0xff8000002000780b */ /* 0x000fc80003f5d000 */
[----:B------:R-:W-:Y:S02]  /*1f50*/  FSEL R32, R32, RZ, P2 ;  /* 0x000000ff20207208 */ /* 0x000fe40001000000 */
[----:B------:R-:W-:-:S03]  /*1f60*/  IADD3 R38, P2, PT, RZ, -R6, RZ ;  /* 0x80000006ff267210 */ /* 0x000fc60007f5e0ff */
[----:B------:R-:W-:Y:S01]  /*1f70*/  FADD.FTZ R3, R3, -R32 ;  /* 0x8000002003037221 */ /* 0x000fe20000010000 */
[C---:B------:R-:W-:Y:S01]  /*1f80*/  FADD.FTZ R0, -R32.reuse, R0 ;  /* 0x0000000020007221 */ /* 0x040fe20000010100 */
[----:B------:R-:W-:Y:S01]  /*1f90*/  FADD.FTZ R11, -R32, R11 ;  /* 0x0000000b200b7221 */ /* 0x000fe20000010100 */
[----:B------:R-:W-:Y:S02]  /*1fa0*/  IMAD.X R39, RZ, RZ, ~R7, P2 ;  /* 0x000000ffff277224 */ /* 0x000fe400010e0e07 */
[----:B------:R-:W-:Y:S01]  /*1fb0*/  FMUL.FTZ R3, R3, 1.4426950216293334961 ;  /* 0x3fb8aa3b03037820 */ /* 0x000fe20000410000 */
[----:B------:R-:W-:Y:S01]  /*1fc0*/  FMUL.FTZ R0, R0, 1.4426950216293334961 ;  /* 0x3fb8aa3b00007820 */ /* 0x000fe20000410000 */
[----:B------:R-:W-:Y:S01]  /*1fd0*/  FMUL.FTZ R33, R11, 1.4426950216293334961 ;  /* 0x3fb8aa3b0b217820 */ /* 0x000fe20000410000 */
[----:B------:R-:W-:-:S03]  /*1fe0*/  IMAD.WIDE.U32 R38, R6, UR13, R38 ;  /* 0x0000000d06267c25 */ /* 0x000fc6000f8e0026 */
[----:B------:R-:W-:Y:S01]  /*1ff0*/  MUFU.EX2 R3, R3 ;  /* 0x0000000300037308 */ /* 0x000fe20000000800 */
[----:B------:R-:W-:-:S04]  /*2000*/  IADD3 R30, P2, PT, R30, R38, RZ ;  /* 0x000000261e1e7210 */ /* 0x000fc80007f5e0ff */
[----:B------:R-:W-:-:S03]  /*2010*/  IADD3.X R9, PT, PT, R31, R9, R39, P2, !PT ;  /* 0x000000091f097210 */ /* 0x000fc600017fe427 */
[----:B------:R-:W0:Y:S01]  /*2020*/  MUFU.EX2 R0, R0 ;  /* 0x0000000000007308 */ /* 0x000e220000000800 */
[----:B------:R-:W-:-:S07]  /*2030*/  LEA R6, P2, R30, UR4, 0x2 ;  /* 0x000000041e067c11 */ /* 0x000fce000f8410ff */
[----:B------:R-:W1:Y:S01]  /*2040*/  MUFU.EX2 R34, R33 ;  /* 0x0000002100227308 */ /* 0x000e620000000800 */
[----:B0-----:R-:W-:-:S04]  /*2050*/  FADD.FTZ R11, R3, R0 ;  /* 0x00000000030b7221 */ /* 0x001fc80000010000 */
[----:B-1----:R-:W-:Y:S01]  /*2060*/  FADD.FTZ R34, R11, R34 ;  /* 0x000000220b227221 */ /* 0x002fe20000010000 */
[----:B------:R-:W-:-:S03]  /*2070*/  IMAD.U32 R11, RZ, RZ, UR8 ;  /* 0x00000008ff0b7e24 */ /* 0x000fc6000f8e00ff */
[----:B------:R-:W0:Y:S02]  /*2080*/  MUFU.LG2 R7, R34 ;  /* 0x0000002200077308 */ /* 0x000e240000000c00 */
[----:B0-----:R-:W-:Y:S01]  /*2090*/  FFMA.FTZ R3, R7, 0.69314718246459960938, R32 ;  /* 0x3f31721807037823 */ /* 0x001fe20000010020 */
[----:B------:R-:W-:Y:S01]  /*20a0*/  LEA.HI.X R7, R30, UR5, R9, 0x2, P2 ;  /* 0x000000051e077c11 */ /* 0x000fe200090f1409 */
[----:B------:R-:W-:Y:S02]  /*20b0*/  IMAD.U32 R9, RZ, RZ, UR9 ;  /* 0x00000009ff097e24 */ /* 0x000fe4000f8e00ff */
[----:B----4-:R-:W-:-:S05]  /*20c0*/  FADD.FTZ R3, R3, R36 ;  /* 0x0000002403037221 */ /* 0x010fca0000010000 */
[----:B------:R0:W-:Y:S01]  /*20d0*/  STG.E desc[UR14][R6.64], R3 ;  /* 0x0000000306007986 */ /* 0x0001e2000c10190e */
[----:B------:R-:W-:Y:S05]  /*20e0*/  BRA `(.L_x_131) ;  /* 0x0000000000747947 */ /* 0x000fea0003800000 */
.L_x_130:
[----:B------:R-:W-:Y:S01]  /*20f0*/  IMAD.U32 R3, RZ, RZ, UR18 ;  /* 0x00000012ff037e24 */ /* 0x000fe2000f8e00ff */
[----:B------:R-:W-:Y:S01]  /*2100*/  ISETP.GT.U32.AND P2, PT, R16, UR17, PT ;  /* 0x0000001110007c0c */ /* 0x000fe2000bf44070 */
[----:B------:R-:W-:Y:S01]  /*2110*/  IMAD.U32 R11, RZ, RZ, UR8 ;  /* 0x00000008ff0b7e24 */ /* 0x000fe2000f8e00ff */
[----:B------:R-:W-:Y:S02]  /*2120*/  ISETP.LE.U32.AND P4, PT, R15, R12, PT ;  /* 0x0000000c0f00720c */ /* 0x000fe40003f83070 */
[----:B------:R-:W-:Y:S02]  /*2130*/  ISETP.LT.AND.EX P2, PT, R3, R17, !P1, P2 ;  /* 0x000000110300720c */ /* 0x000fe40004f41320 */
[----:B------:R-:W-:Y:S02]  /*2140*/  ISETP.GT.U32.AND P5, PT, R15, UR7, PT ;  /* 0x000000070f007c0c */ /* 0x000fe4000bfa4070 */
[----:B------:R-:W-:Y:S02]  /*2150*/  ISETP.LE.AND.EX P2, PT, R13, R10, P2, P4 ;  /* 0x0000000a0d00720c */ /* 0x000fe40001743340 */
[----:B------:R-:W-:-:S02]  /*2160*/  MOV R9, UR9 ;  /* 0x0000000900097c02 */ /* 0x000fc40008000f00 */
[----:B------:R-:W-:-:S13]  /*2170*/  ISETP.GT.OR.EX P2, PT, R13, UR6, P2, P5 ;  /* 0x000000060d007c0c */ /* 0x000fda0009744750 */
[----:B------:R-:W-:Y:S05]  /*2180*/  @P2 BRA `(.L_x_131) ;  /* 0x00000000004c2947 */ /* 0x000fea0003800000 */
[----:B------:R-:W0:Y:S01]  /*2190*/  LDCU.64 UR10, c[0x0][0x3d8] ;  /* 0x00007b00ff0a77ac */ /* 0x000e220008000a00 */
[----:B------:R-:W-:Y:S02]  /*21a0*/  IMAD.MOV.U32 R6, RZ, RZ, R20 ;  /* 0x000000ffff067224 */ /* 0x000fe400078e0014 */
[----:B------:R-:W-:Y:S01]  /*21b0*/  IMAD.MOV.U32 R7, RZ, RZ, R25 ;  /* 0x000000ffff077224 */ /* 0x000fe200078e0019 */
[----:B------:R-:W1:Y:S01]  /*21c0*/  LDCU.64 UR20, c[0x0][0x380] ;  /* 0x00007000ff1477ac */ /* 0x000e620008000a00 */
[----:B------:R-:W-:Y:S02]  /*21d0*/  IMAD.MOV.U32 R3, RZ, RZ, -0x800000 ;  /* 0xff800000ff037424 */ /* 0x000fe400078e00ff */
[----:B------:R-:W-:-:S04]  /*21e0*/  IMAD.WIDE.U32 R6, R15, R2, R6 ;  /* 0x000000020f067225 */ /* 0x000fc800078e0006 */
[----:B------:R-:W-:Y:S02]  /*21f0*/  IMAD.U32 R11, RZ, RZ, UR8 ;  /* 0x00000008ff0b7e24 */ /* 0x000fe4000f8e00ff */
        /* <DEDUP_REMOVED lines=10> */
[----:B------:R-:W-:-:S05]  /*22a0*/  LEA.HI.X R7, R0, UR21, R7, 0x2, P2 ;  /* 0x0000001500077c11 */ /* 0x000fca00090f1407 */
[----:B------:R1:W-:Y:S04]  /*22b0*/  STG.E desc[UR14][R6.64], R3 ;  /* 0x0000000306007986 */ /* 0x0003e8000c10190e */
.L_x_131:
[----:B------:R-:W-:Y:S05]  /*22c0*/  BSYNC.RECONVERGENT B0 ;  /* 0x0000000000007941 */ /* 0x000fea0003800200 */
.L_x_129:
[----:B------:R-:W-:-:S04]  /*22d0*/  UISETP.NE.U32.AND UP0, UPT, UR17, URZ, UPT ;  /* 0x000000ff1100728c */ /* 0x000fc8000bf05070 */
[----:B------:R-:W-:-:S09]  /*22e0*/  UISETP.NE.AND.EX UP0, UPT, UR18, URZ, UPT, UP0 ;  /* 0x000000ff1200728c */ /* 0x000fd2000bf05300 */
[----:B------:R-:W-:Y:S05]  /*22f0*/  BRA.U !UP0, `(.L_x_128) ;  /* 0x0000000d08147547 */ /* 0x000fea000b800000 */
[----:B------:R-:W2:Y:S01]  /*2300*/  LDCU.64 UR10, c[0x0][0x3c8] ;  /* 0x00007900ff0a77ac */ /* 0x000ea20008000a00 */
[----:B------:R-:W3:Y:S01]  /*2310*/  LDC.64 R30, c[0x0][0x3d8] ;  /* 0x0000f600ff1e7b82 */ /* 0x000ee20000000a00 */
[----:B------:R-:W-:Y:S01]  /*2320*/  IMAD.MOV.U32 R36, RZ, RZ, R20 ;  /* 0x000000ffff247224 */ /* 0x000fe200078e0014 */
[----:B------:R-:W-:Y:S01]  /*2330*/  IADD3 R34, P2, PT, R11, -0x1, RZ ;  /* 0xffffffff0b227810 */ /* 0x000fe20007f5e0ff */
[----:B------:R-:W0:Y:S01]  /*2340*/  LDCU.64 UR4, c[0x0][0x3d8] ;  /* 0x00007b00ff0477ac */ /* 0x000e220008000a00 */
[----:B------:R-:W-:Y:S01]  /*2350*/  IMAD.MOV.U32 R37, RZ, RZ, R25 ;  /* 0x000000ffff257224 */ /* 0x000fe200078e0019 */
[----:B------:R-:W-:Y:S02]  /*2360*/  IADD3 R47, PT, PT, R35, R47, RZ ;  /* 0x0000002f232f7210 */ /* 0x000fe40007ffe0ff */
[----:B------:R-:W-:Y:S01]  /*2370*/  IADD3.X R49, PT, PT, R9, -0x1, RZ, P2, !PT ;  /* 0xffffffff09317810 */ /* 0x000fe200017fe4ff */
[----:B------:R-:W0:Y:S01]  /*2380*/  LDC.64 R32, c[0x0][0x3b8] ;  /* 0x0000ee00ff207b82 */ /* 0x000e220000000a00 */
[----:B--2--5:R-:W-:-:S04]  /*2390*/  IMAD R5, R5, UR10, RZ ;  /* 0x0000000a05057c24 */ /* 0x024fc8000f8e02ff */
[C---:B----4-:R-:W-:Y:S02]  /*23a0*/  IMAD R39, R4.reuse, UR11, R5 ;  /* 0x0000000b04277c24 */ /* 0x050fe4000f8e0205 */
[----:B------:R-:W-:Y:S01]  /*23b0*/  IMAD.WIDE.U32 R4, R4, UR10, RZ ;  /* 0x0000000a04047c25 */ /* 0x000fe2000f8e00ff */
[----:B------:R-:W2:Y:S03]  /*23c0*/  LDCU.64 UR10, c[0x0][0x380] ;  /* 0x00007000ff0a77ac */ /* 0x000ea60008000a00 */
[----:B------:R-:W-:Y:S02]  /*23d0*/  IMAD.IADD R39, R39, 0x1, R5 ;  /* 0x0000000127277824 */ /* 0x000fe400078e0205 */
[-C--:B---3--:R-:W-:Y:S02]  /*23e0*/  IMAD R0, R9, R30.reuse, RZ ;  /* 0x0000001e09007224 */ /* 0x088fe400078e02ff */
[C---:B------:R-:W-:Y:S01]  /*23f0*/  IMAD.SHL.U32 R41, R4.reuse, 0x4, RZ ;  /* 0x0000000404297824 */ /* 0x040fe200078e00ff */
[----:B------:R-:W-:Y:S01]  /*2400*/  SHF.L.U64.HI R39, R4, 0x2, R39 ;  /* 0x0000000204277819 */ /* 0x000fe20000010227 */
[----:B01----:R-:W-:-:S04]  /*2410*/  IMAD.WIDE.U32 R6, R11, R30, R36 ;  /* 0x0000001e0b067225 */ /* 0x003fc800078e0024 */
[----:B------:R-:W-:Y:S01]  /*2420*/  IMAD.WIDE.U32 R4, R11, R30, UR4 ;  /* 0x000000040b047e25 */ /* 0x000fe2000f8e001e */
[----:B------:R-:W0:Y:S01]  /*2430*/  LDCU.64 UR4, c[0x0][0x388] ;  /* 0x00007100ff0477ac */ /* 0x000e220008000a00 */
[----:B------:R-:W-:Y:S02]  /*2440*/  IADD3 R44, P2, PT, R6, R46, RZ ;  /* 0x0000002e062c7210 */ /* 0x000fe40007f5e0ff */
[----:B------:R-:W-:Y:S01]  /*2450*/  IMAD.WIDE.U32 R36, R15, R2, R36 ;  /* 0x000000020f247225 */ /* 0x000fe200078e0024 */
[----:B------:R-:W-:-:S03]  /*2460*/  IADD3 R46, P5, P6, R4, R20, R46 ;  /* 0x00000014042e7210 */ /* 0x000fc60007ebe02e */
[----:B------:R-:W-:Y:S01]  /*2470*/  IMAD R51, R11, R31, R0 ;  /* 0x0000001f0b337224 */ /* 0x000fe200078e0200 */
[----:B------:R-:W-:Y:S01]  /*2480*/  IADD3 R42, P4, PT, R4, R36, RZ ;  /* 0x00000024042a7210 */ /* 0x000fe20007f9e0ff */
[----:B------:R-:W-:Y:S02]  /*2490*/  IMAD.IADD R37, R35, 0x1, R37 ;  /* 0x0000000123257824 */ /* 0x000fe400078e0225 */
[----:B------:R-:W-:Y:S02]  /*24a0*/  IMAD.IADD R7, R7, 0x1, R51 ;  /* 0x0000000107077824 */ /* 0x000fe400078e0233 */
[----:B------:R-:W-:Y:S02]  /*24b0*/  IMAD.IADD R51, R51, 0x1, R5 ;  /* 0x0000000133337824 */ /* 0x000fe400078e0205 */
[-C--:B------:R-:W-:Y:S02]  /*24c0*/  IMAD R0, R49, R30.reuse, RZ ;  /* 0x0000001e31007224 */ /* 0x080fe400078e02ff */
[----:B------:R-:W-:-:S04]  /*24d0*/  IMAD.WIDE.U32 R4, R34, R30, R36 ;  /* 0x0000001e22047225 */ /* 0x000fc800078e0024 */
[----:B------:R-:W-:Y:S01]  /*24e0*/  IMAD.X R43, R51, 0x1, R37, P4 ;  /* 0x00000001332b7824 */ /* 0x000fe200020e0625 */
[----:B------:R-:W-:Y:S01]  /*24f0*/  SHF.L.U64.HI R37, R32, 0x2, R33 ;  /* 0x0000000220257819 */ /* 0x000fe20000010221 */
[----:B------:R-:W-:Y:S01]  /*2500*/  IMAD R53, R34, R31, R0 ;  /* 0x0000001f22357224 */ /* 0x000fe200078e0200 */
[----:B------:R-:W-:Y:S01]  /*2510*/  SHF.L.U64.HI R31, R30, 0x3, R31 ;  /* 0x000000031e1f7819 */ /* 0x000fe2000001021f */
[----:B------:R-:W-:Y:S01]  /*2520*/  IMAD.X R45, R47, 0x1, R7, P2 ;  /* 0x000000012f2d7824 */ /* 0x000fe200010e0607 */
[----:B------:R-:W-:Y:S01]  /*2530*/  IADD3.X R47, PT, PT, R51, R25, R47, P5, P6 ;  /* 0x00000019332f7210 */ /* 0x000fe20002fec42f */
[----:B------:R-:W-:Y:S01]  /*2540*/  IMAD.WIDE.U32 R2, R15, R2, R6 ;  /* 0x000000020f027225 */ /* 0x000fe200078e0006 */
[----:B------:R-:W-:Y:S02]  /*2550*/  IADD3 RZ, P2, PT, R16, -0x1, RZ ;  /* 0xffffffff10ff7810 */ /* 0x000fe40007f5e0ff */
[----:B------:R-:W-:Y:S01]  /*2560*/  IADD3 R7, PT, PT, R5, R53, RZ ;  /* 0x0000003505077210 */ /* 0x000fe20007ffe0ff */
[----:B------:R-:W-:Y:S01]  /*2570*/  IMAD.SHL.U32 R36, R32, 0x4, RZ ;  /* 0x0000000420247824 */ /* 0x000fe200078e00ff */
[----:B------:R-:W-:Y:S01]  /*2580*/  SHF.L.U64.HI R43, R42, 0x2, R43 ;  /* 0x000000022a2b7819 */ /* 0x000fe2000001022b */
[CC--:B------:R-:W-:Y:S01]  /*2590*/  IMAD R0, R37.reuse, R34.reuse, RZ ;  /* 0x0000002225007224 */ /* 0x0c0fe200078e02ff */
[----:B------:R-:W-:Y:S01]  /*25a0*/  SHF.L.U64.HI R7, R4, 0x2, R7 ;  /* 0x0000000204077819 */ /* 0x000fe20000010207 */
[----:B------:R-:W-:Y:S01]  /*25b0*/  IMAD R51, R37, R11, RZ ;  /* 0x0000000b25337224 */ /* 0x000fe200078e02ff */
[----:B------:R-:W-:Y:S01]  /*25c0*/  SHF.L.U64.HI R45, R44, 0x2, R45 ;  /* 0x000000022c2d7819 */ /* 0x000fe2000001022d */
[----:B------:R-:W-:Y:S01]  /*25d0*/  IMAD.IADD R5, R35, 0x1, R3 ;  /* 0x0000000123057824 */ /* 0x000fe200078e0203 */
[----:B------:R-:W-:Y:S01]  /*25e0*/  SHF.L.U64.HI R47, R46, 0x2, R47 ;  /* 0x000000022e2f7819 */ /* 0x000fe2000001022f */
[C---:B------:R-:W-:Y:S01]  /*25f0*/  IMAD R49, R36.reuse, R49, R0 ;  /* 0x0000003124317224 */ /* 0x040fe200078e0200 */
[----:B------:R-:W-:Y:S01]  /*2600*/  IADD3.X R0, PT, PT, R17, -0x1, RZ, P2, !PT ;  /* 0xffffffff11007810 */ /* 0x000fe200017fe4ff */
[----:B0-----:R-:W-:Y:S01]  /*2610*/  IMAD.WIDE.U32 R34, R36, R34, UR4 ;  /* 0x0000000424227e25 */ /* 0x001fe2000f8e0022 */
[----:B------:R-:W-:-:S02]  /*2620*/  LEA R41, P2, R18, R41, 0x2 ;  /* 0x0000002912297211 */ /* 0x000fc400078410ff */
[----:B------:R-:W-:Y:S01]  /*2630*/  SHF.L.U64.HI R5, R2, 0x2, R5 ;  /* 0x0000000202057819 */ /* 0x000fe20000010205 */
[----:B------:R-:W-:Y:S01]  /*2640*/  IMAD R51, R36, R9, R51 ;  /* 0x0000000924337224 */ /* 0x000fe200078e0233 */
[----:B------:R-:W-:Y:S01]  /*2650*/  SHF.L.U64.HI R33, R32, 0x3, R33 ;  /* 0x0000000320217819 */ /* 0x000fe20000010221 */
[----:B------:R-:W-:Y:S01]  /*2660*/  IMAD.WIDE.U32 R36, R36, R11, UR4 ;  /* 0x0000000424247e25 */ /* 0x000fe2000f8e000b */
[----:B------:R-:W-:Y:S02]  /*2670*/  SHF.L.U32 R44, R44, 0x2, RZ ;  /* 0x000000022c2c7819 */ /* 0x000fe400000006ff */
[----:B------:R-:W-:Y:S01]  /*2680*/  LEA.HI.X R50, R18, R39, R23, 0x2, P2 ;  /* 0x0000002712327211 */ /* 0x000fe200010f1417 */
[----:B------:R-:W-:Y:S02]  /*2690*/  IMAD.SHL.U32 R6, R4, 0x4, RZ ;  /* 0x0000000404067824 */ /* 0x000fe400078e00ff */
[----:B------:R-:W-:Y:S02]  /*26a0*/  IMAD.SHL.U32 R4, R2, 0x4, RZ ;  /* 0x0000000402047824 */ /* 0x000fe400078e00ff */
[----:B------:R-:W-:-:S02]  /*26b0*/  IMAD.IADD R48, R35, 0x1, R49 ;  /* 0x0000000123307824 */ /* 0x000fc400078e0231 */
[----:B--2---:R-:W-:Y:S02]  /*26c0*/  IMAD.U32 R3, RZ, RZ, UR10 ;  /* 0x0000000aff037e24 */ /* 0x004fe4000f8e00ff */
[----:B------:R-:W-:Y:S02]  /*26d0*/  IMAD.U32 R2, RZ, RZ, UR11 ;  /* 0x0000000bff027e24 */ /* 0x000fe4000f8e00ff */
[----:B------:R-:W-:Y:S02]  /*26e0*/  IMAD.SHL.U32 R42, R42, 0x4, RZ ;  /* 0x000000042a2a7824 */ /* 0x000fe400078e00ff */
[----:B------:R-:W-:Y:S02]  /*26f0*/  IMAD.SHL.U32 R46, R46, 0x4, RZ ;  /* 0x000000042e2e7824 */ /* 0x000fe400078e00ff */
[----:B------:R-:W-:-:S07]  /*2700*/  IMAD.IADD R49, R37, 0x1, R51 ;  /* 0x0000000125317824 */ /* 0x000fce00078e0233 */
.L_x_138:
        /* <DEDUP_REMOVED lines=13> */
[----:B------:R-:W2:Y:S03]  /*27e0*/  LDG.E R53, desc[UR14][R52.64] ;  /* 0x0000000e34357981 */ /* 0x000ea6000c1e1900 */
[----:B------:R-:W-:Y:S02]  /*27f0*/  @!P0 IADD3.X R57, PT, PT, R2, R47, RZ, P4, !PT ;  /* 0x0000002f02398210 */ /* 0x000fe400027fe4ff */
[----:B0-----:R-:W-:-:S04]  /*2800*/  @!P2 LEA R54, P5, R38, R42, 0x2 ;  /* 0x0000002a2636a211 */ /* 0x001fc800078a10ff */
[----:B------:R-:W-:Y:S01]  /*2810*/  @!P2 LEA.HI.X R39, R38, R43, R39, 0x2, P5 ;  /* 0x0000002b2627a211 */ /* 0x000fe200028f1427 */
[----:B------:R-:W-:Y:S01]  /*2820*/  IMAD.MOV.U32 R38, RZ, RZ, -0x800000 ;  /* 0xff800000ff267424 */ /* 0x000fe200078e00ff */
[----:B------:R-:W-:-:S05]  /*2830*/  @!P2 IADD3 R54, P5, PT, R3, R54, RZ ;  /* 0x000000360336a210 */ /* 0x000fca0007fbe0ff */
[----:B------:R-:W-:Y:S02]  /*2840*/  @!P2 IMAD.X R55, R2, 0x1, R39, P5 ;  /* 0x000000010237a824 */ /* 0x000fe400028e0627 */
[----:B------:R-:W-:-:S03]  /*2850*/  IMAD.MOV.U32 R39, RZ, RZ, -0x800000 ;  /* 0xff800000ff277424 */ /* 0x000fc600078e00ff */
        /* <DEDUP_REMOVED lines=32> */
.L_x_133:
[----:B------:R-:W-:Y:S02]  /*2a60*/  ISETP.GT.U32.AND P4, PT, R15, UR7, PT ;  /* 0x000000070f007c0c */ /* 0x000fe4000bf84070 */
[----:B------:R-:W-:Y:S02]  /*2a70*/  ISETP.GE.U32.AND P2, PT, R11, R16, PT ;  /* 0x000000100b00720c */ /* 0x000fe40003f46070 */
[----:B------:R-:W-:Y:S02]  /*2a80*/  ISETP.GT.AND.EX P4, PT, R13, UR6, PT, P4 ;  /* 0x000000060d007c0c */ /* 0x000fe4000bf84340 */
[----:B------:R-:W-:-:S04]  /*2a90*/  ISETP.GE.OR.EX P2, PT, R9, R17, P3, P2 ;  /* 0x000000110900720c */ /* 0x000fc80001f46720 */
[----:B------:R-:W-:-:S13]  /*2aa0*/  PLOP3.LUT P2, PT, P4, P2, P1, 0xf1, 0x0 ;  /* 0x000000000000781c */ /* 0x000fda0002745e11 */
[----:B------:R-:W-:Y:S02]  /*2ab0*/  @!P2 IADD3 R38, P4, PT, R3, R4, RZ ;  /* 0x000000040326a210 */ /* 0x000fe40007f9e0ff */
[----:B------:R-:W-:-:S03]  /*2ac0*/  @!P2 MOV R51, 0xff800000 ;  /* 0xff8000000033a802 */ /* 0x000fc60000000f00 */
[----:B------:R-:W-:-:S05]  /*2ad0*/  @!P2 IMAD.X R39, R2, 0x1, R5, P4 ;  /* 0x000000010227a824 */ /* 0x000fca00020e0605 */
[----:B------:R1:W-:Y:S03]  /*2ae0*/  @!P2 STG.E desc[UR14][R38.64], R51 ;  /* 0x000000332600a986 */ /* 0x0003e6000c10190e */
.L_x_134:
[----:B------:R-:W-:Y:S05]  /*2af0*/  BSYNC.RECONVERGENT B0 ;  /* 0x0000000000007941 */ /* 0x000fea0003800200 */
.L_x_132:
        /* <DEDUP_REMOVED lines=50> */
.L_x_136:
        /* <DEDUP_REMOVED lines=9> */
.L_x_137:
[----:B------:R-:W-:Y:S05]  /*2eb0*/  BSYNC.RECONVERGENT B0 ;  /* 0x0000000000007941 */ /* 0x000fea0003800200 */
.L_x_135:
        /* <DEDUP_REMOVED lines=9> */
.L_x_128:
[----:B------:R-:W-:-:S04]  /*2f50*/  IADD3 R8, P0, PT, -R40, R8, RZ ;  /* 0x0000000828087210 */ /* 0x000fc80007f1e1ff */
[----:B------:R-:W-:Y:S02]  /*2f60*/  IADD3.X R14, PT, PT, R14, -0x1, RZ, P0, !PT ;  /* 0xffffffff0e0e7810 */ /* 0x000fe400007fe4ff */
[----:B------:R-:W-:-:S04]  /*2f70*/  ISETP.GT.U32.AND P0, PT, R8, -0x1, PT ;  /* 0xffffffff0800780c */ /* 0x000fc80003f04070 */
[----:B------:R-:W-:-:S13]  /*2f80*/  ISETP.GT.AND.EX P0, PT, R14, -0x1, PT, P0 ;  /* 0xffffffff0e00780c */ /* 0x000fda0003f04300 */
[----:B------:R-:W-:Y:S05]  /*2f90*/  @P0 BRA `(.L_x_139) ;  /* 0xffffffe400c80947 */ /* 0x000fea000383ffff */
[----:B------:R-:W-:Y:S05]  /*2fa0*/  EXIT ;  /* 0x000000000000794d */ /* 0x000fea0003800000 */
        .weak           $__internal_2_$__cuda_sm20_div_u64
        .type           $__internal_2_$__cuda_sm20_div_u64,@function
        .size           $__internal_2_$__cuda_sm20_div_u64,($__internal_3_$__cuda_sm20_rem_s64 - $__internal_2_$__cuda_sm20_div_u64)
$__internal_2_$__cuda_sm20_div_u64:
[----:B------:R-:W-:-:S04]  /*2fb0*/  IMAD.MOV.U32 R41, RZ, RZ, RZ ;  /* 0x000000ffff297224 */ /* 0x000fc800078e00ff */
[----:B------:R-:W0:Y:S08]  /*2fc0*/  I2F.U64.RP R13, R40 ;  /* 0x00000028000d7312 */ /* 0x000e300000309000 */
[----:B0-----:R-:W0:Y:S02]  /*2fd0*/  MUFU.RCP R13, R13 ;  /* 0x0000000d000d7308 */ /* 0x001e240000001000 */
[----:B0-----:R-:W-:-:S06]  /*2fe0*/  VIADD R30, R13, 0x1ffffffe ;  /* 0x1ffffffe0d1e7836 */ /* 0x001fcc0000000000 */
[----:B------:R-:W0:Y:S02]  /*2ff0*/  F2I.U64.TRUNC R30, R30 ;  /* 0x0000001e001e7311 */ /* 0x000e24000020d800 */
[----:B0-----:R-:W-:-:S04]  /*3000*/  IMAD.WIDE.U32 R34, R30, R40, RZ ;  /* 0x000000281e227225 */ /* 0x001fc800078e00ff */
[----:B------:R-:W-:Y:S01]  /*3010*/  IMAD R35, R31, R40, R35 ;  /* 0x000000281f237224 */ /* 0x000fe200078e0223 */
[----:B------:R-:W-:-:S04]  /*3020*/  IADD3 R15, P0, PT, RZ, -R34, RZ ;  /* 0x80000022ff0f7210 */ /* 0x000fc80007f1e0ff */
[----:B------:R-:W-:Y:S01]  /*3030*/  IADD3.X R33, PT, PT, RZ, ~R35, RZ, P0, !PT ;  /* 0x80000023ff217210 */ /* 0x000fe200007fe4ff */
[----:B------:R-:W-:-:S04]  /*3040*/  IMAD.HI.U32 R34, R30, R15, RZ ;  /* 0x0000000f1e227227 */ /* 0x000fc800078e00ff */
[----:B------:R-:W-:Y:S02]  /*3050*/  IMAD.MOV.U32 R35, RZ, RZ, R30 ;  /* 0x000000ffff237224 */ /* 0x000fe400078e001e */
        /* <DEDUP_REMOVED lines=32> */
[----:B------:R-:W-:Y:S01]  /*3260*/  IMAD.X R34, RZ, RZ, R13, P2 ;  /* 0x000000ffff227224 */ /* 0x000fe200010e060d */
[----:B------:R-:W-:Y:S02]  /*3270*/  IADD3.X R36, PT, PT, ~R31, R14, RZ, P0, !PT ;  /* 0x0000000e1f247210 */ /* 0x000fe400007fe5ff */
[----:B------:R-:W-:Y:S02]  /*3280*/  ISETP.GE.U32.AND P0, PT, R35, R40, PT ;  /* 0x000000282300720c */ /* 0x000fe40003f06070 */
[----:B------:R-:W-:Y:S02]  /*3290*/  IADD3 R31, P1, PT, -R40, R35, RZ ;  /* 0x00000023281f7210 */ /* 0x000fe40007f3e1ff */
[C---:B------:R-:W-:Y:S02]  /*32a0*/  ISETP.GE.U32.AND.EX P0, PT, R36.reuse, RZ, PT, P0 ;  /* 0x000000ff2400720c */ /* 0x040fe40003f06100 */
[----:B------:R-:W-:Y:S02]  /*32b0*/  IADD3.X R33, PT, PT, R36, -0x1, RZ, P1, !PT ;  /* 0xffffffff24217810 */ /* 0x000fe40000ffe4ff */
[----:B------:R-:W-:-:S02]  /*32c0*/  SEL R15, R30, R15, P0 ;  /* 0x0000000f1e0f7207 */ /* 0x000fc40000000000 */
[----:B------:R-:W-:Y:S02]  /*32d0*/  SEL R31, R31, R35, P0 ;  /* 0x000000231f1f7207 */ /* 0x000fe40000000000 */
[----:B------:R-:W-:Y:S02]  /*32e0*/  SEL R30, R34, R13, P0 ;  /* 0x0000000d221e7207 */ /* 0x000fe40000000000 */
[----:B------:R-:W-:Y:S02]  /*32f0*/  IADD3 R34, P2, PT, R15, 0x1, RZ ;  /* 0x000000010f227810 */ /* 0x000fe40007f5e0ff */
[----:B------:R-:W-:Y:S02]  /*3300*/  SEL R33, R33, R36, P0 ;  /* 0x0000002421217207 */ /* 0x000fe40000000000 */
[----:B------:R-:W-:Y:S01]  /*3310*/  ISETP.GE.U32.AND P0, PT, R31, R40, PT ;  /* 0x000000281f00720c */ /* 0x000fe20003f06070 */
[----:B------:R-:W-:Y:S01]  /*3320*/  IMAD.X R35, RZ, RZ, R30, P2 ;  /* 0x000000ffff237224 */ /* 0x000fe200010e061e */
[----:B------:R-:W-:Y:S01]  /*3330*/  ISETP.NE.U32.AND P1, PT, R40, RZ, PT ;  /* 0x000000ff2800720c */ /* 0x000fe20003f25070 */
[----:B------:R-:W-:Y:S01]  /*3340*/  IMAD.MOV.U32 R31, RZ, RZ, 0x0 ;  /* 0x00000000ff1f7424 */ /* 0x000fe200078e00ff */
[----:B------:R-:W-:-:S02]  /*3350*/  ISETP.GE.U32.AND.EX P0, PT, R33, RZ, PT, P0 ;  /* 0x000000ff2100720c */ /* 0x000fc40003f06100 */
[----:B------:R-:W-:Y:S02]  /*3360*/  ISETP.NE.AND.EX P1, PT, RZ, RZ, PT, P1 ;  /* 0x000000ffff00720c */ /* 0x000fe40003f25310 */
[----:B------:R-:W-:Y:S01]  /*3370*/  SEL R35, R35, R30, P0 ;  /* 0x0000001e23237207 */ /* 0x000fe20000000000 */
[----:B------:R-:W-:Y:S01]  /*3380*/  IMAD.MOV.U32 R30, RZ, RZ, R0 ;  /* 0x000000ffff1e7224 */ /* 0x000fe200078e0000 */
[----:B------:R-:W-:Y:S02]  /*3390*/  SEL R34, R34, R15, P0 ;  /* 0x0000000f22227207 */ /* 0x000fe40000000000 */
[----:B------:R-:W-:Y:S02]  /*33a0*/  SEL R35, R35, 0xffffffff, P1 ;  /* 0xffffffff23237807 */ /* 0x000fe40000800000 */
[----:B------:R-:W-:Y:S01]  /*33b0*/  SEL R34, R34, 0xffffffff, P1 ;  /* 0xffffffff22227807 */ /* 0x000fe20000800000 */
[----:B------:R-:W-:Y:S06]  /*33c0*/  RET.REL.NODEC R30 `(_ZN2at6native43_GLOBAL__N__c95f0927_10_LossCTC_cu_88d8892b37ctc_loss_backward_log_beta_gpu_kernelIflEEvPT_PKS3_PKllPKT0_S8_lllllllS8_lll) ;  /* 0xffffffcc1e0c7950 */ /* 0x000fec0003c3ffff */
        .weak           $__internal_3_$__cuda_sm20_rem_s64
        .type           $__internal_3_$__cuda_sm20_rem_s64,@function
        .size           $__internal_3_$__cuda_sm20_rem_s64,(.L_x_504 - $__internal_3_$__cuda_sm20_rem_s64)
$__internal_3_$__cuda_sm20_rem_s64:
        /* <DEDUP_REMOVED lines=32> */
[----:B------:R-:W-:Y:S02]  /*35d0*/  IMAD.X R6, RZ, RZ, ~UR6, P4 ;  /* 0x80000006ff067e24 */ /* 0x000fe4000a0e06ff */
[----:B------:R-:W-:Y:S02]  /*35e0*/  IMAD.X R7, R2, 0x1, R7, P0 ;  /* 0x0000000102077824 */ /* 0x000fe400000e0607 */
[----:B------:R-:W-:Y:S01]  /*35f0*/  IMAD.HI.U32 R2, R5, R4, RZ ;  /* 0x0000000405027227 */ /* 0x000fe200078e00ff */
[----:B------:R-:W-:Y:S02]  /*3600*/  SEL R6, R6, UR6, !P1 ;  /* 0x0000000606067c07 */ /* 0x000fe4000c800000 */
[----:B------:R-:W-:-:S03]  /*3610*/  IADD3.X R7, PT, PT, RZ, RZ, R7, P3, P2 ;  /* 0x000000ffff077210 */ /* 0x000fc60001fe4407 */
[----:B------:R-:W-:-:S04]  /*3620*/  IMAD.WIDE.U32 R2, R5, R6, R2 ;  /* 0x0000000605027225 */ /* 0x000fc800078e0002 */
[C---:B------:R-:W-:Y:S02]  /*3630*/  IMAD R8, R7.reuse, R6, RZ ;  /* 0x0000000607087224 */ /* 0x040fe400078e02ff */
[----:B------:R-:W-:-:S04]  /*3640*/  IMAD.HI.U32 R3, P0, R7, R4, R2 ;  /* 0x0000000407037227 */ /* 0x000fc80007800002 */
[----:B------:R-:W-:Y:S01]  /*3650*/  IMAD.HI.U32 R2, R7, R6, RZ ;  /* 0x0000000607027227 */ /* 0x000fe200078e00ff */
[----:B------:R-:W-:-:S04]  /*3660*/  IADD3 R3, P2, PT, R8, R3, RZ ;  /* 0x0000000308037210 */ /* 0x000fc80007f5e0ff */
[----:B------:R-:W-:-:S05]  /*3670*/  IADD3.X R2, PT, PT, R2, RZ, RZ, P0, !PT ;  /* 0x000000ff02027210 */ /* 0x000fca00007fe4ff */
        /* <DEDUP_REMOVED lines=27> */
[----:B------:R-:W-:Y:S06]  /*3830*/  RET.REL.NODEC R2 `(_ZN2at6native43_GLOBAL__N__c95f0927_10_LossCTC_cu_88d8892b37ctc_loss_backward_log_beta_gpu_kernelIflEEvPT_PKS3_PKllPKT0_S8_lllllllS8_lll) ;  /* 0xffffffc402f07950 */ /* 0x000fec0003c3ffff */
.L_x_140:
        /* <DEDUP_REMOVED lines=12> */
.L_x_504:


//--------------------- .text._ZN2at6native43_GLOBAL__N__c95f0927_10_LossCTC_cu_88d8892b36ctc_loss_backward_collect_gpu_kernelIdiEEvPT_PKS3_lS6_S6_S6_PKllPKT0_S8_lS6_llllllllllllS8_llllb --------------------------
	.section	.text._ZN2at6native43_GLOBAL__N__c95f0927_10_LossCTC_cu_88d8892b36ctc_loss_backward_collect_gpu_kernelIdiEEvPT_PKS3_lS6_S6_S6_PKllPKT0_S8_lS6_llllllllllllS8_llllb,"ax",@progbits
	.align	128
.text._ZN2at6native43_GLOBAL__N__c95f0927_10_LossCTC_cu_88d8892b36ctc_loss_backward_collect_gpu_kernelIdiEEvPT_PKS3_lS6_S6_S6_PKllPKT0_S8_lS6_llllllllllllS8_llllb:
        .type           _ZN2at6native43_GLOBAL__N__c95f0927_10_LossCTC_cu_88d8892b36ctc_loss_backward_collect_gpu_kernelIdiEEvPT_PKS3_lS6_S6_S6_PKllPKT0_S8_lS6_llllllllllllS8_llllb,@function
        .size           _ZN2at6native43_GLOBAL__N__c95f0927_10_LossCTC_cu_88d8892b36ctc_loss_backward_collect_gpu_kernelIdiEEvPT_PKS3_lS6_S6_S6_PKllPKT0_S8_lS6_llllllllllllS8_llllb,(.L_x_507 - _ZN2at6native43_GLOBAL__N__c95f0927_10_LossCTC_cu_88d8892b36ctc_loss_backward_collect_gpu_kernelIdiEEvPT_PKS3_lS6_S6_S6_PKllPKT0_S8_lS6_llllllllllllS8_llllb)
        .other          _ZN2at6native43_GLOBAL__N__c95f0927_10_LossCTC_cu_88d8892b36ctc_loss_backward_collect_gpu_kernelIdiEEvPT_PKS3_lS6_S6_S6_PKllPKT0_S8_lS6_llllllllllllS8_llllb,@"STO_CUDA_ENTRY STV_DEFAULT"
_ZN2at6native43_GLOBAL__N__c95f0927_10_LossCTC_cu_88d8892b36ctc_loss_backward_collect_gpu_kernelIdiEEvPT_PKS3_lS6_S6_S6_PKllPKT0_S8_lS6_llllllllllllS8_llllb:
[----:B------:R-:W-:Y:S01]  /*0000*/  LDC R1, c[0x0][0x37c] ;  /* 0x0000df00ff017b82 */ /* 0x000fe20000000800 */
[----:B------:R-:W0:Y:S07]  /*0010*/  S2R R63, SR_TID.Y ;  /* 0x00000000003f7919 */ /* 0x000e2e0000002200 */
[----:B------:R-:W0:Y:S01]  /*0020*/  S2UR UR4, SR_CTAID.Y ;  /* 0x00000000000479c3 */ /* 0x000e220000002600 */
[----:B------:R-:W1:Y:S01]  /*0030*/  LDCU.64 UR6, c[0x0][0x450] ;  /* 0x00008a00ff0677ac */ /* 0x000e620008000a00 */
[----:B------:R-:W-:Y:S01]  /*0040*/  IMAD.MOV.U32 R19, RZ, RZ, RZ ;  /* 0x000000ffff137224 */ /* 0x000fe200078e00ff */
[----:B------:R-:W2:Y:S01]  /*0050*/  S2R R18, SR_TID.X ;  /* 0x0000000000127919 */ /* 0x000ea20000002100 */
[----:B------:R-:W3:Y:S04]  /*0060*/  LDCU.64 UR8, c[0x0][0x3b8] ;  /* 0x00007700ff0877ac */ /* 0x000ee80008000a00 */
[----:B------:R-:W0:Y:S01]  /*0070*/  LDC R0, c[0x0][0x364] ;  /* 0x0000d900ff007b82 */ /* 0x000e220000000800 */
[----:B------:R-:W4:Y:S07]  /*0080*/  LDCU.64 UR16, c[0x0][0x458] ;  /* 0x00008b00ff1077ac */ /* 0x000f2e0008000a00 */
        /* <DEDUP_REMOVED lines=8> */
[----:B----4-:R-:W-:Y:S05]  /*0110*/  @P0 EXIT ;  /* 0x000000000000094d */ /* 0x010fea0003800000 */
[----:B------:R-:W0:Y:S01]  /*0120*/  LDCU.64 UR4, c[0x0][0x3b0] ;  /* 0x00007600ff0477ac */ /* 0x000e220008000a00 */
[C---:B------:R-:W-:Y:S01]  /*0130*/  IMAD.SHL.U32 R6, R63.reuse, 0x8, RZ ;  /* 0x000000083f067824 */ /* 0x040fe200078e00ff */
[----:B------:R-:W-:Y:S01]  /*0140*/  SHF.R.U32.HI R0, RZ, 0x1d, R63 ;  /* 0x0000001dff007819 */ /* 0x000fe2000001163f */
[----:B------:R-:W1:Y:S01]  /*0150*/  LDCU.64 UR18, c[0x0][0x358] ;  /* 0x00006b00ff1277ac */ /* 0x000e620008000a00 */
[----:B------:R-:W2:Y:S01]  /*0160*/  LDCU UR9, c[0x0][0x3d4] ;  /* 0x00007a80ff0977ac */ /* 0x000ea20008000800 */
[----:B------:R-:W3:Y:S01]  /*0170*/  LDCU.64 UR6, c[0x0][0x3e8] ;  /* 0x00007d00ff0677ac */ /* 0x000ee20008000a00 */
[----:B------:R-:W4:Y:S01]  /*0180*/  LDCU.64 UR12, c[0x0][0x440] ;  /* 0x00008800ff0c77ac */ /* 0x000f220008000a00 */
[----:B0-----:R-:W-:Y:S01]  /*0190*/  IADD3 R16, P0, PT, R6, UR4, RZ ;  /* 0x0000000406107c10 */ /* 0x001fe2000ff1e0ff */
[----:B------:R-:W0:Y:S03]  /*01a0*/  LDCU.64 UR10, c[0x0][0x400] ;  /* 0x00008000ff0a77ac */ /* 0x000e260008000a00 */
[----:B------:R-:W-:Y:S01]  /*01b0*/  IADD3.X R17, PT, PT, R0, UR5, RZ, P0, !PT ;  /* 0x0000000500117c10 */ /* 0x000fe200087fe4ff */
[----:B------:R-:W4:Y:S05]  /*01c0*/  LDCU.64 UR4, c[0x0][0x3c8] ;  /* 0x00007900ff0477ac */ /* 0x000f2a0008000a00 */
[----:B-1----:R-:W5:Y:S01]  /*01d0*/  LDG.E.64.CONSTANT R16, desc[UR18][R16.64] ;  /* 0x0000001210107981 */ /* 0x002f62000c1e9b00 */
[----:B--2---:R-:W-:Y:S01]  /*01e0*/  UISETP.GE.AND UP0, UPT, UR9, URZ, UPT ;  /* 0x000000ff0900728c */ /* 0x004fe2000bf06270 */
[----:B---3--:R-:W-:-:S04]  /*01f0*/  IMAD.WIDE.U32 R14, R63, UR6, RZ ;  /* 0x000000063f0e7c25 */ /* 0x008fc8000f8e00ff */
[C---:B------:R-:W-:Y:S02]  /*0200*/  IMAD R11, R63.reuse, UR7, R15 ;  /* 0x000000073f0b7c24 */ /* 0x040fe4000f8e020f */
[----:B0-----:R-:W-:Y:S01]  /*0210*/  IMAD.WIDE.U32 R12, R63, UR10, RZ ;  /* 0x0000000a3f0c7c25 */ /* 0x001fe2000f8e00ff */
[----:B----4-:R-:W-:-:S03]  /*0220*/  IADD3 R2, P0, PT, R6, UR4, RZ ;  /* 0x0000000406027c10 */ /* 0x010fc6000ff1e0ff */
[----:B------:R-:W-:Y:S01]  /*0230*/  IMAD R9, R63, UR11, R13 ;  /* 0x0000000b3f097c24 */ /* 0x000fe2000f8e020d */
[----:B------:R-:W-:Y:S02]  /*0240*/  IADD3 R6, P1, PT, R6, UR12, RZ ;  /* 0x0000000c06067c10 */ /* 0x000fe4000ff3e0ff */
[C---:B------:R-:W-:Y:S02]  /*0250*/  IADD3.X R3, PT, PT, R0.reuse, UR5, RZ, P0, !PT ;  /* 0x0000000500037c10 */ /* 0x040fe400087fe4ff */
[----:B------:R-:W-:Y:S01]  /*0260*/  IADD3.X R7, PT, PT, R0, UR13, RZ, P1, !PT ;  /* 0x0000000d00077c10 */ /* 0x000fe20008ffe4ff */
[----:B------:R-:W-:Y:S08]  /*0270*/  BRA.U !UP0, `(.L_x_141) ;  /* 0x0000001108647547 */ /* 0x000ff0000b800000 */
[----:B------:R-:W2:Y:S01]  /*0280*/  LDG.E.64.CONSTANT R2, desc[UR18][R2.64] ;  /* 0x0000001202027981 */ /* 0x000ea2000c1e9b00 */
[----:B------:R-:W0:Y:S03]  /*0290*/  LDCU.64 UR4, c[0x0][0x410] ;  /* 0x00008200ff0477ac */ /* 0x000e260008000a00 */
[----:B------:R-:W5:Y:S01]  /*02a0*/  LDG.E.64.CONSTANT R6, desc[UR18][R6.64] ;  /* 0x0000001206067981 */ /* 0x000f62000c1e9b00 */
[----:B------:R-:W1:Y:S01]  /*02b0*/  LDCU.64 UR6, c[0x0][0x428] ;  /* 0x00008500ff0677ac */ /* 0x000e620008000a00 */
[----:B------:R-:W-:Y:S01]  /*02c0*/  MOV R10, R14 ;  /* 0x0000000e000a7202 */ /* 0x000fe20000000f00 */
[----:B------:R-:W3:Y:S01]  /*02d0*/  LDCU.64 UR10, c[0x0][0x418] ;  /* 0x00008300ff0a77ac */ /* 0x000ee20008000a00 */
[----:B------:R-:W4:Y:S01]  /*02e0*/  LDCU.128 UR12, c[0x0][0x430] ;  /* 0x00008600ff0c77ac */ /* 0x000f220008000c00 */
[----:B------:R-:W4:Y:S01]  /*02f0*/  LDCU.64 UR26, c[0x0][0x3e0] ;  /* 0x00007c00ff1a77ac */ /* 0x000f220008000a00 */
[C---:B0-----:R-:W-:Y:S01]  /*0300*/  IMAD.WIDE.U32 R4, R63.reuse, UR4, RZ ;  /* 0x000000043f047c25 */ /* 0x041fe2000f8e00ff */
[----:B------:R-:W0:Y:S03]  /*0310*/  LDCU.64 UR28, c[0x0][0x398] ;  /* 0x00007300ff1c77ac */ /* 0x000e260008000a00 */
[C---:B-1----:R-:W-:Y:S01]  /*0320*/  IMAD.WIDE.U32 R20, R63.reuse, UR6, RZ ;  /* 0x000000063f147c25 */ /* 0x042fe2000f8e00ff */
[----:B------:R-:W1:Y:S03]  /*0330*/  LDCU UR8, c[0x0][0x3d0] ;  /* 0x00007a00ff0877ac */ /* 0x000e660008000800 */
[C---:B------:R-:W-:Y:S01]  /*0340*/  IMAD R5, R63.reuse, UR5, R5 ;  /* 0x000000053f057c24 */ /* 0x040fe2000f8e0205 */
[----:B------:R-:W1:Y:S01]  /*0350*/  LDCU.64 UR4, c[0x0][0x3a0] ;  /* 0x00007400ff0477ac */ /* 0x000e620008000a00 */
[----:B------:R-:W-:-:S02]  /*0360*/  IMAD R23, R63, UR7, R21 ;  /* 0x000000073f177c24 */ /* 0x000fc4000f8e0215 */
[C---:B---3--:R-:W-:Y:S01]  /*0370*/  IMAD R21, R19.reuse, UR10, RZ ;  /* 0x0000000a13157c24 */ /* 0x048fe2000f8e02ff */
[----:B------:R-:W3:Y:S01]  /*0380*/  LDCU.64 UR20, c[0x0][0x420] ;  /* 0x00008400ff1477ac */ /* 0x000ee20008000a00 */
[----:B------:R-:W-:Y:S02]  /*0390*/  IMAD.MOV.U32 R22, RZ, RZ, R20 ;  /* 0x000000ffff167224 */ /* 0x000fe400078e0014 */
[C---:B------:R-:W-:Y:S01]  /*03a0*/  IMAD R61, R18.reuse, UR11, R21 ;  /* 0x0000000b123d7c24 */ /* 0x040fe2000f8e0215 */
[----:B------:R-:W2:Y:S01]  /*03b0*/  LDCU.64 UR22, c[0x0][0x380] ;  /* 0x00007000ff1677ac */ /* 0x000ea20008000a00 */
[----:B------:R-:W-:Y:S01]  /*03c0*/  IMAD.WIDE.U32 R20, R18, UR10, R4 ;  /* 0x0000000a12147c25 */ /* 0x000fe2000f8e0004 */
[----:B------:R-:W2:Y:S03]  /*03d0*/  LDCU.64 UR24, c[0x0][0x3f0] ;  /* 0x00007e00ff1877ac */ /* 0x000ea60008000a00 */
[C---:B----4-:R-:W-:Y:S01]  /*03e0*/  IMAD R5, R19.reuse, UR12, RZ ;  /* 0x0000000c13057c24 */ /* 0x050fe2000f8e02ff */
[----:B0-----:R-:W-:Y:S01]  /*03f0*/  LEA R60, P0, R20, UR28, 0x3 ;  /* 0x0000001c143c7c11 */ /* 0x001fe2000f8018ff */
[----:B------:R-:W-:Y:S01]  /*0400*/  IMAD R25, R19, UR26, RZ ;  /* 0x0000001a13197c24 */ /* 0x000fe2000f8e02ff */
[----:B-1----:R-:W-:Y:S01]  /*0410*/  USHF.L.U64.HI UR9, UR8, 0x1, UR9 ;  /* 0x0000000108097899 */ /* 0x002fe20008010209 */
[C---:B------:R-:W-:Y:S01]  /*0420*/  IMAD R59, R18.reuse, UR13, R5 ;  /* 0x0000000d123b7c24 */ /* 0x040fe2000f8e0205 */
[----:B------:R-:W-:Y:S01]  /*0430*/  USHF.L.U64.HI UR10, UR14, 0x3, UR15 ;  /* 0x000000030e0a7899 */ /* 0x000fe2000801020f */
[----:B------:R-:W-:Y:S01]  /*0440*/  IMAD.WIDE.U32 R22, R18, UR12, R22 ;  /* 0x0000000c12167c25 */ /* 0x000fe2000f8e0016 */
[----:B------:R-:W-:-:S02]  /*0450*/  USHF.L.U32 UR8, UR8, 0x1, URZ ;  /* 0x0000000108087899 */ /* 0x000fc400080006ff */
[----:B---3--:R-:W-:Y:S01]  /*0460*/  USHF.L.U64.HI UR11, UR20, 0x3, UR21 ;  /* 0x00000003140b7899 */ /* 0x008fe20008010215 */
[----:B------:R-:W-:Y:S01]  /*0470*/  IMAD.WIDE.U32 R4, R18, UR26, R10 ;  /* 0x0000001a12047c25 */ /* 0x000fe2000f8e000a */
[----:B------:R-:W-:Y:S01]  /*0480*/  LEA R58, P1, R22, UR4, 0x3 ;  /* 0x00000004163a7c11 */ /* 0x000fe2000f8218ff */
[----:B------:R-:W-:Y:S02]  /*0490*/  UMOV UR4, URZ ;  /* 0x000000ff00047c82 */ /* 0x000fe40008000000 */
[----:B------:R-:W-:Y:S02]  /*04a0*/  IMAD.IADD R61, R21, 0x1, R61 ;  /* 0x00000001153d7824 */ /* 0x000fe400078e023d */
[----:B------:R-:W-:Y:S02]  /*04b0*/  IMAD R25, R18, UR27, R25 ;  /* 0x0000001b12197c24 */ /* 0x000fe4000f8e0219 */
[----:B------:R-:W-:Y:S01]  /*04c0*/  IMAD.IADD R59, R23, 0x1, R59 ;  /* 0x00000001173b7824 */ /* 0x000fe200078e023b */
[----:B------:R-:W-:-:S02]  /*04d0*/  LEA.HI.X R61, R20, UR29, R61, 0x3, P0 ;  /* 0x0000001d143d7c11 */ /* 0x000fc400080f1c3d */
[----:B------:R-:W-:Y:S02]  /*04e0*/  IADD3 R57, PT, PT, R5, R25, RZ ;  /* 0x0000001905397210 */ /* 0x000fe40007ffe0ff */
[----:B------:R-:W-:Y:S01]  /*04f0*/  LEA.HI.X R59, R22, UR5, R59, 0x3, P1 ;  /* 0x00000005163b7c11 */ /* 0x000fe200088f1c3b */
[----:B------:R-:W-:Y:S01]  /*0500*/  UMOV UR5, URZ ;  /* 0x000000ff00057c82 */ /* 0x000fe20008000000 */
[C---:B--2---:R-:W-:Y:S01]  /*0510*/  SHF.L.U64.HI R56, R2.reuse, 0x1, R3 ;  /* 0x0000000102387819 */ /* 0x044fe20000010203 */
[----:B------:R-:W-:-:S07]  /*0520*/  IMAD.SHL.U32 R0, R2, 0x2, RZ ;  /* 0x0000000202007824 */ /* 0x000fce00078e00ff */
.L_x_151:
[----:B------:R-:W-:Y:S01]  /*0530*/  ISETP.GE.U32.AND P0, PT, R0, UR4, PT ;  /* 0x0000000400007c0c */ /* 0x000fe2000bf06070 */
[----:B------:R-:W-:Y:S03]  /*0540*/  BSSY.RECONVERGENT B0, `(.L_x_142) ;  /* 0x00000e1000007945 */ /* 0x000fe60003800200 */
[----:B------:R-:W-:-:S13]  /*0550*/  ISETP.GE.AND.EX P0, PT, R56, UR5, PT, P0 ;  /* 0x0000000538007c0c */ /* 0x000fda000bf06300 */
[----:B------:R-:W-:Y:S05]  /*0560*/  @!P0 BRA `(.L_x_143) ;  /* 0x0000000c00788947 */ /* 0x000fea0003800000 */
[----:B------:R-:W-:Y:S01]  /*0570*/  ULOP3.LUT UR6, UR4, 0x1, URZ, 0xc0, !UPT ;  /* 0x0000000104067892 */ /* 0x000fe2000f8ec0ff */
[----:B------:R-:W2:Y:S03]  /*0580*/  LDG.E.64.CONSTANT R46, desc[UR18][R60.64] ;  /* 0x000000123c2e7981 */ /* 0x000ea6000c1e9b00 */
[----:B------:R-:W-:-:S04]  /*0590*/  UISETP.NE.U32.AND UP0, UPT, UR6, 0x1, UPT ;  /* 0x000000010600788c */ /* 0x000fc8000bf05070 */
[----:B------:R-:W-:-:S06]  /*05a0*/  UISETP.NE.U32.AND.EX UP0, UPT, URZ, URZ, UPT, UP0 ;  /* 0x000000ffff00728c */ /* 0x000fcc000bf05100 */
[----:B------:R-:W-:-:S05]  /*05b0*/  PLOP3.LUT P1, PT, PT, PT, UP0, 0x80, 0x8 ;  /* 0x000000000008781c */ /* 0x000fca0003f2f008 */
[----:B------:R-:W0:Y:S01]  /*05c0*/  @!UP0 LDCU.64 UR12, c[0x0][0x448] ;  /* 0x00008900ff0c87ac */ /* 0x000e220008000a00 */
[----:B------:R-:W1:Y:S01]  /*05d0*/  @!UP0 LDCU.64 UR26, c[0x0][0x3c0] ;  /* 0x00007800ff1a87ac */ /* 0x000e620008000a00 */
[----:B------:R-:W-:Y:S02]  /*05e0*/  @!UP0 USHF.R.U64 UR6, UR4, 0x1, UR5 ;  /* 0x0000000104068899 */ /* 0x000fe40008001205 */
[----:B------:R-:W-:-:S04]  /*05f0*/  @!UP0 USHF.R.U32.HI UR7, URZ, 0x1, UR5 ;  /* 0x00000001ff078899 */ /* 0x000fc80008011605 */
[----:B------:R-:W-:Y:S01]  /*0600*/  IMAD.U32 R3, RZ, RZ, UR6 ;  /* 0x00000006ff037e24 */ /* 0x000fe2000f8e00ff */
[----:B0-----:R-:W-:-:S03]  /*0610*/  @!UP0 UIMAD UR7, UR7, UR12, URZ ;  /* 0x0000000c070782a4 */ /* 0x001fc6000f8e02ff */
[----:B-----5:R-:W-:Y:S01]  /*0620*/  @!P1 IMAD.WIDE.U32 R2, R3, UR12, R6 ;  /* 0x0000000c03029c25 */ /* 0x020fe2000f8e0006 */
[----:B------:R-:W-:Y:S02]  /*0630*/  @!UP0 UIMAD UR7, UR6, UR13, UR7 ;  /* 0x0000000d060782a4 */ /* 0x000fe4000f8e0207 */
[----:B-1----:R-:W-:-:S04]  /*0640*/  @!P1 LEA R20, P0, R2, UR26, 0x2 ;  /* 0x0000001a02149c11 */ /* 0x002fc8000f8010ff */
[----:B------:R-:W-:-:S05]  /*0650*/  @!P1 VIADD R3, R3, UR7 ;  /* 0x0000000703039c36 */ /* 0x000fca0008000000 */
[----:B------:R-:W-:-:S06]  /*0660*/  @!P1 LEA.HI.X R21, R2, UR27, R3, 0x2, P0 ;  /* 0x0000001b02159c11 */ /* 0x000fcc00080f1403 */
[----:B------:R0:W3:Y:S01]  /*0670*/  @!P1 LDG.E.CONSTANT R21, desc[UR18][R20.64] ;  /* 0x0000001214159981 */ /* 0x0000e2000c1e9900 */
[----:B------:R-:W1:Y:S01]  /*0680*/  LDCU.64 UR6, c[0x0][0x460] ;  /* 0x00008c00ff0677ac */ /* 0x000e620008000a00 */
[----:B0-----:R-:W-:Y:S01]  /*0690*/  IMAD.MOV.U32 R20, RZ, RZ, R4 ;  /* 0x000000ffff147224 */ /* 0x001fe200078e0004 */
[----:B-1----:R-:W-:Y:S01]  /*06a0*/  MOV R3, UR7 ;  /* 0x0000000700037c02 */ /* 0x002fe20008000f00 */
[----:B------:R-:W-:Y:S01]  /*06b0*/  IMAD.U32 R2, RZ, RZ, UR6 ;  /* 0x00000006ff027e24 */ /* 0x000fe2000f8e00ff */
[--C-:B---3--:R-:W-:Y:S01]  /*06c0*/  @!P1 SHF.R.S32.HI R3, RZ, 0x1f, R21.reuse ;  /* 0x0000001fff039819 */ /* 0x108fe20000011415 */
[----:B------:R-:W-:Y:S02]  /*06d0*/  @!P1 IMAD.MOV.U32 R2, RZ, RZ, R21 ;  /* 0x000000ffff029224 */ /* 0x000fe400078e0015 */
[----:B------:R-:W-:Y:S02]  /*06e0*/  IMAD.MOV.U32 R21, RZ, RZ, R57 ;  /* 0x000000ffff157224 */ /* 0x000fe400078e0039 */
[----:B------:R-:W-:-:S02]  /*06f0*/  IMAD R3, R3, UR24, RZ ;  /* 0x0000001803037c24 */ /* 0x000fc4000f8e02ff */
[C---:B------:R-:W-:Y:S02]  /*0700*/  IMAD.WIDE.U32 R22, R2.reuse, UR24, R20 ;  /* 0x0000001802167c25 */ /* 0x040fe4000f8e0014 */
[----:B------:R-:W2:Y:S02]  /*0710*/  LDG.E.64.CONSTANT R20, desc[UR18][R58.64] ;  /* 0x000000123a147981 */ /* 0x000ea4000c1e9b00 */
[----:B------:R-:W-:Y:S01]  /*0720*/  IMAD R3, R2, UR25, R3 ;  /* 0x0000001902037c24 */ /* 0x000fe2000f8e0203 */
[----:B------:R-:W-:-:S04]  /*0730*/  LEA R2, P0, R22, UR22, 0x3 ;  /* 0x0000001616027c11 */ /* 0x000fc8000f8018ff */
[----:B------:R-:W-:-:S04]  /*0740*/  IADD3 R3, PT, PT, R23, R3, RZ ;  /* 0x0000000317037210 */ /* 0x000fc80007ffe0ff */
[----:B------:R-:W-:-:S05]  /*0750*/  LEA.HI.X R3, R22, UR23, R3, 0x3, P0 ;  /* 0x0000001716037c11 */ /* 0x000fca00080f1c03 */
[----:B------:R-:W3:Y:S01]  /*0760*/  LDG.E.64 R48, desc[UR18][R2.64] ;  /* 0x0000001202307981 */ /* 0x000ee2000c1e1b00 */
[----:B--2---:R-:W-:Y:S02]  /*0770*/  DADD R46, R46, R20 ;  /* 0x000000002e2e7229 */ /* 0x004fe40000000014 */
[----:B---3--:R-:W-:-:S14]  /*0780*/  DSETP.NEU.AND P0, PT, R48, -INF , PT ;  /* 0xfff000003000742a */ /* 0x008fdc0003f0d000 */
[----:B------:R0:W-:Y:S01]  /*0790*/  @!P0 STG.E.64 desc[UR18][R2.64], R46 ;  /* 0x0000002e02008986 */ /* 0x0001e2000c101b12 */
[----:B------:R-:W-:Y:S05]  /*07a0*/  @!P0 BRA `(.L_x_143) ;  /* 0x0000000800e88947 */ /* 0x000fea0003800000 */
[C---:B------:R-:W-:Y:S01]  /*07b0*/  DSETP.GT.AND P0, PT, R48.reuse, R46, PT ;  /* 0x0000002e3000722a */ /* 0x040fe20003f04000 */
[----:B------:R-:W-:Y:S01]  /*07c0*/  IMAD.MOV.U32 R50, RZ, RZ, 0x652b82fe ;  /* 0x652b82feff327424 */ /* 0x000fe200078e00ff */
[----:B------:R-:W-:Y:S01]  /*07d0*/  UMOV UR6, 0xfefa39ef ;  /* 0xfefa39ef00067882 */ /* 0x000fe20000000000 */
[----:B------:R-:W-:Y:S01]  /*07e0*/  IMAD.MOV.U32 R51, RZ, RZ, 0x3ff71547 ;  /* 0x3ff71547ff337424 */ /* 0x000fe200078e00ff */
[----:B------:R-:W-:Y:S01]  /*07f0*/  UMOV UR7, 0x3fe62e42 ;  /* 0x3fe62e4200077882 */ /* 0x000fe20000000000 */
[----:B------:R-:W-:Y:S01]  /*0800*/  IMAD.MOV.U32 R22, RZ, RZ, 0x3b39803f ;  /* 0x3b39803fff167424 */ /* 0x000fe200078e00ff */
[----:B------:R-:W-:Y:S01]  /*0810*/  FSEL R20, R48, R46, P0 ;  /* 0x0000002e30147208 */ /* 0x000fe20000000000 */
[----:B------:R-:W-:Y:S01]  /*0820*/  IMAD.MOV.U32 R26, RZ, RZ, -0x35dec16 ;  /* 0xfca213eaff1a7424 */ /* 0x000fe200078e00ff */
[----:B------:R-:W-:Y:S01]  /*0830*/  FSEL R21, R49, R47, P0 ;  /* 0x0000002f31157208 */ /* 0x000fe20000000000 */
[----:B------:R-:W-:Y:S01]  /*0840*/  IMAD.MOV.U32 R28, RZ, RZ, 0x62401315 ;  /* 0x62401315ff1c7424 */ /* 0x000fe200078e00ff */
[----:B------:R-:W-:Y:S01]  /*0850*/  MOV R23, 0x3c7abc9e ;  /* 0x3c7abc9e00177802 */ /* 0x000fe20000000f00 */
[----:B------:R-:W-:Y:S01]  /*0860*/  IMAD.MOV.U32 R29, RZ, RZ, 0x3ec71dee ;  /* 0x3ec71deeff1d7424 */ /* 0x000fe200078e00ff */
[----:B------:R-:W-:Y:S01]  /*0870*/  MOV R27, 0x3e928af3 ;  /* 0x3e928af3001b7802 */ /* 0x000fe20000000f00 */
[----:B------:R-:W-:Y:S01]  /*0880*/  BSSY.RECONVERGENT B1, `(.L_x_144) ;  /* 0x0000031000017945 */ /* 0x000fe20003800200 */
[----:B------:R-:W-:-:S08]  /*0890*/  DADD R48, R48, -R20 ;  /* 0x0000000030307229 */ /* 0x000fd00000000814 */
[----:B------:R-:W-:Y:S02]  /*08a0*/  DFMA R50, R48, R50, 6.75539944105574400000e+15 ;  /* 0x433800003032742b */ /* 0x000fe40000000032 */
[----:B------:R-:W-:-:S06]  /*08b0*/  FSETP.GEU.FTZ.AND P0, PT, |R49|, 4.1917929649353027344, PT ;  /* 0x4086232b3100780b */ /* 0x000fcc0003f1e200 */
[----:B------:R-:W-:-:S08]  /*08c0*/  DADD R52, R50, -6.75539944105574400000e+15 ;  /* 0xc338000032347429 */ /* 0x000fd00000000000 */
[----:B------:R-:W-:-:S08]  /*08d0*/  DFMA R24, R52, -UR6, R48 ;  /* 0x8000000634187c2b */ /* 0x000fd00008000030 */
[----:B------:R-:W-:Y:S01]  /*08e0*/  DFMA R52, R52, -R22, R24 ;  /* 0x800000163434722b */ /* 0x000fe20000000018 */
[----:B------:R-:W-:Y:S02]  /*08f0*/  IMAD.MOV.U32 R24, RZ, RZ, 0x69ce2bdf ;  /* 0x69ce2bdfff187424 */ /* 0x000fe400078e00ff */
[----:B------:R-:W-:-:S06]  /*0900*/  IMAD.MOV.U32 R25, RZ, RZ, 0x3e5ade15 ;  /* 0x3e5ade15ff197424 */ /* 0x000fcc00078e00ff */
[----:B------:R-:W-:-:S08]  /*0910*/  DFMA R30, R52, R24, R26 ;  /* 0x00000018341e722b */ /* 0x000fd0000000001a */
[----:B------:R-:W-:Y:S01]  /*0920*/  DFMA R32, R52, R30, R28 ;  /* 0x0000001e3420722b */ /* 0x000fe2000000001c */
[----:B------:R-:W-:Y:S01]  /*0930*/  IMAD.MOV.U32 R30, RZ, RZ, 0x7c89eb71 ;  /* 0x7c89eb71ff1e7424 */ /* 0x000fe200078e00ff */
[----:B------:R-:W-:-:S06]  /*0940*/  MOV R31, 0x3efa0199 ;  /* 0x3efa0199001f7802 */ /* 0x000fcc0000000f00 */
[----:B------:R-:W-:Y:S01]  /*0950*/  DFMA R34, R52, R32, R30 ;  /* 0x000000203422722b */ /* 0x000fe2000000001e */
[----:B------:R-:W-:Y:S02]  /*0960*/  IMAD.MOV.U32 R32, RZ, RZ, 0x14761f65 ;  /* 0x14761f65ff207424 */ /* 0x000fe400078e00ff */
[----:B------:R-:W-:-:S06]  /*0970*/  IMAD.MOV.U32 R33, RZ, RZ, 0x3f2a01a0 ;  /* 0x3f2a01a0ff217424 */ /* 0x000fcc00078e00ff */
        /* <DEDUP_REMOVED lines=15> */
[----:B------:R-:W-:-:S08]  /*0a70*/  DFMA R44, R52, R44, R42 ;  /* 0x0000002c342c722b */ /* 0x000fd0000000002a */
[----:B------:R-:W-:-:S08]  /*0a80*/  DFMA R44, R52, R44, 1 ;  /* 0x3ff00000342c742b */ /* 0x000fd0000000002c */
[----:B------:R-:W-:-:S10]  /*0a90*/  DFMA R52, R52, R44, 1 ;  /* 0x3ff000003434742b */ /* 0x000fd4000000002c */
[----:B------:R-:W-:Y:S02]  /*0aa0*/  IMAD R45, R50, 0x100000, R53 ;  /* 0x00100000322d7824 */ /* 0x000fe400078e0235 */
[----:B------:R-:W-:Y:S01]  /*0ab0*/  IMAD.MOV.U32 R44, RZ, RZ, R52 ;  /* 0x000000ffff2c7224 */ /* 0x000fe200078e0034 */
[----:B------:R-:W-:Y:S06]  /*0ac0*/  @!P0 BRA `(.L_x_145) ;  /* 0x0000000000308947 */ /* 0x000fec0003800000 */
[----:B------:R-:W-:Y:S01]  /*0ad0*/  FSETP.GEU.FTZ.AND P0, PT, |R49|, 4.2275390625, PT ;  /* 0x408748003100780b */ /* 0x000fe20003f1e200 */
[C---:B------:R-:W-:Y:S02]  /*0ae0*/  DSETP.GEU.AND P1, PT, R48.reuse, RZ, PT ;  /* 0x000000ff3000722a */ /* 0x040fe40003f2e000 */
[----:B------:R-:W-:-:S10]  /*0af0*/  DADD R48, R48, +INF ;  /* 0x7ff0000030307429 */ /* 0x000fd40000000000 */
[----:B------:R-:W-:Y:S02]  /*0b00*/  @!P0 LEA.HI R44, R50, R50, RZ, 0x1 ;  /* 0x00000032322c8211 */ /* 0x000fe400078f08ff */
[----:B------:R-:W-:Y:S02]  /*0b10*/  FSEL R45, R49, RZ, P1 ;  /* 0x000000ff312d7208 */ /* 0x000fe40000800000 */
[----:B------:R-:W-:Y:S02]  /*0b20*/  @!P0 SHF.R.S32.HI R51, RZ, 0x1, R44 ;  /* 0x00000001ff338819 */ /* 0x000fe4000001142c */
[----:B------:R-:W-:Y:S01]  /*0b30*/  FSEL R44, R48, RZ, P1 ;  /* 0x000000ff302c7208 */ /* 0x000fe20000800000 */
[----:B------:R-:W-:Y:S01]  /*0b40*/  @!P0 IMAD.MOV.U32 R48, RZ, RZ, RZ ;  /* 0x000000ffff308224 */ /* 0x000fe200078e00ff */
[----:B------:R-:W-:Y:S01]  /*0b50*/  @!P0 LEA R53, R51, R53, 0x14 ;  /* 0x0000003533358211 */ /* 0x000fe200078ea0ff */
[----:B------:R-:W-:-:S05]  /*0b60*/  @!P0 IMAD.IADD R50, R50, 0x1, -R51 ;  /* 0x0000000132328824 */ /* 0x000fca00078e0a33 */
[----:B------:R-:W-:-:S06]  /*0b70*/  @!P0 LEA R49, R50, 0x3ff00000, 0x14 ;  /* 0x3ff0000032318811 */ /* 0x000fcc00078ea0ff */
[----:B------:R-:W-:-:S11]  /*0b80*/  @!P0 DMUL R44, R52, R48 ;  /* 0x00000030342c8228 */ /* 0x000fd60000000000 */
.L_x_145:
[----:B------:R-:W-:Y:S05]  /*0b90*/  BSYNC.RECONVERGENT B1 ;  /* 0x0000000000017941 */ /* 0x000fea0003800200 */
.L_x_144:
[----:B0-----:R-:W-:Y:S01]  /*0ba0*/  DADD R46, R46, -R20 ;  /* 0x000000002e2e7229 */ /* 0x001fe20000000814 */
[----:B------:R-:W-:Y:S01]  /*0bb0*/  IMAD.MOV.U32 R48, RZ, RZ, 0x652b82fe ;  /* 0x652b82feff307424 */ /* 0x000fe200078e00ff */
[----:B------:R-:W-:Y:S01]  /*0bc0*/  MOV R50, 0xfefa39ef ;  /* 0xfefa39ef00327802 */ /* 0x000fe20000000f00 */
[----:B------:R-:W-:Y:S01]  /*0bd0*/  IMAD.MOV.U32 R49, RZ, RZ, 0x3ff71547 ;  /* 0x3ff71547ff317424 */ /* 0x000fe200078e00ff */
[----:B------:R-:W-:Y:S01]  /*0be0*/  BSSY.RECONVERGENT B1, `(.L_x_146) ;  /* 0x0000021000017945 */ /* 0x000fe20003800200 */
[----:B------:R-:W-:-:S04]  /*0bf0*/  IMAD.MOV.U32 R51, RZ, RZ, 0x3fe62e42 ;  /* 0x3fe62e42ff337424 */ /* 0x000fc800078e00ff */
[----:B------:R-:W-:Y:S01]  /*0c00*/  DFMA R48, R46, R48, 6.75539944105574400000e+15 ;  /* 0x433800002e30742b */ /* 0x000fe20000000030 */
[----:B------:R-:W-:-:S07]  /*0c10*/  FSETP.GEU.FTZ.AND P0, PT, |R47|, 4.1917929649353027344, PT ;  /* 0x4086232b2f00780b */ /* 0x000fce0003f1e200 */
[----:B------:R-:W-:-:S08]  /*0c20*/  DADD R52, R48, -6.75539944105574400000e+15 ;  /* 0xc338000030347429 */ /* 0x000fd00000000000 */
[----:B------:R-:W-:-:S08]  /*0c30*/  DFMA R54, R52, -R50, R46 ;  /* 0x800000323436722b */ /* 0x000fd0000000002e */
[----:B------:R-:W-:-:S08]  /*0c40*/  DFMA R54, R52, -R22, R54 ;  /* 0x800000163436722b */ /* 0x000fd00000000036 */
[----:B------:R-:W-:-:S08]  /*0c50*/  DFMA R24, R54, R24, R26 ;  /* 0x000000183618722b */ /* 0x000fd0000000001a */
        /* <DEDUP_REMOVED lines=8> */
[----:B------:R-:W-:-:S08]  /*0ce0*/  DFMA R24, R54, R24, 1 ;  /* 0x3ff000003618742b */ /* 0x000fd00000000018 */
[----:B------:R-:W-:-:S10]  /*0cf0*/  DFMA R24, R54, R24, 1 ;  /* 0x3ff000003618742b */ /* 0x000fd40000000018 */
[----:B------:R-:W-:Y:S02]  /*0d00*/  IMAD R23, R48, 0x100000, R25 ;  /* 0x0010000030177824 */ /* 0x000fe400078e0219 */
[----:B------:R-:W-:Y:S01]  /*0d10*/  IMAD.MOV.U32 R22, RZ, RZ, R24 ;  /* 0x000000ffff167224 */ /* 0x000fe200078e0018 */
[----:B------:R-:W-:Y:S06]  /*0d20*/  @!P0 BRA `(.L_x_147) ;  /* 0x0000000000308947 */ /* 0x000fec0003800000 */
[----:B------:R-:W-:Y:S01]  /*0d30*/  FSETP.GEU.FTZ.AND P0, PT, |R47|, 4.2275390625, PT ;  /* 0x408748002f00780b */ /* 0x000fe20003f1e200 */
[C---:B------:R-:W-:Y:S02]  /*0d40*/  DADD R28, R46.reuse, +INF ;  /* 0x7ff000002e1c7429 */ /* 0x040fe40000000000 */
[----:B------:R-:W-:-:S08]  /*0d50*/  DSETP.GEU.AND P1, PT, R46, RZ, PT ;  /* 0x000000ff2e00722a */ /* 0x000fd00003f2e000 */
[----:B------:R-:W-:Y:S02]  /*0d60*/  FSEL R23, R29, RZ, P1 ;  /* 0x000000ff1d177208 */ /* 0x000fe40000800000 */
[----:B------:R-:W-:-:S04]  /*0d70*/  @!P0 LEA.HI R22, R48, R48, RZ, 0x1 ;  /* 0x0000003030168211 */ /* 0x000fc800078f08ff */
[----:B------:R-:W-:Y:S02]  /*0d80*/  @!P0 SHF.R.S32.HI R27, RZ, 0x1, R22 ;  /* 0x00000001ff1b8819 */ /* 0x000fe40000011416 */
[----:B------:R-:W-:Y:S02]  /*0d90*/  FSEL R22, R28, RZ, P1 ;  /* 0x000000ff1c167208 */ /* 0x000fe40000800000 */
[----:B------:R-:W-:Y:S01]  /*0da0*/  @!P0 IADD3 R26, PT, PT, R48, -R27, RZ ;  /* 0x8000001b301a8210 */ /* 0x000fe20007ffe0ff */
[----:B------:R-:W-:-:S03]  /*0db0*/  @!P0 IMAD R25, R27, 0x100000, R25 ;  /* 0x001000001b198824 */ /* 0x000fc600078e0219 */
[----:B------:R-:W-:Y:S01]  /*0dc0*/  @!P0 LEA R27, R26, 0x3ff00000, 0x14 ;  /* 0x3ff000001a1b8811 */ /* 0x000fe200078ea0ff */
[----:B------:R-:W-:-:S06]  /*0dd0*/  @!P0 IMAD.MOV.U32 R26, RZ, RZ, RZ ;  /* 0x000000ffff1a8224 */ /* 0x000fcc00078e00ff */
[----:B------:R-:W-:-:S11]  /*0de0*/  @!P0 DMUL R22, R24, R26 ;  /* 0x0000001a18168228 */ /* 0x000fd60000000000 */
.L_x_147:
[----:B------:R-:W-:Y:S05]  /*0df0*/  BSYNC.RECONVERGENT B1 ;  /* 0x0000000000017941 */ /* 0x000fea0003800200 */
.L_x_146:
[----:B------:R-:W-:Y:S01]  /*0e00*/  DADD R22, R22, R44 ;  /* 0x0000000016167229 */ /* 0x000fe2000000002c */
[----:B------:R-:W-:Y:S01]  /*0e10*/  BSSY.RECONVERGENT B1, `(.L_x_148) ;  /* 0x0000051000017945 */ /* 0x000fe20003800200 */
[----:B------:R-:W-:-:S08]  /*0e20*/  MOV R35, 0xfffffc01 ;  /* 0xfffffc0100237802 */ /* 0x000fd00000000f00 */
[----:B------:R-:W-:Y:S01]  /*0e30*/  ISETP.GT.AND P0, PT, R23, 0xfffff, PT ;  /* 0x000fffff1700780c */ /* 0x000fe20003f04270 */
[----:B------:R-:W-:Y:S01]  /*0e40*/  IMAD.MOV.U32 R24, RZ, RZ, R22 ;  /* 0x000000ffff187224 */ /* 0x000fe200078e0016 */
[----:B------:R-:W-:Y:S01]  /*0e50*/  MOV R25, R23 ;  /* 0x0000001700197202 */ /* 0x000fe20000000f00 */
[----:B------:R-:W-:-:S10]  /*0e60*/  IMAD.MOV.U32 R34, RZ, RZ, R23 ;  /* 0x000000ffff227224 */ /* 0x000fd400078e0017 */
[----:B------:R-:W-:Y:S01]  /*0e70*/  @!P0 DMUL R24, R24, 1.80143985094819840000e+16 ;  /* 0x4350000018188828 */ /* 0x000fe20000000000 */
[----:B------:R-:W-:-:S09]  /*0e80*/  @!P0 IMAD.MOV.U32 R35, RZ, RZ, -0x435 ;  /* 0xfffffbcbff238424 */ /* 0x000fd200078e00ff */
[----:B------:R-:W-:Y:S02]  /*0e90*/  @!P0 IMAD.MOV.U32 R34, RZ, RZ, R25 ;  /* 0x000000ffff228224 */ /* 0x000fe400078e0019 */
[----:B------:R-:W-:Y:S02]  /*0ea0*/  @!P0 IMAD.MOV.U32 R22, RZ, RZ, R24 ;  /* 0x000000ffff168224 */ /* 0x000fe400078e0018 */
[----:B------:R-:W-:-:S05]  /*0eb0*/  VIADD R23, R34, 0xffffffff ;  /* 0xffffffff22177836 */ /* 0x000fca0000000000 */
[----:B------:R-:W-:-:S13]  /*0ec0*/  ISETP.GT.U32.AND P1, PT, R23, 0x7feffffe, PT ;  /* 0x7feffffe1700780c */ /* 0x000fda0003f24070 */
[----:B------:R-:W-:Y:S05]  /*0ed0*/  @P1 BRA `(.L_x_149) ;  /* 0x0000000000f81947 */ /* 0x000fea0003800000 */
[C---:B------:R-:W-:Y:S01]  /*0ee0*/  LOP3.LUT R23, R34.reuse, 0xfffff, RZ, 0xc0, !PT ;  /* 0x000fffff22177812 */ /* 0x040fe200078ec0ff */
[----:B------:R-:W-:Y:S01]  /*0ef0*/  IMAD.MOV.U32 R24, RZ, RZ, RZ ;  /* 0x000000ffff187224 */ /* 0x000fe200078e00ff */
[----:B------:R-:W-:Y:S01]  /*0f00*/  UMOV UR6, 0x3ae80f1e ;  /* 0x3ae80f1e00067882 */ /* 0x000fe20000000000 */
[----:B------:R-:W-:Y:S01]  /*0f10*/  IMAD.MOV.U32 R32, RZ, RZ, -0x748574fc ;  /* 0x8b7a8b04ff207424 */ /* 0x000fe200078e00ff */
[----:B------:R-:W-:Y:S01]  /*0f20*/  LOP3.LUT R23, R23, 0x3ff00000, RZ, 0xfc, !PT ;  /* 0x3ff0000017177812 */ /* 0x000fe200078efcff */
[----:B------:R-:W-:Y:S01]  /*0f30*/  IMAD.MOV.U32 R33, RZ, RZ, 0x3ed0ee25 ;  /* 0x3ed0ee25ff217424 */ /* 0x000fe200078e00ff */
[----:B------:R-:W-:Y:S01]  /*0f40*/  UMOV UR7, 0x3eb1380b ;  /* 0x3eb1380b00077882 */ /* 0x000fe20000000000 */
[----:B------:R-:W-:Y:S01]  /*0f50*/  LEA.HI R36, R34, R35, RZ, 0xc ;  /* 0x0000002322247211 */ /* 0x000fe200078f60ff */
[----:B------:R-:W-:Y:S01]  /*0f60*/  IMAD.MOV.U32 R37, RZ, RZ, 0x43300000 ;  /* 0x43300000ff257424 */ /* 0x000fe200078e00ff */
[----:B------:R-:W-:Y:S01]  /*0f70*/  ISETP.GE.U32.AND P0, PT, R23, 0x3ff6a09f, PT ;  /* 0x3ff6a09f1700780c */ /* 0x000fe20003f06070 */
[----:B------:R-:W-:Y:S01]  /*0f80*/  UMOV UR12, 0x80000000 ;  /* 0x80000000000c7882 */ /* 0x000fe20000000000 */
[----:B------:R-:W-:-:S11]  /*0f90*/  UMOV UR13, 0x43300000 ;  /* 0x43300000000d7882 */ /* 0x000fd60000000000 */
[----:B------:R-:W-:Y:S01]  /*0fa0*/  @P0 VIADD R25, R23, 0xfff00000 ;  /* 0xfff0000017190836 */ /* 0x000fe20000000000 */
[----:B------:R-:W-:-:S04]  /*0fb0*/  @P0 IADD3 R36, PT, PT, R36, 0x1, RZ ;  /* 0x0000000124240810 */ /* 0x000fc80007ffe0ff */
[----:B------:R-:W-:Y:S02]  /*0fc0*/  @P0 MOV R23, R25 ;  /* 0x0000001900170202 */ /* 0x000fe40000000f00 */
[----:B------:R-:W-:-:S04]  /*0fd0*/  LOP3.LUT R36, R36, 0x80000000, RZ, 0x3c, !PT ;  /* 0x8000000024247812 */ /* 0x000fc800078e3cff */
[C---:B------:R-:W-:Y:S02]  /*0fe0*/  DADD R30, R22.reuse, 1 ;  /* 0x3ff00000161e7429 */ /* 0x040fe40000000000 */
[----:B------:R-:W-:-:S04]  /*0ff0*/  DADD R22, R22, -1 ;  /* 0xbff0000016167429 */ /* 0x000fc80000000000 */
[----:B------:R-:W0:Y:S02]  /*1000*/  MUFU.RCP64H R25, R31 ;  /* 0x0000001f00197308 */ /* 0x000e240000001800 */
[----:B0-----:R-:W-:-:S08]  /*1010*/  DFMA R26, -R30, R24, 1 ;  /* 0x3ff000001e1a742b */ /* 0x001fd00000000118 */
[----:B------:R-:W-:-:S08]  /*1020*/  DFMA R26, R26, R26, R26 ;  /* 0x0000001a1a1a722b */ /* 0x000fd0000000001a */
[----:B------:R-:W-:-:S08]  /*1030*/  DFMA R24, R24, R26, R24 ;  /* 0x0000001a1818722b */ /* 0x000fd00000000018 */
[----:B------:R-:W-:-:S08]  /*1040*/  DMUL R26, R22, R24 ;  /* 0x00000018161a7228 */ /* 0x000fd00000000000 */
[----:B------:R-:W-:-:S08]  /*1050*/  DFMA R26, R22, R24, R26 ;  /* 0x00000018161a722b */ /* 0x000fd0000000001a */
[----:B------:R-:W-:Y:S02]  /*1060*/  DMUL R28, R26, R26 ;  /* 0x0000001a1a1c7228 */ /* 0x000fe40000000000 */
[----:B------:R-:W-:-:S06]  /*1070*/  DADD R34, R22, -R26 ;  /* 0x0000000016227229 */ /* 0x000fcc000000081a */
[----:B------:R-:W-:Y:S01]  /*1080*/  DFMA R30, R28, UR6, R32 ;  /* 0x000000061c1e7c2b */ /* 0x000fe20008000020 */
[----:B------:R-:W-:Y:S01]  /*1090*/  UMOV UR6, 0x9f02676f ;  /* 0x9f02676f00067882 */ /* 0x000fe20000000000 */
[----:B------:R-:W-:Y:S01]  /*10a0*/  UMOV UR7, 0x3ef3b266 ;  /* 0x3ef3b26600077882 */ /* 0x000fe20000000000 */
[----:B------:R-:W-:-:S05]  /*10b0*/  DADD R34, R34, R34 ;  /* 0x0000000022227229 */ /* 0x000fca0000000022 */
[----:B------:R-:W-:Y:S01]  /*10c0*/  DFMA R30, R28, R30, UR6 ;  /* 0x000000061c1e7e2b */ /* 0x000fe2000800001e */
[----:B------:R-:W-:Y:S01]  /*10d0*/  UMOV UR6, 0xa9ab0956 ;  /* 0xa9ab095600067882 */ /* 0x000fe20000000000 */
[----:B------:R-:W-:Y:S01]  /*10e0*/  UMOV UR7, 0x3f1745cb ;  /* 0x3f1745cb00077882 */ /* 0x000fe20000000000 */
[----:B------:R-:W-:-:S05]  /*10f0*/  DFMA R34, R22, -R26, R34 ;  /* 0x8000001a1622722b */ /* 0x000fca0000000022 */
[----:B------:R-:W-:Y:S01]  /*1100*/  DFMA R30, R28, R30, UR6 ;  /* 0x000000061c1e7e2b */ /* 0x000fe2000800001e */
[----:B------:R-:W-:Y:S01]  /*1110*/  UMOV UR6, 0x2d1b5154 ;  /* 0x2d1b515400067882 */ /* 0x000fe20000000000 */
[----:B------:R-:W-:Y:S01]  /*1120*/  UMOV UR7, 0x3f3c71c7 ;  /* 0x3f3c71c700077882 */ /* 0x000fe20000000000 */
[----:B------:R-:W-:-:S05]  /*1130*/  DMUL R34, R24, R34 ;  /* 0x0000002218227228 */ /* 0x000fca0000000000 */
[----:B------:R-:W-:Y:S01]  /*1140*/  DFMA R30, R28, R30, UR6 ;  /* 0x000000061c1e7e2b */ /* 0x000fe2000800001e */
[----:B------:R-:W-:Y:S01]  /*1150*/  UMOV UR6, 0x923be72d ;  /* 0x923be72d00067882 */ /* 0x000fe20000000000 */
[----:B------:R-:W-:-:S06]  /*1160*/  UMOV UR7, 0x3f624924 ;  /* 0x3f62492400077882 */ /* 0x000fcc0000000000 */
[----:B------:R-:W-:Y:S01]  /*1170*/  DFMA R32, R28, R30, UR6 ;  /* 0x000000061c207e2b */ /* 0x000fe2000800001e */
[----:B------:R-:W-:Y:S01]  /*1180*/  UMOV UR6, 0x9999a3c4 ;  /* 0x9999a3c400067882 */ /* 0x000fe20000000000 */
[----:B------:R-:W-:Y:S01]  /*1190*/  UMOV UR7, 0x3f899999 ;  /* 0x3f89999900077882 */ /* 0x000fe20000000000 */
[----:B------:R-:W-:Y:S01]  /*11a0*/  DADD R30, R36, -UR12 ;  /* 0x8000000c241e7e29 */ /* 0x000fe20008000000 */
[----:B------:R-:W-:Y:S01]  /*11b0*/  UMOV UR12, 0xfefa39ef ;  /* 0xfefa39ef000c7882 */ /* 0x000fe20000000000 */
[----:B------:R-:W-:-:S03]  /*11c0*/  UMOV UR13, 0x3fe62e42 ;  /* 0x3fe62e42000d7882 */ /* 0x000fc60000000000 */
[----:B------:R-:W-:Y:S01]  /*11d0*/  DFMA R32, R28, R32, UR6 ;  /* 0x000000061c207e2b */ /* 0x000fe20008000020 */
[----:B------:R-:W-:Y:S01]  /*11e0*/  UMOV UR6, 0x55555554 ;  /* 0x5555555400067882 */ /* 0x000fe20000000000 */
[----:B------:R-:W-:Y:S01]  /*11f0*/  UMOV UR7, 0x3fb55555 ;  /* 0x3fb5555500077882 */ /* 0x000fe20000000000 */
[----:B------:R-:W-:-:S05]  /*1200*/  DFMA R22, R30, UR12, R26 ;  /* 0x0000000c1e167c2b */ /* 0x000fca000800001a */
[----:B------:R-:W-:Y:S01]  /*1210*/  DFMA R32, R28, R32, UR6 ;  /* 0x000000061c207e2b */ /* 0x000fe20008000020 */
[----:B------:R-:W-:Y:S01]  /*1220*/  UMOV UR6, 0x3b39803f ;  /* 0x3b39803f00067882 */ /* 0x000fe20000000000 */
[----:B------:R-:W-:Y:S01]  /*1230*/  UMOV UR7, 0x3c7abc9e ;  /* 0x3c7abc9e00077882 */ /* 0x000fe20000000000 */
[----:B------:R-:W-:-:S05]  /*1240*/  DFMA R50, R30, -R50, R22 ;  /* 0x800000321e32722b */ /* 0x000fca0000000016 */
[----:B------:R-:W-:-:S03]  /*1250*/  DMUL R32, R28, R32 ;  /* 0x000000201c207228 */ /* 0x000fc60000000000 */
[----:B------:R-:W-:-:S05]  /*1260*/  DADD R50, -R26, R50 ;  /* 0x000000001a327229 */ /* 0x000fca0000000132 */
[----:B------:R-:W-:-:S08]  /*1270*/  DFMA R32, R26, R32, R34 ;  /* 0x000000201a20722b */ /* 0x000fd00000000022 */
[----:B------:R-:W-:-:S08]  /*1280*/  DADD R32, R32, -R50 ;  /* 0x0000000020207229 */ /* 0x000fd00000000832 */
[----:B------:R-:W-:-:S08]  /*1290*/  DFMA R32, R30, UR6, R32 ;  /* 0x000000061e207c2b */ /* 0x000fd00008000020 */
[----:B------:R-:W-:Y:S01]  /*12a0*/  DADD R22, R22, R32 ;  /* 0x0000000016167229 */ /* 0x000fe20000000020 */
[----:B------:R-:W-:Y:S10]  /*12b0*/  BRA `(.L_x_150) ;  /* 0x0000000000187947 */ /* 0x000ff40003800000 */
.L_x_149:
[----:B------:R-:W-:Y:S01]  /*12c0*/  IMAD.MOV.U32 R22, RZ, RZ, 0x0 ;  /* 0x00000000ff167424 */ /* 0x000fe200078e00ff */
[----:B------:R-:W-:Y:S01]  /*12d0*/  LOP3.LUT P0, RZ, R25, 0x7fffffff, RZ, 0xc0, !PT ;  /* 0x7fffffff19ff7812 */ /* 0x000fe2000780c0ff */
[----:B------:R-:W-:-:S06]  /*12e0*/  IMAD.MOV.U32 R23, RZ, RZ, 0x7ff00000 ;  /* 0x7ff00000ff177424 */ /* 0x000fcc00078e00ff */
[----:B------:R-:W-:-:S10]  /*12f0*/  DFMA R22, R24, R22, +INF ;  /* 0x7ff000001816742b */ /* 0x000fd40000000016 */
[----:B------:R-:W-:Y:S02]  /*1300*/  FSEL R22, R22, RZ, P0 ;  /* 0x000000ff16167208 */ /* 0x000fe40000000000 */
[----:B------:R-:W-:-:S07]  /*1310*/  FSEL R23, R23, -QNAN , P0 ;  /* 0xfff0000017177808 */ /* 0x000fce0000000000 */
.L_x_150:
[----:B------:R-:W-:Y:S05]  /*1320*/  BSYNC.RECONVERGENT B1 ;  /* 0x0000000000017941 */ /* 0x000fea0003800200 */
.L_x_148:
[----:B------:R-:W-:-:S07]  /*1330*/  DADD R22, R20, R22 ;  /* 0x0000000014167229 */ /* 0x000fce0000000016 */
[----:B------:R1:W-:Y:S04]  /*1340*/  STG.E.64 desc[UR18][R2.64], R22 ;  /* 0x0000001602007986 */ /* 0x0003e8000c101b12 */
.L_x_143:
[----:B------:R-:W-:Y:S05]  /*1350*/  BSYNC.RECONVERGENT B0 ;  /* 0x0000000000007941 */ /* 0x000fea0003800200 */
.L_x_142:
[----:B------:R-:W-:Y:S01]  /*1360*/  UIADD3 UR4, UP0, UPT, UR4, 0x1, URZ ;  /* 0x0000000104047890 */ /* 0x000fe2000ff1e0ff */
[----:B------:R-:W-:Y:S01]  /*1370*/  IMAD.U32 R21, RZ, RZ, UR14 ;  /* 0x0000000eff157e24 */ /* 0x000fe2000f8e00ff */
[----:B01----:R-:W-:Y:S02]  /*1380*/  MOV R3, UR20 ;  /* 0x0000001400037c02 */ /* 0x003fe40008000f00 */
[----:B------:R-:W-:Y:S02]  /*1390*/  UIADD3.X UR5, UPT, UPT, URZ, UR5, URZ, UP0, !UPT ;  /* 0x00000005ff057290 */ /* 0x000fe400087fe4ff */
[----:B------:R-:W-:Y:S01]  /*13a0*/  UISETP.GE.U32.AND UP0, UPT, UR8, UR4, UPT ;  /* 0x000000040800728c */ /* 0x000fe2000bf06070 */
[----:B------:R-:W-:Y:S02]  /*13b0*/  LEA R60, P0, R3, R60, 0x3 ;  /* 0x0000003c033c7211 */ /* 0x000fe400078018ff */
[----:B------:R-:W-:Y:S01]  /*13c0*/  LEA R58, P1, R21, R58, 0x3 ;  /* 0x0000003a153a7211 */ /* 0x000fe200078218ff */
[----:B------:R-:W-:Y:S01]  /*13d0*/  UISETP.GE.AND.EX UP0, UPT, UR9, UR5, UPT, UP0 ;  /* 0x000000050900728c */ /* 0x000fe2000bf06300 */
[----:B------:R-:W-:-:S02]  /*13e0*/  IADD3.X R61, PT, PT, R61, UR11, RZ, P0, !PT ;  /* 0x0000000b3d3d7c10 */ /* 0x000fc400087fe4ff */
[----:B------:R-:W-:-:S06]  /*13f0*/  IADD3.X R59, PT, PT, R59, UR10, RZ, P1, !PT ;  /* 0x0000000a3b3b7c10 */ /* 0x000fcc0008ffe4ff */
[----:B------:R-:W-:Y:S05]  /*1400*/  BRA.U UP0, `(.L_x_151) ;  /* 0xfffffff100487547 */ /* 0x000fea000b83ffff */
.L_x_141:
[----:B------:R-:W0:Y:S01]  /*1410*/  LDC.64 R4, c[0x0][0x458] ;  /* 0x00011600ff047b82 */ /* 0x000e220000000a00 */
[----:B------:R-:W1:Y:S01]  /*1420*/  LDCU.64 UR6, c[0x0][0x3d8] ;  /* 0x00007b00ff0677ac */ /* 0x000e620008000a00 */
[----:B------:R-:W2:Y:S01]  /*1430*/  LDCU.64 UR12, c[0x0][0x390] ;  /* 0x00007200ff0c77ac */ /* 0x000ea20008000a00 */
[----:B-1----:R-:W-:-:S04]  /*1440*/  LEA R2, P1, R63, UR6, 0x3 ;  /* 0x000000063f027c11 */ /* 0x002fc8000f8218ff */
[----:B------:R-:W-:Y:S01]  /*1450*/  LEA.HI.X R3, R63, UR7, RZ, 0x3, P1 ;  /* 0x000000073f037c11 */ /* 0x000fe200088f1cff */
[----:B------:R-:W1:Y:S01]  /*1460*/  LDCU.64 UR6, c[0x0][0x388] ;  /* 0x00007100ff0677ac */ /* 0x000e620008000a00 */
[----:B0-----:R-:W-:-:S04]  /*1470*/  ISETP.GE.U32.AND P0, PT, R4, 0x1, PT ;  /* 0x000000010400780c */ /* 0x001fc80003f06070 */
[----:B------:R-:W-:-:S13]  /*1480*/  ISETP.GE.AND.EX P0, PT, R5, RZ, PT, P0 ;  /* 0x000000ff0500720c */ /* 0x000fda0003f06300 */
[----:B-12---:R-:W-:Y:S05]  /*1490*/  @!P0 EXIT ;  /* 0x000000000000894d */ /* 0x006fea0003800000 */
[----:B------:R-:W2:Y:S01]  /*14a0*/  LDG.E.64.CONSTANT R2, desc[UR18][R2.64] ;  /* 0x0000001202027981 */ /* 0x000ea2000c1e9b00 */
[C---:B------:R-:W-:Y:S01]  /*14b0*/  IMAD.WIDE.U32 R4, R63.reuse, UR12, RZ ;  /* 0x0000000c3f047c25 */ /* 0x040fe2000f8e00ff */
[----:B------:R-:W0:Y:S01]  /*14c0*/  LDC.U8 R0, c[0x0][0x468] ;  /* 0x00011a00ff007b82 */ /* 0x000e220000000000 */
[----:B------:R-:W1:Y:S02]  /*14d0*/  LDCU.64 UR8, c[0x0][0x380] ;  /* 0x00007000ff0877ac */ /* 0x000e640008000a00 */
[----:B------:R-:W-:Y:S01]  /*14e0*/  IMAD R63, R63, UR13, R5 ;  /* 0x0000000d3f3f7c24 */ /* 0x000fe2000f8e0205 */
[C---:B------:R-:W-:Y:S01]  /*14f0*/  LEA R20, P0, R4.reuse, UR6, 0x3 ;  /* 0x0000000604147c11 */ /* 0x040fe2000f8018ff */
[----:B------:R-:W3:Y:S03]  /*1500*/  LDCU.64 UR4, c[0x0][0x3a8] ;  /* 0x00007500ff0477ac */ /* 0x000ee60008000a00 */
[----:B------:R-:W-:Y:S01]  /*1510*/  LEA.HI.X R21, R4, UR7, R63, 0x3, P0 ;  /* 0x0000000704157c11 */ /* 0x000fe200080f1c3f */
[----:B------:R-:W4:Y:S01]  /*1520*/  LDC.64 R22, c[0x0][0x3f8] ;  /* 0x0000fe00ff167b82 */ /* 0x000f220000000a00 */
[----:B------:R-:W1:Y:S04]  /*1530*/  LDCU.64 UR6, c[0x0][0x3e0] ;  /* 0x00007c00ff0677ac */ /* 0x000e680008000a00 */
[----:B------:R-:W5:Y:S01]  /*1540*/  LDG.E.64.CONSTANT R20, desc[UR18][R20.64] ;  /* 0x0000001214147981 */ /* 0x000f62000c1e9b00 */
[----:B------:R-:W-:Y:S01]  /*1550*/  IMAD.MOV.U32 R10, RZ, RZ, R14 ;  /* 0x000000ffff0a7224 */ /* 0x000fe200078e000e */
[----:B-----5:R-:W-:Y:S01]  /*1560*/  ISETP.GE.U32.AND P1, PT, R18, R16, PT ;  /* 0x000000101200720c */ /* 0x020fe20003f26070 */
[----:B------:R-:W3:Y:S01]  /*1570*/  LDC.64 R6, c[0x0][0x3f0] ;  /* 0x0000fc00ff067b82 */ /* 0x000ee20000000a00 */
[----:B------:R-:W-:Y:S01]  /*1580*/  IMAD.MOV.U32 R8, RZ, RZ, R12 ;  /* 0x000000ffff087224 */ /* 0x000fe200078e000c */
[----:B0-----:R-:W-:-:S06]  /*1590*/  PRMT R0, R0, 0x8880, RZ ;  /* 0x0000888000007816 */ /* 0x001fcc00000000ff */
[----:B------:R-:W0:Y:S01]  /*15a0*/  LDC.64 R4, c[0x0][0x408] ;  /* 0x00010200ff047b82 */ /* 0x000e220000000a00 */
[----:B------:R-:W-:Y:S01]  /*15b0*/  PRMT R0, R0, 0x7710, RZ ;  /* 0x0000771000007816 */ /* 0x000fe200000000ff */
[----:B-1----:R-:W-:Y:S02]  /*15c0*/  IMAD R13, R19, UR6, RZ ;  /* 0x00000006130d7c24 */ /* 0x002fe4000f8e02ff */
[----:B------:R-:W-:Y:S01]  /*15d0*/  IMAD.WIDE.U32 R10, R18, UR6, R10 ;  /* 0x00000006120a7c25 */ /* 0x000fe2000f8e000a */
[----:B------:R-:W-:-:S03]  /*15e0*/  LOP3.LUT P0, RZ, R0, 0xff, RZ, 0xc0, !PT ;  /* 0x000000ff00ff7812 */ /* 0x000fc6000780c0ff */
[-C--:B----4-:R-:W-:Y:S01]  /*15f0*/  IMAD R0, R19, R22.reuse, RZ ;  /* 0x0000001613007224 */ /* 0x090fe200078e02ff */
[----:B------:R-:W-:Y:S01]  /*1600*/  LEA R14, P2, R10, UR8, 0x3 ;  /* 0x000000080a0e7c11 */ /* 0x000fe2000f8418ff */
[C---:B------:R-:W-:Y:S02]  /*1610*/  IMAD R15, R18.reuse, UR7, R13 ;  /* 0x00000007120f7c24 */ /* 0x040fe4000f8e020d */
[----:B------:R-:W-:Y:S01]  /*1620*/  IMAD.WIDE.U32 R8, R18, R22, R8 ;  /* 0x0000001612087225 */ /* 0x000fe200078e0008 */
[----:B---3--:R-:W-:-:S03]  /*1630*/  SHF.L.U64.HI R7, R6, 0x3, R7 ;  /* 0x0000000306077819 */ /* 0x008fc60000010207 */
[----:B------:R-:W-:Y:S01]  /*1640*/  IMAD R13, R18, R23, R0 ;  /* 0x00000017120d7224 */ /* 0x000fe200078e0200 */
[----:B------:R-:W-:-:S03]  /*1650*/  IADD3 R15, PT, PT, R11, R15, RZ ;  /* 0x0000000f0b0f7210 */ /* 0x000fc60007ffe0ff */
[----:B------:R-:W-:Y:S01]  /*1660*/  IMAD.IADD R11, R9, 0x1, R13 ;  /* 0x00000001090b7824 */ /* 0x000fe200078e020d */
[----:B------:R-:W-:Y:S02]  /*1670*/  LEA.HI.X R15, R10, UR9, R15, 0x3, P2 ;  /* 0x000000090a0f7c11 */ /* 0x000fe400090f1c0f */
[----:B0-----:R-:W-:Y:S01]  /*1680*/  SHF.L.U64.HI R10, R4, 0x3, R5 ;  /* 0x00000003040a7819 */ /* 0x001fe20000010205 */
[----:B--2---:R-:W-:-:S06]  /*1690*/  DSETP.EQ.AND P0, PT, R2, +INF , P0 ;  /* 0x7ff000000200742a */ /* 0x004fcc0000702000 */
[----:B------:R-:W-:Y:S02]  /*16a0*/  ISETP.GE.OR.EX P0, PT, R19, R17, P0, P1 ;  /* 0x000000111300720c */ /* 0x000fe40000706710 */
[----:B------:R-:W-:-:S04]  /*16b0*/  LEA R0, P1, R8, UR4, 0x3 ;  /* 0x0000000408007c11 */ /* 0x000fc8000f8218ff */
[----:B------:R-:W-:-:S09]  /*16c0*/  LEA.HI.X R11, R8, UR5, R11, 0x3, P1 ;  /* 0x00000005080b7c11 */ /* 0x000fd200088f1c0b */
.L_x_158:
[----:B------:R-:W-:Y:S01]  /*16d0*/  UIADD3 UR16, UP1, UPT, UR16, -0x1, URZ ;  /* 0xffffffff10107890 */ /* 0x000fe2000ff3e0ff */
[----:B------:R-:W-:Y:S01]  /*16e0*/  BSSY.RECONVERGENT B0, `(.L_x_152) ;  /* 0x000006e000007945 */ /* 0x000fe20003800200 */
[----:B0-----:R-:W-:Y:S01]  /*16f0*/  CS2R R12, SRZ ;  /* 0x00000000000c7805 */ /* 0x001fe2000001ff00 */
[----:B------:R-:W-:Y:S01]  /*1700*/  IMAD.MOV.U32 R8, RZ, RZ, R14 ;  /* 0x000000ffff087224 */ /* 0x000fe200078e000e */
[----:B------:R-:W-:Y:S01]  /*1710*/  UISETP.NE.U32.AND UP0, UPT, UR16, URZ, UPT ;  /* 0x000000ff1000728c */ /* 0x000fe2000bf05070 */
[----:B------:R-:W-:Y:S01]  /*1720*/  IMAD.MOV.U32 R9, RZ, RZ, R15 ;  /* 0x000000ffff097224 */ /* 0x000fe200078e000f */
[----:B------:R-:W-:-:S04]  /*1730*/  UIADD3.X UR17, UPT, UPT, UR17, -0x1, URZ, UP1, !UPT ;  /* 0xffffffff11117890 */ /* 0x000fc80008ffe4ff */
[----:B------:R-:W-:Y:S01]  /*1740*/  UISETP.NE.AND.EX UP0, UPT, UR17, URZ, UPT, UP0 ;  /* 0x000000ff1100728c */ /* 0x000fe2000bf05300 */
[----:B------:R-:W-:Y:S10]  /*1750*/  @P0 BRA `(.L_x_153) ;  /* 0x0000000400980947 */ /* 0x000ff40003800000 */
[----:B------:R-:W2:Y:S01]  /*1760*/  LDG.E.64 R14, desc[UR18][R8.64] ;  /* 0x00000012080e7981 */ /* 0x000ea2000c1e1b00 */
[----:B------:R-:W-:Y:S01]  /*1770*/  MOV R12, R0 ;  /* 0x00000000000c7202 */ /* 0x000fe20000000f00 */
[----:B------:R-:W-:-:S06]  /*1780*/  IMAD.MOV.U32 R13, RZ, RZ, R11 ;  /* 0x000000ffff0d7224 */ /* 0x000fcc00078e000b */
[----:B------:R-:W3:Y:S01]  /*1790*/  LDG.E.64.CONSTANT R12, desc[UR18][R12.64] ;  /* 0x000000120c0c7981 */ /* 0x000ee2000c1e9b00 */
[----:B------:R-:W-:Y:S01]  /*17a0*/  IMAD.MOV.U32 R16, RZ, RZ, 0x652b82fe ;  /* 0x652b82feff107424 */ /* 0x000fe200078e00ff */
[----:B------:R-:W-:Y:S01]  /*17b0*/  MOV R28, 0xfefa39ef ;  /* 0xfefa39ef001c7802 */ /* 0x000fe20000000f00 */
[----:B------:R-:W-:Y:S01]  /*17c0*/  IMAD.MOV.U32 R17, RZ, RZ, 0x3ff71547 ;  /* 0x3ff71547ff117424 */ /* 0x000fe200078e00ff */
[----:B------:R-:W-:Y:S01]  /*17d0*/  MOV R31, 0x3c7abc9e ;  /* 0x3c7abc9e001f7802 */ /* 0x000fe20000000f00 */
[----:B------:R-:W-:Y:S01]  /*17e0*/  IMAD.MOV.U32 R29, RZ, RZ, 0x3fe62e42 ;  /* 0x3fe62e42ff1d7424 */ /* 0x000fe200078e00ff */
[----:B------:R-:W-:Y:S01]  /*17f0*/  BSSY.RECONVERGENT B1, `(.L_x_154) ;  /* 0x000004a000017945 */ /* 0x000fe20003800200 */
[----:B------:R-:W-:Y:S02]  /*1800*/  IMAD.MOV.U32 R30, RZ, RZ, 0x3b39803f ;  /* 0x3b39803fff1e7424 */ /* 0x000fe400078e00ff */
[----:B------:R-:W-:Y:S02]  /*1810*/  IMAD.MOV.U32 R32, RZ, RZ, 0x69ce2bdf ;  /* 0x69ce2bdfff207424 */ /* 0x000fe400078e00ff */
[----:B------:R-:W-:Y:S01]  /*1820*/  IMAD.MOV.U32 R33, RZ, RZ, 0x3e5ade15 ;  /* 0x3e5ade15ff217424 */ /* 0x000fe200078e00ff */
[----:B--2---:R-:W-:-:S08]  /*1830*/  DADD R14, R2, R14 ;  /* 0x00000000020e7229 */ /* 0x004fd0000000000e */
[C---:B---3--:R-:W-:Y:S01]  /*1840*/  DADD R14, -R12.reuse, R14 ;  /* 0x000000000c0e7229 */ /* 0x048fe2000000010e */
[----:B------:R-:W-:Y:S01]  /*1850*/  FSETP.GEU.FTZ.AND P2, PT, |R13|, 4.1917929649353027344, PT ;  /* 0x4086232b0d00780b */ /* 0x000fe20003f5e200 */
[----:B------:R-:W-:-:S06]  /*1860*/  DFMA R18, R12, R16, 6.75539944105574400000e+15 ;  /* 0x433800000c12742b */ /* 0x000fcc0000000010 */
[----:B------:R-:W-:Y:S02]  /*1870*/  DFMA R16, R14, R16, 6.75539944105574400000e+15 ;  /* 0x433800000e10742b */ /* 0x000fe40000000010 */
[----:B------:R-:W-:Y:S01]  /*1880*/  DADD R22, R18, -6.75539944105574400000e+15 ;  /* 0xc338000012167429 */ /* 0x000fe20000000000 */
[----:B------:R-:W-:-:S05]  /*1890*/  FSETP.GEU.FTZ.AND P1, PT, |R15|, 4.1917929649353027344, PT ;  /* 0x4086232b0f00780b */ /* 0x000fca0003f3e200 */
[----:B------:R-:W-:Y:S02]  /*18a0*/  DADD R26, R16, -6.75539944105574400000e+15 ;  /* 0xc3380000101a7429 */ /* 0x000fe40000000000 */
[----:B------:R-:W-:-:S06]  /*18b0*/  DFMA R24, R22, -R28, R12 ;  /* 0x8000001c1618722b */ /* 0x000fcc000000000c */
[----:B------:R-:W-:Y:S02]  /*18c0*/  DFMA R28, R26, -R28, R14 ;  /* 0x8000001c1a1c722b */ /* 0x000fe4000000000e */
[----:B------:R-:W-:-:S06]  /*18d0*/  DFMA R22, R22, -R30, R24 ;  /* 0x8000001e1616722b */ /* 0x000fcc0000000018 */
[----:B------:R-:W-:Y:S01]  /*18e0*/  DFMA R24, R26, -R30, R28 ;  /* 0x8000001e1a18722b */ /* 0x000fe2000000001c */
[----:B------:R-:W-:Y:S01]  /*18f0*/  MOV R28, 0xfca213ea ;  /* 0xfca213ea001c7802 */ /* 0x000fe20000000f00 */
[----:B------:R-:W-:Y:S01]  /*1900*/  IMAD.MOV.U32 R29, RZ, RZ, 0x3e928af3 ;  /* 0x3e928af3ff1d7424 */ /* 0x000fe200078e00ff */
[----:B------:R-:W-:Y:S01]  /*1910*/  MOV R31, 0x3ec71dee ;  /* 0x3ec71dee001f7802 */ /* 0x000fe20000000f00 */
[----:B------:R-:W-:-:S04]  /*1920*/  IMAD.MOV.U32 R30, RZ, RZ, 0x62401315 ;  /* 0x62401315ff1e7424 */ /* 0x000fc800078e00ff */
[-CC-:B------:R-:W-:Y:S02]  /*1930*/  DFMA R26, R22, R32.reuse, R28.reuse ;  /* 0x00000020161a722b */ /* 0x180fe4000000001c */
[----:B------:R-:W-:-:S06]  /*1940*/  DFMA R28, R24, R32, R28 ;  /* 0x00000020181c722b */ /* 0x000fcc000000001c */
[--C-:B------:R-:W-:Y:S02]  /*1950*/  DFMA R26, R22, R26, R30.reuse ;  /* 0x0000001a161a722b */ /* 0x100fe4000000001e */
[----:B------:R-:W-:Y:S01]  /*1960*/  DFMA R28, R24, R28, R30 ;  /* 0x0000001c181c722b */ /* 0x000fe2000000001e */
[----:B------:R-:W-:Y:S02]  /*1970*/  IMAD.MOV.U32 R30, RZ, RZ, 0x7c89eb71 ;  /* 0x7c89eb71ff1e7424 */ /* 0x000fe400078e00ff */
[----:B------:R-:W-:-:S06]  /*1980*/  IMAD.MOV.U32 R31, RZ, RZ, 0x3efa0199 ;  /* 0x3efa0199ff1f7424 */ /* 0x000fcc00078e00ff */
[--C-:B------:R-:W-:Y:S02]  /*1990*/  DFMA R26, R22, R26, R30.reuse ;  /* 0x0000001a161a722b */ /* 0x100fe4000000001e */
[----:B------:R-:W-:Y:S01]  /*19a0*/  DFMA R28, R24, R28, R30 ;  /* 0x0000001c181c722b */ /* 0x000fe2000000001e */
[----:B------:R-:W-:Y:S01]  /*19b0*/  MOV R30, 0x14761f65 ;  /* 0x14761f65001e7802 */ /* 0x000fe20000000f00 */
[----:B------:R-:W-:-:S06]  /*19c0*/  IMAD.MOV.U32 R31, RZ, RZ, 0x3f2a01a0 ;  /* 0x3f2a01a0ff1f7424 */ /* 0x000fcc00078e00ff */
[--C-:B------:R-:W-:Y:S02]  /*19d0*/  DFMA R26, R22, R26, R30.reuse ;  /* 0x0000001a161a722b */ /* 0x100fe4000000001e */
[----:B------:R-:W-:Y:S01]  /*19e0*/  DFMA R28, R24, R28, R30 ;  /* 0x0000001c181c722b */ /* 0x000fe2000000001e */
[----:B------:R-:W-:Y:S01]  /*19f0*/  IMAD.MOV.U32 R30, RZ, RZ, 0x1852b7af ;  /* 0x1852b7afff1e7424 */ /* 0x000fe200078e00ff */
[----:B------:R-:W-:-:S06]  /*1a00*/  MOV R31, 0x3f56c16c ;  /* 0x3f56c16c001f7802 */ /* 0x000fcc0000000f00 */
        /* <DEDUP_REMOVED lines=17> */
[----:B------:R-:W-:-:S06]  /*1b20*/  DFMA R28, R24, R28, R30 ;  /* 0x0000001c181c722b */ /* 0x000fcc000000001e */
[----:B------:R-:W-:Y:S02]  /*1b30*/  DFMA R26, R22, R26, 1 ;  /* 0x3ff00000161a742b */ /* 0x000fe4000000001a */
[----:B------:R-:W-:-:S06]  /*1b40*/  DFMA R28, R24, R28, 1 ;  /* 0x3ff00000181c742b */ /* 0x000fcc000000001c */
[----:B------:R-:W-:Y:S02]  /*1b50*/  DFMA R26, R22, R26, 1 ;  /* 0x3ff00000161a742b */ /* 0x000fe4000000001a */
[----:B------:R-:W-:-:S08]  /*1b60*/  DFMA R28, R24, R28, 1 ;  /* 0x3ff00000181c742b */ /* 0x000fd0000000001c */
[----:B------:R-:W-:Y:S01]  /*1b70*/  LEA R23, R18, R27, 0x14 ;  /* 0x0000001b12177211 */ /* 0x000fe200078ea0ff */
[----:B------:R-:W-:Y:S01]  /*1b80*/  IMAD.MOV.U32 R22, RZ, RZ, R26 ;  /* 0x000000ffff167224 */ /* 0x000fe200078e001a */
[----:B------:R-:W-:Y:S01]  /*1b90*/  MOV R24, R28 ;  /* 0x0000001c00187202 */ /* 0x000fe20000000f00 */
[----:B------:R-:W-:Y:S01]  /*1ba0*/  IMAD R25, R16, 0x100000, R29 ;  /* 0x0010000010197824 */ /* 0x000fe200078e021d */
[----:B------:R-:W-:Y:S06]  /*1bb0*/  @!P2 BRA `(.L_x_155) ;  /* 0x000000000034a947 */ /* 0x000fec0003800000 */
[----:B------:R-:W-:Y:S01]  /*1bc0*/  FSETP.GEU.FTZ.AND P2, PT, |R13|, 4.2275390625, PT ;  /* 0x408748000d00780b */ /* 0x000fe20003f5e200 */
[C---:B------:R-:W-:Y:S02]  /*1bd0*/  DADD R22, R12.reuse, +INF ;  /* 0x7ff000000c167429 */ /* 0x040fe40000000000 */
[----:B------:R-:W-:-:S08]  /*1be0*/  DSETP.GEU.AND P3, PT, R12, RZ, PT ;  /* 0x000000ff0c00722a */ /* 0x000fd00003f6e000 */
[----:B------:R-:W-:Y:S02]  /*1bf0*/  FSEL R22, R22, RZ, P3 ;  /* 0x000000ff16167208 */ /* 0x000fe40001800000 */
[----:B------:R-:W-:Y:S02]  /*1c00*/  @!P2 LEA.HI R5, R18, R18, RZ, 0x1 ;  /* 0x000000121205a211 */ /* 0x000fe400078f08ff */
[----:B------:R-:W-:Y:S02]  /*1c10*/  @!P2 MOV R12, R26 ;  /* 0x0000001a000ca202 */ /* 0x000fe40000000f00 */
[----:B------:R-:W-:Y:S02]  /*1c20*/  @!P2 SHF.R.S32.HI R5, RZ, 0x1, R5 ;  /* 0x00000001ff05a819 */ /* 0x000fe40000011405 */
[----:B------:R-:W-:-:S03]  /*1c30*/  FSEL R23, R23, RZ, P3 ;  /* 0x000000ff17177208 */ /* 0x000fc60001800000 */
[----:B------:R-:W-:Y:S02]  /*1c40*/  @!P2 IMAD.IADD R18, R18, 0x1, -R5 ;  /* 0x000000011212a824 */ /* 0x000fe400078e0a05 */
[----:B------:R-:W-:-:S03]  /*1c50*/  @!P2 IMAD R13, R5, 0x100000, R27 ;  /* 0x00100000050da824 */ /* 0x000fc600078e021b */
[----:B------:R-:W-:Y:S01]  /*1c60*/  @!P2 LEA R19, R18, 0x3ff00000, 0x14 ;  /* 0x3ff000001213a811 */ /* 0x000fe200078ea0ff */
[----:B------:R-:W-:-:S06]  /*1c70*/  @!P2 IMAD.MOV.U32 R18, RZ, RZ, RZ ;  /* 0x000000ffff12a224 */ /* 0x000fcc00078e00ff */
[----:B------:R-:W-:-:S11]  /*1c80*/  @!P2 DMUL R22, R12, R18 ;  /* 0x000000120c16a228 */ /* 0x000fd60000000000 */
.L_x_155:
[----:B------:R-:W-:Y:S05]  /*1c90*/  BSYNC.RECONVERGENT B1 ;  /* 0x0000000000017941 */ /* 0x000fea0003800200 */
.L_x_154:
[----:B------:R-:W-:Y:S04]  /*1ca0*/  BSSY.RECONVERGENT B1, `(.L_x_156) ;  /* 0x000000f000017945 */ /* 0x000fe80003800200 */
[----:B------:R-:W-:Y:S05]  /*1cb0*/  @!P1 BRA `(.L_x_157) ;  /* 0x0000000000349947 */ /* 0x000fea0003800000 */
[----:B------:R-:W-:Y:S01]  /*1cc0*/  FSETP.GEU.FTZ.AND P1, PT, |R15|, 4.2275390625, PT ;  /* 0x408748000f00780b */ /* 0x000fe20003f3e200 */
[C---:B------:R-:W-:Y:S02]  /*1cd0*/  DADD R12, R14.reuse, +INF ;  /* 0x7ff000000e0c7429 */ /* 0x040fe40000000000 */
[----:B------:R-:W-:-:S08]  /*1ce0*/  DSETP.GEU.AND P2, PT, R14, RZ, PT ;  /* 0x000000ff0e00722a */ /* 0x000fd00003f4e000 */
[----:B------:R-:W-:Y:S02]  /*1cf0*/  FSEL R24, R12, RZ, P2 ;  /* 0x000000ff0c187208 */ /* 0x000fe40001000000 */
[----:B------:R-:W-:Y:S01]  /*1d00*/  @!P1 LEA.HI R5, R16, R16, RZ, 0x1 ;  /* 0x0000001010059211 */ /* 0x000fe200078f08ff */
[----:B------:R-:W-:Y:S01]  /*1d10*/  @!P1 IMAD.MOV.U32 R12, RZ, RZ, R28 ;  /* 0x000000ffff0c9224 */ /* 0x000fe200078e001c */
[----:B------:R-:W-:Y:S02]  /*1d20*/  FSEL R25, R13, RZ, P2 ;  /* 0x000000ff0d197208 */ /* 0x000fe40001000000 */
[----:B------:R-:W-:-:S04]  /*1d30*/  @!P1 SHF.R.S32.HI R5, RZ, 0x1, R5 ;  /* 0x00000001ff059819 */ /* 0x000fc80000011405 */
[----:B------:R-:W-:Y:S01]  /*1d40*/  @!P1 LEA R13, R5, R29, 0x14 ;  /* 0x0000001d050d9211 */ /* 0x000fe200078ea0ff */
[----:B------:R-:W-:-:S05]  /*1d50*/  @!P1 IMAD.IADD R14, R16, 0x1, -R5 ;  /* 0x00000001100e9824 */ /* 0x000fca00078e0a05 */
[----:B------:R-:W-:Y:S01]  /*1d60*/  @!P1 LEA R15, R14, 0x3ff00000, 0x14 ;  /* 0x3ff000000e0f9811 */ /* 0x000fe200078ea0ff */
[----:B------:R-:W-:-:S06]  /*1d70*/  @!P1 IMAD.MOV.U32 R14, RZ, RZ, RZ ;  /* 0x000000ffff0e9224 */ /* 0x000fcc00078e00ff */
[----:B------:R-:W-:-:S11]  /*1d80*/  @!P1 DMUL R24, R12, R14 ;  /* 0x0000000e0c189228 */ /* 0x000fd60000000000 */
.L_x_157:
[----:B------:R-:W-:Y:S05]  /*1d90*/  BSYNC.RECONVERGENT B1 ;  /* 0x0000000000017941 */ /* 0x000fea0003800200 */
.L_x_156:
[----:B------:R-:W-:-:S08]  /*1da0*/  DADD R12, -R24, R22 ;  /* 0x00000000180c7229 */ /* 0x000fd00000000116 */
[----:B------:R-:W-:-:S11]  /*1db0*/  DMUL R12, R20, R12 ;  /* 0x0000000c140c7228 */ /* 0x000fd60000000000 */
.L_x_153:
[----:B------:R-:W-:Y:S05]  /*1dc0*/  BSYNC.RECONVERGENT B0 ;  /* 0x0000000000007941 */ /* 0x000fea0003800200 */
.L_x_152:
[----:B------:R0:W-:Y:S01]  /*1dd0*/  STG.E.64 desc[UR18][R8.64], R12 ;  /* 0x0000000c08007986 */ /* 0x0001e2000c101b12 */
[----:B------:R-:W-:Y:S02]  /*1de0*/  LEA R0, P1, R4, R0, 0x3 ;  /* 0x0000000004007211 */ /* 0x000fe400078218ff */
[----:B------:R-:W-:-:S03]  /*1df0*/  LEA R14, P2, R6, R8, 0x3 ;  /* 0x00000008060e7211 */ /* 0x000fc600078418ff */
[----:B------:R-:W-:Y:S01]  /*1e00*/  IMAD.X R11, R11, 0x1, R10, P1 ;  /* 0x000000010b0b7824 */ /* 0x000fe200008e060a */
[----:B------:R-:W-:Y:S01]  /*1e10*/  IADD3.X R15, PT, PT, R9, R7, RZ, P2, !PT ;  /* 0x00000007090f7210 */ /* 0x000fe200017fe4ff */
[----:B------:R-:W-:Y:S08]  /*1e20*/  BRA.U UP0, `(.L_x_158) ;  /* 0xfffffff900287547 */ /* 0x000ff0000b83ffff */
[----:B------:R-:W-:Y:S05]  /*1e30*/  EXIT ;  /* 0x000000000000794d */ /* 0x000fea0003800000 */
.L_x_159:
        /* <DEDUP_REMOVED lines=12> */
.L_x_507:


//--------------------- .text._ZN2at6native43_GLOBAL__N__c95f0927_10_LossCTC_cu_88d8892b45ctc_loss_backward_collect_nonblank_gpu_kernelIdiEEvPT_PKS3_lS6_S6_S6_PKlPKT0_S8_S6_llllllllllllS8_llb --------------------------
	.section	.text._ZN2at6native43_GLOBAL__N__c95f0927_10_LossCTC_cu_88d8892b45ctc_loss_backward_collect_nonblank_gpu_kernelIdiEEvPT_PKS3_lS6_S6_S6_PKlPKT0_S8_S6_llllllllllllS8_llb,"ax",@progbits
	.align	128
.text._ZN2at6native43_GLOBAL__N__c95f0927_10_LossCTC_cu_88d8892b45ctc_loss_backward_collect_nonblank_gpu_kernelIdiEEvPT_PKS3_lS6_S6_S6_PKlPKT0_S8_S6_llllllllllllS8_llb:
        .type           _ZN2at6native43_GLOBAL__N__c95f0927_10_LossCTC_cu_88d8892b45ctc_loss_backward_collect_nonblank_gpu_kernelIdiEEvPT_PKS3_lS6_S6_S6_PKlPKT0_S8_S6_llllllllllllS8_llb,@function
        .size           _ZN2at6native43_GLOBAL__N__c95f0927_10_LossCTC_cu_88d8892b45ctc_loss_backward_collect_nonblank_gpu_kernelIdiEEvPT_PKS3_lS6_S6_S6_PKlPKT0_S8_S6_llllllllllllS8_llb,(.L_x_508 - _ZN2at6native43_GLOBAL__N__c95f0927_10_LossCTC_cu_88d8892b45ctc_loss_backward_collect_nonblank_gpu_kernelIdiEEvPT_PKS3_lS6_S6_S6_PKlPKT0_S8_S6_llllllllllllS8_llb)
        .other          _ZN2at6native43_GLOBAL__N__c95f0927_10_LossCTC_cu_88d8892b45ctc_loss_backward_collect_nonblank_gpu_kernelIdiEEvPT_PKS3_lS6_S6_S6_PKlPKT0_S8_S6_llllllllllllS8_llb,@"STO_CUDA_ENTRY STV_DEFAULT"
_ZN2at6native43_GLOBAL__N__c95f0927_10_LossCTC_cu_88d8892b45ctc_loss_backward_collect_nonblank_gpu_kernelIdiEEvPT_PKS3_lS6_S6_S6_PKlPKT0_S8_S6_llllllllllllS8_llb:
        /* <DEDUP_REMOVED lines=32> */
[----:B0-----:R-:W-:Y:S01]  /*0200*/  IADD3 R28, P0, PT, R0, UR4, RZ ;  /* 0x00000004001c7c10 */ /* 0x001fe2000ff1e0ff */
[----:B------:R-:W0:Y:S03]  /*0210*/  LDCU.U8 UR4, c[0x0][0x448] ;  /* 0x00008900ff0477ac */ /* 0x000e260008000000 */
[----:B------:R-:W-:Y:S02]  /*0220*/  IADD3.X R29, PT, PT, R6, UR5, RZ, P0, !PT ;  /* 0x00000005061d7c10 */ /* 0x000fe400087fe4ff */
[----:B-1----:R-:W-:-:S04]  /*0230*/  IADD3 R4, P0, PT, R0, UR8, RZ ;  /* 0x0000000800047c10 */ /* 0x002fc8000ff1e0ff */
[----:B------:R-:W5:Y:S01]  /*0240*/  LDG.E.64.CONSTANT R28, desc[UR6][R28.64] ;  /* 0x000000061c1c7981 */ /* 0x000f62000c1e9b00 */
[----:B------:R-:W-:Y:S01]  /*0250*/  IADD3.X R5, PT, PT, R6, UR9, RZ, P0, !PT ;  /* 0x0000000906057c10 */ /* 0x000fe200087fe4ff */
[----:B------:R-:W1:Y:S05]  /*0260*/  LDCU.64 UR8, c[0x0][0x3b8] ;  /* 0x00007700ff0877ac */ /* 0x000e6a0008000a00 */
[----:B------:R-:W5:Y:S01]  /*0270*/  LDG.E.64.CONSTANT R4, desc[UR6][R4.64] ;  /* 0x0000000604047981 */ /* 0x000f62000c1e9b00 */
[----:B0-----:R-:W-:Y:S01]  /*0280*/  UPRMT UR4, UR4, 0x8880, URZ ;  /* 0x0000888004047896 */ /* 0x001fe200080000ff */
[----:B------:R-:W-:Y:S02]  /*0290*/  IMAD R9, R3, UR10, RZ ;  /* 0x0000000a03097c24 */ /* 0x000fe4000f8e02ff */
[----:B---3--:R-:W-:-:S04]  /*02a0*/  IMAD.WIDE.U32 R6, R11, UR12, RZ ;  /* 0x0000000c0b067c25 */ /* 0x008fc8000f8e00ff */
[----:B------:R-:W-:Y:S01]  /*02b0*/  IMAD R9, R2, UR11, R9 ;  /* 0x0000000b02097c24 */ /* 0x000fe2000f8e0209 */
[----:B----4-:R-:W-:Y:S01]  /*02c0*/  LEA R24, P2, R6, UR14, 0x3 ;  /* 0x0000000e06187c11 */ /* 0x010fe2000f8418ff */
[----:B------:R-:W-:-:S05]  /*02d0*/  IMAD R7, R11, UR13, R7 ;  /* 0x0000000d0b077c24 */ /* 0x000fca000f8e0207 */
[----:B------:R-:W-:Y:S02]  /*02e0*/  LEA.HI.X R25, R6, UR15, R7, 0x3, P2 ;  /* 0x0000000f06197c11 */ /* 0x000fe400090f1c07 */
[----:B--2---:R-:W-:Y:S01]  /*02f0*/  ISETP.LT.U32.AND P1, PT, R26, 0x1, PT ;  /* 0x000000011a00780c */ /* 0x004fe20003f21070 */
[----:B-----5:R-:W-:-:S06]  /*0300*/  DSETP.NEU.AND P0, PT, R28, +INF , PT ;  /* 0x7ff000001c00742a */ /* 0x020fcc0003f0d000 */
[----:B------:R-:W-:Y:S01]  /*0310*/  ISETP.NE.AND P0, PT, RZ, UR4, !P0 ;  /* 0x00000004ff007c0c */ /* 0x000fe2000c705270 */
[----:B------:R-:W-:-:S03]  /*0320*/  IMAD.WIDE.U32 R4, R2, UR10, R4 ;  /* 0x0000000a02047c25 */ /* 0x000fc6000f8e0004 */
[----:B------:R-:W-:Y:S01]  /*0330*/  ISETP.LT.OR.EX P0, PT, R27, RZ, P0, P1 ;  /* 0x000000ff1b00720c */ /* 0x000fe20000701710 */
[----:B------:R-:W-:Y:S01]  /*0340*/  IMAD.IADD R5, R5, 0x1, R9 ;  /* 0x0000000105057824 */ /* 0x000fe200078e0209 */
[----:B-1----:R-:W-:-:S04]  /*0350*/  LEA R8, P1, R4, UR8, 0x2 ;  /* 0x0000000804087c11 */ /* 0x002fc8000f8210ff */
[----:B------:R-:W-:-:S07]  /*0360*/  LEA.HI.X R9, R4, UR9, R5, 0x2, P1 ;  /* 0x0000000904097c11 */ /* 0x000fce00088f1405 */
[----:B------:R-:W-:Y:S05]  /*0370*/  @P0 EXIT ;  /* 0x000000000000094d */ /* 0x000fea0003800000 */
[----:B------:R0:W2:Y:S01]  /*0380*/  LDG.E.CONSTANT R9, desc[UR6][R8.64] ;  /* 0x0000000608097981 */ /* 0x0000a2000c1e9900 */
[----:B------:R-:W1:Y:S01]  /*0390*/  LDCU.128 UR8, c[0x0][0x3f0] ;  /* 0x00007e00ff0877ac */ /* 0x000e620008000c00 */
[----:B------:R-:W3:Y:S02]  /*03a0*/  LDC.64 R18, c[0x0][0x410] ;  /* 0x00010400ff127b82 */ /* 0x000ee40000000a00 */
[----:B------:R-:W5:Y:S01]  /*03b0*/  LDG.E.64.CONSTANT R24, desc[UR6][R24.64] ;  /* 0x0000000618187981 */ /* 0x000f62000c1e9b00 */
[----:B------:R-:W4:Y:S01]  /*03c0*/  LDCU.64 UR12, c[0x0][0x3d8] ;  /* 0x00007b00ff0c77ac */ /* 0x000f220008000a00 */
[----:B------:R-:W-:Y:S01]  /*03d0*/  ISETP.NE.U32.AND P0, PT, R26, 0x1, PT ;  /* 0x000000011a00780c */ /* 0x000fe20003f05070 */
[----:B------:R-:W-:Y:S01]  /*03e0*/  BSSY.RECONVERGENT B0, `(.L_x_160) ;  /* 0x00000ca000007945 */ /* 0x000fe20003800200 */
[----:B------:R-:W-:Y:S01]  /*03f0*/  IMAD.MOV.U32 R87, RZ, RZ, RZ ;  /* 0x000000ffff577224 */ /* 0x000fe200078e00ff */
[----:B------:R-:W4:Y:S01]  /*0400*/  LDCU.64 UR16, c[0x0][0x410] ;  /* 0x00008200ff1077ac */ /* 0x000f220008000a00 */
[----:B------:R-:W3:Y:S01]  /*0410*/  LDC.64 R12, c[0x0][0x428] ;  /* 0x00010a00ff0c7b82 */ /* 0x000ee20000000a00 */
[----:B------:R-:W-:Y:S01]  /*0420*/  ISETP.NE.AND.EX P0, PT, R27, RZ, PT, P0 ;  /* 0x000000ff1b00720c */ /* 0x000fe20003f05300 */
[----:B------:R-:W-:Y:S01]  /*0430*/  IMAD.MOV.U32 R82, RZ, RZ, RZ ;  /* 0x000000ffff527224 */ /* 0x000fe200078e00ff */
[----:B------:R-:W2:Y:S01]  /*0440*/  LDCU.64 UR14, c[0x0][0x3e0] ;  /* 0x00007c00ff0e77ac */ /* 0x000ea20008000a00 */
[C---:B0-----:R-:W-:Y:S01]  /*0450*/  SHF.L.U64.HI R8, R2.reuse, 0x1, R3 ;  /* 0x0000000102087819 */ /* 0x041fe20000010203 */
[----:B------:R-:W-:Y:S01]  /*0460*/  IMAD.SHL.U32 R3, R2, 0x2, RZ ;  /* 0x0000000202037824 */ /* 0x000fe200078e00ff */
[----:B------:R-:W0:Y:S01]  /*0470*/  LDCU.64 UR18, c[0x0][0x428] ;  /* 0x00008500ff1277ac */ /* 0x000e220008000a00 */
[C---:B-1----:R-:W-:Y:S01]  /*0480*/  IMAD.WIDE.U32 R4, R11.reuse, UR8, RZ ;  /* 0x000000080b047c25 */ /* 0x042fe2000f8e00ff */
[----:B------:R-:W1:Y:S03]  /*0490*/  LDCU.64 UR4, c[0x0][0x400] ;  /* 0x00008000ff0477ac */ /* 0x000e660008000a00 */
[C---:B------:R-:W-:Y:S01]  /*04a0*/  IMAD R5, R11.reuse, UR9, R5 ;  /* 0x000000090b057c24 */ /* 0x040fe2000f8e0205 */
[----:B------:R-:W1:Y:S01]  /*04b0*/  LDCU.64 UR8, c[0x0][0x418] ;  /* 0x00008300ff0877ac */ /* 0x000e620008000a00 */
[----:B----4-:R-:W-:-:S04]  /*04c0*/  IMAD.WIDE.U32 R6, R11, UR12, RZ ;  /* 0x0000000c0b067c25 */ /* 0x010fc8000f8e00ff */
[----:B------:R-:W-:Y:S02]  /*04d0*/  IMAD R7, R11, UR13, R7 ;  /* 0x0000000d0b077c24 */ /* 0x000fe4000f8e0207 */
[----:B------:R-:W-:Y:S02]  /*04e0*/  IMAD R10, R8, UR16, RZ ;  /* 0x00000010080a7c24 */ /* 0x000fe4000f8e02ff */
[----:B---3--:R-:W-:-:S04]  /*04f0*/  IMAD.WIDE.U32 R18, R3, UR16, R18 ;  /* 0x0000001003127c25 */ /* 0x008fc8000f8e0012 */
[----:B0-----:R-:W-:Y:S02]  /*0500*/  IMAD R8, R8, UR18, RZ ;  /* 0x0000001208087c24 */ /* 0x001fe4000f8e02ff */
[----:B-1----:R-:W-:-:S04]  /*0510*/  IMAD.WIDE.U32 R16, R11, UR4, RZ ;  /* 0x000000040b107c25 */ /* 0x002fc8000f8e00ff */
[----:B------:R-:W-:-:S04]  /*0520*/  IMAD.WIDE.U32 R14, R11, UR8, RZ ;  /* 0x000000080b0e7c25 */ /* 0x000fc8000f8e00ff */
[C---:B------:R-:W-:Y:S02]  /*0530*/  IMAD R85, R3.reuse, UR17, R10 ;  /* 0x0000001103557c24 */ /* 0x040fe4000f8e020a */
[C---:B------:R-:W-:Y:S02]  /*0540*/  IMAD R83, R3.reuse, UR19, R8 ;  /* 0x0000001303537c24 */ /* 0x040fe4000f8e0208 */
[----:B------:R-:W-:Y:S01]  /*0550*/  IMAD.WIDE.U32 R12, R3, UR18, R12 ;  /* 0x00000012030c7c25 */ /* 0x000fe2000f8e000c */
[----:B------:R-:W-:-:S03]  /*0560*/  IADD3 R85, PT, PT, R19, R85, RZ ;  /* 0x0000005513557210 */ /* 0x000fc60007ffe0ff */
[C---:B------:R-:W-:Y:S02]  /*0570*/  IMAD R32, R11.reuse, UR5, R17 ;  /* 0x000000050b207c24 */ /* 0x040fe4000f8e0211 */
[----:B------:R-:W-:Y:S02]  /*0580*/  IMAD R30, R11, UR9, R15 ;  /* 0x000000090b1e7c24 */ /* 0x000fe4000f8e020f */
[----:B------:R-:W-:Y:S01]  /*0590*/  IMAD.IADD R83, R13, 0x1, R83 ;  /* 0x000000010d537824 */ /* 0x000fe200078e0253 */
[----:B--2---:R-:W-:Y:S01]  /*05a0*/  SHF.R.S32.HI R0, RZ, 0x1f, R9 ;  /* 0x0000001fff007819 */ /* 0x004fe20000011409 */
[----:B------:R-:W-:-:S04]  /*05b0*/  IMAD.WIDE.U32 R22, R9, UR10, R4 ;  /* 0x0000000a09167c25 */ /* 0x000fc8000f8e0004 */
[C---:B------:R-:W-:Y:S02]  /*05c0*/  IMAD R2, R0.reuse, UR10, RZ ;  /* 0x0000000a00027c24 */ /* 0x040fe4000f8e02ff */
[----:B------:R-:W-:Y:S02]  /*05d0*/  IMAD R0, R0, UR14, RZ ;  /* 0x0000000e00007c24 */ /* 0x000fe4000f8e02ff */
[C---:B------:R-:W-:Y:S02]  /*05e0*/  IMAD R31, R9.reuse, UR11, R2 ;  /* 0x0000000b091f7c24 */ /* 0x040fe4000f8e0202 */
[----:B------:R-:W-:-:S04]  /*05f0*/  IMAD.WIDE.U32 R20, R9, UR14, R6 ;  /* 0x0000000e09147c25 */ /* 0x000fc8000f8e0006 */
[----:B------:R-:W-:Y:S02]  /*0600*/  IMAD R9, R9, UR15, R0 ;  /* 0x0000000f09097c24 */ /* 0x000fe4000f8e0200 */
[----:B------:R-:W-:Y:S02]  /*0610*/  IMAD.IADD R31, R23, 0x1, R31 ;  /* 0x00000001171f7824 */ /* 0x000fe400078e021f */
[----:B------:R-:W-:Y:S01]  /*0620*/  IMAD.IADD R33, R21, 0x1, R9 ;  /* 0x0000000115217824 */ /* 0x000fe200078e0209 */
[----:B------:R-:W-:Y:S06]  /*0630*/  @!P0 BRA `(.L_x_161) ;  /* 0x0000000800908947 */ /* 0x000fec0003800000 */
[----:B------:R-:W0:Y:S01]  /*0640*/  LDCU.128 UR8, c[0x0][0x3a0] ;  /* 0x00007400ff0877ac */ /* 0x000e220008000c00 */
[----:B------:R-:W1:Y:S01]  /*0650*/  LDC.64 R74, c[0x0][0x420] ;  /* 0x00010800ff4a7b82 */ /* 0x000e620000000a00 */
[C---:B------:R-:W-:Y:S01]  /*0660*/  IMAD.SHL.U32 R3, R12.reuse, 0x8, RZ ;  /* 0x000000080c037824 */ /* 0x040fe200078e00ff */
[----:B------:R-:W-:Y:S01]  /*0670*/  SHF.L.U64.HI R9, R12, 0x3, R83 ;  /* 0x000000030c097819 */ /* 0x000fe20000010253 */
[----:B------:R-:W2:Y:S01]  /*0680*/  LDCU.64 UR12, c[0x0][0x380] ;  /* 0x00007000ff0c77ac */ /* 0x000ea20008000a00 */
[----:B------:R-:W-:Y:S02]  /*0690*/  SHF.L.U64.HI R5, R18, 0x3, R85 ;  /* 0x0000000312057819 */ /* 0x000fe40000010255 */
[----:B------:R-:W-:Y:S01]  /*06a0*/  LEA R8, P0, R14, R3, 0x3 ;  /* 0x000000030e087211 */ /* 0x000fe200078018ff */
[----:B------:R-:W3:Y:S01]  /*06b0*/  LDCU.64 UR4, c[0x0][0x398] ;  /* 0x00007300ff0477ac */ /* 0x000ee20008000a00 */
[----:B------:R-:W4:Y:S01]  /*06c0*/  LDC.64 R80, c[0x0][0x3d0] ;  /* 0x0000f400ff507b82 */ /* 0x000f220000000a00 */
[----:B------:R-:W-:Y:S01]  /*06d0*/  IMAD.SHL.U32 R3, R18, 0x8, RZ ;  /* 0x0000000812037824 */ /* 0x000fe200078e00ff */
[----:B------:R-:W-:-:S02]  /*06e0*/  LEA.HI.X R9, R14, R9, R30, 0x3, P0 ;  /* 0x000000090e097211 */ /* 0x000fc400000f1c1e */
[----:B------:R-:W-:Y:S02]  /*06f0*/  LOP3.LUT R87, R26, 0xfffffffe, RZ, 0xc0, !PT ;  /* 0xfffffffe1a577812 */ /* 0x000fe400078ec0ff */
[----:B------:R-:W-:Y:S02]  /*0700*/  LEA R4, P0, R16, R3, 0x3 ;  /* 0x0000000310047211 */ /* 0x000fe400078018ff */
[----:B------:R-:W4:Y:S01]  /*0710*/  LDC.64 R76, c[0x0][0x408] ;  /* 0x00010200ff4c7b82 */ /* 0x000f220000000a00 */
[----:B0-----:R-:W-:Y:S01]  /*0720*/  LEA R10, P2, R22, UR10, 0x3 ;  /* 0x0000000a160a7c11 */ /* 0x001fe2000f8418ff */
[----:B------:R-:W-:Y:S01]  /*0730*/  IMAD.MOV.U32 R3, RZ, RZ, R87 ;  /* 0x000000ffff037224 */ /* 0x000fe200078e0057 */
[----:B------:R-:W-:Y:S02]  /*0740*/  IADD3 R8, P1, PT, R8, UR8, RZ ;  /* 0x0000000808087c10 */ /* 0x000fe4000ff3e0ff */
[----:B------:R-:W-:Y:S02]  /*0750*/  LEA.HI.X R11, R22, UR11, R31, 0x3, P2 ;  /* 0x0000000b160b7c11 */ /* 0x000fe400090f1c1f */
[----:B------:R-:W-:Y:S01]  /*0760*/  IADD3.X R9, PT, PT, R9, UR9, RZ, P1, !PT ;  /* 0x0000000909097c10 */ /* 0x000fe20008ffe4ff */
[----:B------:R-:W0:Y:S01]  /*0770*/  LDC.64 R78, c[0x0][0x3e8] ;  /* 0x0000fa00ff4e7b82 */ /* 0x000e220000000a00 */
[----:B--2---:R-:W-:-:S02]  /*0780*/  LEA R6, P2, R20, UR12, 0x3 ;  /* 0x0000000c14067c11 */ /* 0x004fc4000f8418ff */
[----:B---3--:R-:W-:Y:S02]  /*0790*/  IADD3 R4, P1, PT, R4, UR4, RZ ;  /* 0x0000000404047c10 */ /* 0x008fe4000ff3e0ff */
[----:B------:R-:W-:Y:S02]  /*07a0*/  LEA.HI.X R5, R16, R5, R32, 0x3, P0 ;  /* 0x0000000510057211 */ /* 0x000fe400000f1c20 */
[----:B------:R-:W-:Y:S02]  /*07b0*/  LOP3.LUT R82, R27, 0x7fffffff, RZ, 0xc0, !PT ;  /* 0x7fffffff1b527812 */ /* 0x000fe400078ec0ff */
[C-C-:B-1----:R-:W-:Y:S02]  /*07c0*/  SHF.L.U64.HI R0, R74.reuse, 0x3, R75.reuse ;  /* 0x000000034a007819 */ /* 0x142fe4000001024b */
[----:B------:R-:W-:Y:S02]  /*07d0*/  SHF.L.U64.HI R86, R74, 0x4, R75 ;  /* 0x000000044a567819 */ /* 0x000fe4000001024b */
[----:B----4-:R-:W-:-:S02]  /*07e0*/  SHF.L.U64.HI R75, R80, 0x3, R81 ;  /* 0x00000003504b7819 */ /* 0x010fc40000010251 */
[----:B------:R-:W-:Y:S02]  /*07f0*/  LEA.HI.X R7, R20, UR13, R33, 0x3, P2 ;  /* 0x0000000d14077c11 */ /* 0x000fe400090f1c21 */
[----:B------:R-:W-:Y:S02]  /*0800*/  IADD3.X R5, PT, PT, R5, UR5, RZ, P1, !PT ;  /* 0x0000000505057c10 */ /* 0x000fe40008ffe4ff */
[----:B------:R-:W-:Y:S02]  /*0810*/  MOV R2, R82 ;  /* 0x0000005200027202 */ /* 0x000fe40000000f00 */
[C-C-:B------:R-:W-:Y:S02]  /*0820*/  SHF.L.U64.HI R84, R76.reuse, 0x3, R77.reuse ;  /* 0x000000034c547819 */ /* 0x140fe4000001024d */
[----:B------:R-:W-:Y:S02]  /*0830*/  SHF.L.U64.HI R90, R76, 0x4, R77 ;  /* 0x000000044c5a7819 */ /* 0x000fe4000001024d */
[----:B0-----:R-:W-:-:S02]  /*0840*/  SHF.L.U64.HI R88, R78, 0x3, R79 ;  /* 0x000000034e587819 */ /* 0x001fc4000001024f */
[----:B------:R-:W-:Y:S02]  /*0850*/  SHF.L.U64.HI R92, R78, 0x4, R79 ;  /* 0x000000044e5c7819 */ /* 0x000fe4000001024f */
[----:B------:R-:W-:-:S07]  /*0860*/  SHF.L.U64.HI R81, R80, 0x4, R81 ;  /* 0x0000000450517819 */ /* 0x000fce0000010251 */
.L_x_166:
[----:B------:R-:W2:Y:S04]  /*0870*/  LDG.E.64.CONSTANT R42, desc[UR6][R4.64] ;  /* 0x00000006042a7981 */ /* 0x000ea8000c1e9b00 */
[----:B------:R-:W2:Y:S04]  /*0880*/  LDG.E.64.CONSTANT R44, desc[UR6][R8.64] ;  /* 0x00000006082c7981 */ /* 0x000ea8000c1e9b00 */
[----:B------:R-:W3:Y:S01]  /*0890*/  LDG.E.64.CONSTANT R40, desc[UR6][R10.64] ;  /* 0x000000060a287981 */ /* 0x000ee2000c1e9b00 */
[----:B------:R-:W-:Y:S02]  /*08a0*/  LEA R34, P1, R76, R4, 0x3 ;  /* 0x000000044c227211 */ /* 0x000fe400078218ff */
[----:B------:R-:W-:-:S02]  /*08b0*/  LEA R36, P2, R74, R8, 0x3 ;  /* 0x000000084a247211 */ /* 0x000fc400078418ff */
[----:B------:R-:W-:Y:S01]  /*08c0*/  LEA R38, P0, R78, R10, 0x3 ;  /* 0x0000000a4e267211 */ /* 0x000fe200078018ff */
[----:B------:R-:W-:Y:S02]  /*08d0*/  IMAD.X R35, R5, 0x1, R84, P1 ;  /* 0x0000000105237824 */ /* 0x000fe400008e0654 */
[----:B------:R-:W-:Y:S02]  /*08e0*/  IMAD.X R37, R9, 0x1, R0, P2 ;  /* 0x0000000109257824 */ /* 0x000fe400010e0600 */
[----:B------:R-:W-:Y:S02]  /*08f0*/  IMAD.X R39, R11, 0x1, R88, P0 ;  /* 0x000000010b277824 */ /* 0x000fe400000e0658 */
[----:B-----5:R-:W5:Y:S04]  /*0900*/  LDG.E.64.CONSTANT R34, desc[UR6][R34.64] ;  /* 0x0000000622227981 */ /* 0x020f68000c1e9b00 */
[----:B------:R-:W5:Y:S04]  /*0910*/  LDG.E.64.CONSTANT R36, desc[UR6][R36.64] ;  /* 0x0000000624247981 */ /* 0x000f68000c1e9b00 */
[----:B------:R-:W5:Y:S01]  /*0920*/  LDG.E.64.CONSTANT R38, desc[UR6][R38.64] ;  /* 0x0000000626267981 */ /* 0x000f62000c1e9b00 */
[----:B------:R-:W-:Y:S01]  /*0930*/  IMAD.MOV.U32 R46, RZ, RZ, -0x105c611 ;  /* 0xfefa39efff2e7424 */ /* 0x000fe200078e00ff */
[----:B------:R-:W-:Y:S01]  /*0940*/  MOV R47, 0x3fe62e42 ;  /* 0x3fe62e42002f7802 */ /* 0x000fe20000000f00 */
[----:B------:R-:W-:Y:S01]  /*0950*/  IMAD.MOV.U32 R48, RZ, RZ, 0x3b39803f ;  /* 0x3b39803fff307424 */ /* 0x000fe200078e00ff */
[----:B------:R-:W-:Y:S01]  /*0960*/  MOV R54, 0x62401315 ;  /* 0x6240131500367802 */ /* 0x000fe20000000f00 */
[----:B------:R-:W-:Y:S01]  /*0970*/  IMAD.MOV.U32 R49, RZ, RZ, 0x3c7abc9e ;  /* 0x3c7abc9eff317424 */ /* 0x000fe200078e00ff */
[----:B------:R-:W-:Y:S01]  /*0980*/  MOV R61, 0x3f56c16c ;  /* 0x3f56c16c003d7802 */ /* 0x000fe20000000f00 */
[----:B------:R-:W-:Y:S01]  /*0990*/  IMAD.MOV.U32 R52, RZ, RZ, -0x35dec16 ;  /* 0xfca213eaff347424 */ /* 0x000fe200078e00ff */
[----:B------:R-:W-:Y:S01]  /*09a0*/  MOV R67, 0x3fc55555 ;  /* 0x3fc5555500437802 */ /* 0x000fe20000000f00 */
[----:B------:R-:W-:Y:S01]  /*09b0*/  IMAD.MOV.U32 R53, RZ, RZ, 0x3e928af3 ;  /* 0x3e928af3ff357424 */ /* 0x000fe200078e00ff */
[----:B------:R-:W-:Y:S01]  /*09c0*/  BSSY.RECONVERGENT B1, `(.L_x_162) ;  /* 0x0000034000017945 */ /* 0x000fe20003800200 */
[----:B------:R-:W-:-:S02]  /*09d0*/  IMAD.MOV.U32 R55, RZ, RZ, 0x3ec71dee ;  /* 0x3ec71deeff377424 */ /* 0x000fc400078e00ff */
[----:B------:R-:W-:Y:S02]  /*09e0*/  IMAD.MOV.U32 R56, RZ, RZ, 0x7c89eb71 ;  /* 0x7c89eb71ff387424 */ /* 0x000fe400078e00ff */
[----:B------:R-:W-:Y:S02]  /*09f0*/  IMAD.MOV.U32 R57, RZ, RZ, 0x3efa0199 ;  /* 0x3efa0199ff397424 */ /* 0x000fe400078e00ff */
[----:B------:R-:W-:Y:S02]  /*0a00*/  IMAD.MOV.U32 R58, RZ, RZ, 0x14761f65 ;  /* 0x14761f65ff3a7424 */ /* 0x000fe400078e00ff */
[----:B------:R-:W-:Y:S02]  /*0a10*/  IMAD.MOV.U32 R59, RZ, RZ, 0x3f2a01a0 ;  /* 0x3f2a01a0ff3b7424 */ /* 0x000fe400078e00ff */
[----:B------:R-:W-:Y:S02]  /*0a20*/  IMAD.MOV.U32 R60, RZ, RZ, 0x1852b7af ;  /* 0x1852b7afff3c7424 */ /* 0x000fe400078e00ff */
[----:B------:R-:W-:-:S02]  /*0a30*/  IMAD.MOV.U32 R62, RZ, RZ, 0x11122322 ;  /* 0x11122322ff3e7424 */ /* 0x000fc400078e00ff */
[----:B------:R-:W-:Y:S02]  /*0a40*/  IMAD.MOV.U32 R63, RZ, RZ, 0x3f811111 ;  /* 0x3f811111ff3f7424 */ /* 0x000fe400078e00ff */
[----:B------:R-:W-:Y:S02]  /*0a50*/  IMAD.MOV.U32 R64, RZ, RZ, 0x555502a1 ;  /* 0x555502a1ff407424 */ /* 0x000fe400078e00ff */
[----:B------:R-:W-:Y:S02]  /*0a60*/  IMAD.MOV.U32 R65, RZ, RZ, 0x3fa55555 ;  /* 0x3fa55555ff417424 */ /* 0x000fe400078e00ff */
[----:B------:R-:W-:Y:S02]  /*0a70*/  IMAD.MOV.U32 R66, RZ, RZ, 0x55555511 ;  /* 0x55555511ff427424 */ /* 0x000fe400078e00ff */
[----:B------:R-:W-:Y:S02]  /*0a80*/  IMAD.MOV.U32 R68, RZ, RZ, 0xb ;  /* 0x0000000bff447424 */ /* 0x000fe400078e00ff */
[----:B------:R-:W-:Y:S01]  /*0a90*/  IMAD.MOV.U32 R69, RZ, RZ, 0x3fe00000 ;  /* 0x3fe00000ff457424 */ /* 0x000fe200078e00ff */
[----:B--2---:R-:W-:-:S08]  /*0aa0*/  DADD R42, R42, R44 ;  /* 0x000000002a2a7229 */ /* 0x004fd0000000002c */
[----:B------:R-:W-:-:S08]  /*0ab0*/  DADD R42, R28, R42 ;  /* 0x000000001c2a7229 */ /* 0x000fd0000000002a */
[----:B---3--:R-:W-:Y:S01]  /*0ac0*/  DADD R40, -R40, R42 ;  /* 0x0000000028287229 */ /* 0x008fe2000000012a */
[----:B------:R-:W-:Y:S02]  /*0ad0*/  IMAD.MOV.U32 R42, RZ, RZ, 0x652b82fe ;  /* 0x652b82feff2a7424 */ /* 0x000fe400078e00ff */
[----:B------:R-:W-:-:S06]  /*0ae0*/  IMAD.MOV.U32 R43, RZ, RZ, 0x3ff71547 ;  /* 0x3ff71547ff2b7424 */ /* 0x000fcc00078e00ff */
[----:B------:R-:W-:Y:S01]  /*0af0*/  DFMA R44, R40, R42, 6.75539944105574400000e+15 ;  /* 0x43380000282c742b */ /* 0x000fe2000000002a */
[----:B------:R-:W-:-:S07]  /*0b00*/  FSETP.GEU.FTZ.AND P0, PT, |R41|, 4.1917929649353027344, PT ;  /* 0x4086232b2900780b */ /* 0x000fce0003f1e200 */
[----:B------:R-:W-:-:S08]  /*0b10*/  DADD R50, R44, -6.75539944105574400000e+15 ;  /* 0xc33800002c327429 */ /* 0x000fd00000000000 */
[----:B------:R-:W-:-:S08]  /*0b20*/  DFMA R72, R50, -R46, R40 ;  /* 0x8000002e3248722b */ /* 0x000fd00000000028 */
[----:B------:R-:W-:Y:S01]  /*0b30*/  DFMA R72, R50, -R48, R72 ;  /* 0x800000303248722b */ /* 0x000fe20000000048 */
[----:B------:R-:W-:Y:S02]  /*0b40*/  IMAD.MOV.U32 R50, RZ, RZ, 0x69ce2bdf ;  /* 0x69ce2bdfff327424 */ /* 0x000fe400078e00ff */
[----:B------:R-:W-:-:S06]  /*0b50*/  IMAD.MOV.U32 R51, RZ, RZ, 0x3e5ade15 ;  /* 0x3e5ade15ff337424 */ /* 0x000fcc00078e00ff */
        /* <DEDUP_REMOVED lines=18> */
[----:B------:R-:W-:Y:S01]  /*0c80*/  FSEL R72, R40, RZ, P1 ;  /* 0x000000ff28487208 */ /* 0x000fe20000800000 */
[----:B------:R-:W-:Y:S01]  /*0c90*/  @!P0 IMAD.MOV.U32 R40, RZ, RZ, RZ ;  /* 0x000000ffff288224 */ /* 0x000fe200078e00ff */
[----:B------:R-:W-:Y:S02]  /*0ca0*/  @!P0 SHF.R.S32.HI R45, RZ, 0x1, R45 ;  /* 0x00000001ff2d8819 */ /* 0x000fe4000001142d */
[----:B------:R-:W-:Y:S02]  /*0cb0*/  FSEL R73, R41, RZ, P1 ;  /* 0x000000ff29497208 */ /* 0x000fe40000800000 */
[----:B------:R-:W-:Y:S01]  /*0cc0*/  @!P0 LEA R71, R45, R71, 0x14 ;  /* 0x000000472d478211 */ /* 0x000fe200078ea0ff */
[----:B------:R-:W-:-:S05]  /*0cd0*/  @!P0 IMAD.IADD R44, R44, 0x1, -R45 ;  /* 0x000000012c2c8824 */ /* 0x000fca00078e0a2d */
[----:B------:R-:W-:-:S06]  /*0ce0*/  @!P0 LEA R41, R44, 0x3ff00000, 0x14 ;  /* 0x3ff000002c298811 */ /* 0x000fcc00078ea0ff */
[----:B------:R-:W-:-:S11]  /*0cf0*/  @!P0 DMUL R72, R70, R40 ;  /* 0x0000002846488228 */ /* 0x000fd60000000000 */
.L_x_163:
[----:B------:R-:W-:Y:S05]  /*0d00*/  BSYNC.RECONVERGENT B1 ;  /* 0x0000000000017941 */ /* 0x000fea0003800200 */
.L_x_162:
[----:B-----5:R-:W-:Y:S02]  /*0d10*/  DADD R34, R34, R36 ;  /* 0x0000000022227229 */ /* 0x020fe40000000024 */
[----:B------:R-:W-:-:S06]  /*0d20*/  DMUL R72, R24, -R72 ;  /* 0x8000004818487228 */ /* 0x000fcc0000000000 */
[----:B------:R-:W-:Y:S01]  /*0d30*/  DADD R34, R28, R34 ;  /* 0x000000001c227229 */ /* 0x000fe20000000022 */
[----:B------:R0:W-:Y:S01]  /*0d40*/  REDG.E.ADD.F64.RN.STRONG.GPU desc[UR6][R6.64], R72 ;  /* 0x00000048060079a6 */ /* 0x0001e2000c12ff06 */
[----:B------:R-:W-:Y:S06]  /*0d50*/  BSSY.RECONVERGENT B1, `(.L_x_164) ;  /* 0x0000021000017945 */ /* 0x000fec0003800200 */
[----:B------:R-:W-:-:S08]  /*0d60*/  DADD R38, -R38, R34 ;  /* 0x0000000026267229 */ /* 0x000fd00000000122 */
[----:B------:R-:W-:Y:S02]  /*0d70*/  DFMA R42, R38, R42, 6.75539944105574400000e+15 ;  /* 0x43380000262a742b */ /* 0x000fe4000000002a */
[----:B------:R-:W-:-:S06]  /*0d80*/  FSETP.GEU.FTZ.AND P0, PT, |R39|, 4.1917929649353027344, PT ;  /* 0x4086232b2700780b */ /* 0x000fcc0003f1e200 */
        /* <DEDUP_REMOVED lines=16> */
[----:B0-----:R-:W-:Y:S06]  /*0e90*/  @!P0 BRA `(.L_x_165) ;  /* 0x0000000000308947 */ /* 0x001fec0003800000 */
[----:B------:R-:W-:Y:S01]  /*0ea0*/  FSETP.GEU.FTZ.AND P0, PT, |R39|, 4.2275390625, PT ;  /* 0x408748002700780b */ /* 0x000fe20003f1e200 */
[C---:B------:R-:W-:Y:S02]  /*0eb0*/  DADD R40, R38.reuse, +INF ;  /* 0x7ff0000026287429 */ /* 0x040fe40000000000 */
[----:B------:R-:W-:-:S08]  /*0ec0*/  DSETP.GEU.AND P1, PT, R38, RZ, PT ;  /* 0x000000ff2600722a */ /* 0x000fd00003f2e000 */
[----:B------:R-:W-:Y:S02]  /*0ed0*/  FSEL R35, R41, RZ, P1 ;  /* 0x000000ff29237208 */ /* 0x000fe40000800000 */
[----:B------:R-:W-:-:S04]  /*0ee0*/  @!P0 LEA.HI R34, R42, R42, RZ, 0x1 ;  /* 0x0000002a2a228211 */ /* 0x000fc800078f08ff */
[----:B------:R-:W-:Y:S02]  /*0ef0*/  @!P0 SHF.R.S32.HI R37, RZ, 0x1, R34 ;  /* 0x00000001ff258819 */ /* 0x000fe40000011422 */
[----:B------:R-:W-:-:S03]  /*0f00*/  FSEL R34, R40, RZ, P1 ;  /* 0x000000ff28227208 */ /* 0x000fc60000800000 */
[----:B------:R-:W-:Y:S02]  /*0f10*/  @!P0 IMAD.IADD R36, R42, 0x1, -R37 ;  /* 0x000000012a248824 */ /* 0x000fe400078e0a25 */
[----:B------:R-:W-:-:S03]  /*0f20*/  @!P0 IMAD R47, R37, 0x100000, R47 ;  /* 0x00100000252f8824 */ /* 0x000fc600078e022f */
[----:B------:R-:W-:Y:S02]  /*0f30*/  @!P0 LEA R37, R36, 0x3ff00000, 0x14 ;  /* 0x3ff0000024258811 */ /* 0x000fe400078ea0ff */
[----:B------:R-:W-:-:S06]  /*0f40*/  @!P0 MOV R36, RZ ;  /* 0x000000ff00248202 */ /* 0x000fcc0000000f00 */
[----:B------:R-:W-:-:S11]  /*0f50*/  @!P0 DMUL R34, R46, R36 ;  /* 0x000000242e228228 */ /* 0x000fd60000000000 */
.L_x_165:
[----:B------:R-:W-:Y:S05]  /*0f60*/  BSYNC.RECONVERGENT B1 ;  /* 0x0000000000017941 */ /* 0x000fea0003800200 */
.L_x_164:
[----:B------:R-:W-:Y:S01]  /*0f70*/  LEA R36, P0, R80, R6, 0x3 ;  /* 0x0000000650247211 */ /* 0x000fe200078018ff */
[----:B------:R-:W-:-:S04]  /*0f80*/  DMUL R34, R24, -R34 ;  /* 0x8000002218227228 */ /* 0x000fc80000000000 */
[----:B------:R-:W-:Y:S01]  /*0f90*/  IMAD.X R37, R7, 0x1, R75, P0 ;  /* 0x0000000107257824 */ /* 0x000fe200000e064b */
[----:B------:R-:W-:-:S04]  /*0fa0*/  IADD3 R3, P0, PT, R3, -0x2, RZ ;  /* 0xfffffffe03037810 */ /* 0x000fc80007f1e0ff */
[----:B------:R-:W-:Y:S01]  /*0fb0*/  IADD3.X R2, PT, PT, R2, -0x1, RZ, P0, !PT ;  /* 0xffffffff02027810 */ /* 0x000fe200007fe4ff */
[----:B------:R0:W-:Y:S01]  /*0fc0*/  REDG.E.ADD.F64.RN.STRONG.GPU desc[UR6][R36.64], R34 ;  /* 0x00000022240079a6 */ /* 0x0001e2000c12ff06 */
[----:B------:R-:W-:Y:S02]  /*0fd0*/  ISETP.NE.U32.AND P0, PT, R3, RZ, PT ;  /* 0x000000ff0300720c */ /* 0x000fe40003f05070 */
[----:B------:R-:W-:Y:S02]  /*0fe0*/  LEA R8, P1, R74, R8, 0x4 ;  /* 0x000000084a087211 */ /* 0x000fe400078220ff */
[----:B------:R-:W-:Y:S02]  /*0ff0*/  ISETP.NE.AND.EX P0, PT, R2, RZ, PT, P0 ;  /* 0x000000ff0200720c */ /* 0x000fe40003f05300 */
[----:B------:R-:W-:Y:S01]  /*1000*/  LEA R4, P2, R76, R4, 0x4 ;  /* 0x000000044c047211 */ /* 0x000fe200078420ff */
[----:B------:R-:W-:Y:S01]  /*1010*/  IMAD.X R9, R9, 0x1, R86, P1 ;  /* 0x0000000109097824 */ /* 0x000fe200008e0656 */
[----:B------:R-:W-:-:S02]  /*1020*/  LEA R10, P3, R78, R10, 0x4 ;  /* 0x0000000a4e0a7211 */ /* 0x000fc400078620ff */
[----:B------:R-:W-:Y:S01]  /*1030*/  LEA R6, P4, R80, R6, 0x4 ;  /* 0x0000000650067211 */ /* 0x000fe200078820ff */
[----:B------:R-:W-:Y:S02]  /*1040*/  IMAD.X R5, R5, 0x1, R90, P2 ;  /* 0x0000000105057824 */ /* 0x000fe400010e065a */
[----:B------:R-:W-:Y:S02]  /*1050*/  IMAD.X R11, R11, 0x1, R92, P3 ;  /* 0x000000010b0b7824 */ /* 0x000fe400018e065c */
[----:B------:R-:W-:Y:S02]  /*1060*/  IMAD.X R7, R7, 0x1, R81, P4 ;  /* 0x0000000107077824 */ /* 0x000fe400020e0651 */
[----:B0-----:R-:W-:Y:S06]  /*1070*/  @P0 BRA `(.L_x_166) ;  /* 0xfffffff400fc0947 */ /* 0x001fec000383ffff */
.L_x_161:
[----:B------:R-:W-:Y:S05]  /*1080*/  BSYNC.RECONVERGENT B0 ;  /* 0x0000000000007941 */ /* 0x000fea0003800200 */
.L_x_160:
[----:B------:R-:W-:-:S04]  /*1090*/  LOP3.LUT R26, R26, 0x1, RZ, 0xc0, !PT ;  /* 0x000000011a1a7812 */ /* 0x000fc800078ec0ff */
[----:B------:R-:W-:-:S04]  /*10a0*/  ISETP.NE.U32.AND P0, PT, R26, 0x1, PT ;  /* 0x000000011a00780c */ /* 0x000fc80003f05070 */
[----:B------:R-:W-:-:S13]  /*10b0*/  ISETP.NE.U32.AND.EX P0, PT, RZ, RZ, PT, P0 ;  /* 0x000000ffff00720c */ /* 0x000fda0003f05100 */
[----:B------:R-:W-:Y:S05]  /*10c0*/  @P0 EXIT ;  /* 0x000000000000094d */ /* 0x000fea0003800000 */
[----:B------:R-:W0:Y:S01]  /*10d0*/  LDCU.64 UR8, c[0x0][0x408] ;  /* 0x00008100ff0877ac */ /* 0x000e220008000a00 */
[----:B------:R-:W-:Y:S02]  /*10e0*/  IADD3 R2, P0, PT, R16, R18, RZ ;  /* 0x0000001210027210 */ /* 0x000fe40007f1e0ff */
[----:B------:R-:W-:Y:S01]  /*10f0*/  IADD3 R4, P1, PT, R14, R12, RZ ;  /* 0x0000000c0e047210 */ /* 0x000fe20007f3e0ff */
[----:B------:R-:W1:Y:S01]  /*1100*/  LDCU.64 UR12, c[0x0][0x420] ;  /* 0x00008400ff0c77ac */ /* 0x000e620008000a00 */
[----:B------:R-:W-:Y:S01]  /*1110*/  IADD3.X R3, PT, PT, R85, R32, RZ, P0, !PT ;  /* 0x0000002055037210 */ /* 0x000fe200007fe4ff */
[----:B------:R-:W2:Y:S02]  /*1120*/  LDCU.64 UR10, c[0x0][0x398] ;  /* 0x00007300ff0a77ac */ /* 0x000ea40008000a00 */
[----:B------:R-:W-:Y:S02]  /*1130*/  IMAD.X R5, R83, 0x1, R30, P1 ;  /* 0x0000000153057824 */ /* 0x000fe400008e061e */
[----:B------:R-:W-:Y:S01]  /*1140*/  IMAD.MOV.U32 R30, RZ, RZ, R22 ;  /* 0x000000ffff1e7224 */ /* 0x000fe200078e0016 */
[----:B------:R-:W3:Y:S01]  /*1150*/  LDCU.128 UR16, c[0x0][0x3a0] ;  /* 0x00007400ff1077ac */ /* 0x000ee20008000c00 */
[----:B------:R-:W4:Y:S01]  /*1160*/  LDCU.64 UR4, c[0x0][0x3e8] ;  /* 0x00007d00ff0477ac */ /* 0x000f220008000a00 */
[----:B0-----:R-:W-:-:S02]  /*1170*/  IMAD R0, R82, UR8, RZ ;  /* 0x0000000852007c24 */ /* 0x001fc4000f8e02ff */
[----:B------:R-:W-:-:S04]  /*1180*/  IMAD.WIDE.U32 R2, R87, UR8, R2 ;  /* 0x0000000857027c25 */ /* 0x000fc8000f8e0002 */
[----:B-1----:R-:W-:Y:S02]  /*1190*/  IMAD R6, R82, UR12, RZ ;  /* 0x0000000c52067c24 */ /* 0x002fe4000f8e02ff */
[C---:B------:R-:W-:Y:S01]  /*11a0*/  IMAD R7, R87.reuse, UR9, R0 ;  /* 0x0000000957077c24 */ /* 0x040fe2000f8e0200 */
[----:B--2---:R-:W-:Y:S01]  /*11b0*/  LEA R10, P0, R2, UR10, 0x3 ;  /* 0x0000000a020a7c11 */ /* 0x004fe2000f8018ff */
[----:B------:R-:W-:-:S04]  /*11c0*/  IMAD.WIDE.U32 R4, R87, UR12, R4 ;  /* 0x0000000c57047c25 */ /* 0x000fc8000f8e0004 */
[----:B------:R-:W-:Y:S01]  /*11d0*/  IMAD R9, R87, UR13, R6 ;  /* 0x0000000d57097c24 */ /* 0x000fe2000f8e0206 */
[----:B---3--:R-:W-:Y:S01]  /*11e0*/  LEA R6, P1, R4, UR16, 0x3 ;  /* 0x0000001004067c11 */ /* 0x008fe2000f8218ff */
[----:B------:R-:W-:Y:S02]  /*11f0*/  IMAD.IADD R7, R3, 0x1, R7 ;  /* 0x0000000103077824 */ /* 0x000fe400078e0207 */
[----:B------:R-:W-:Y:S02]  /*1200*/  IMAD.IADD R3, R5, 0x1, R9 ;  /* 0x0000000105037824 */ /* 0x000fe400078e0209 */
[----:B----4-:R-:W-:Y:S01]  /*1210*/  IMAD R0, R82, UR4, RZ ;  /* 0x0000000452007c24 */ /* 0x010fe2000f8e02ff */
[----:B------:R-:W-:Y:S01]  /*1220*/  LEA.HI.X R11, R2, UR11, R7, 0x3, P0 ;  /* 0x0000000b020b7c11 */ /* 0x000fe200080f1c07 */
[----:B------:R-:W-:Y:S01]  /*1230*/  IMAD.WIDE.U32 R30, R87, UR4, R30 ;  /* 0x00000004571e7c25 */ /* 0x000fe2000f8e001e */
[----:B------:R-:W-:-:S03]  /*1240*/  LEA.HI.X R7, R4, UR17, R3, 0x3, P1 ;  /* 0x0000001104077c11 */ /* 0x000fc600088f1c03 */
[----:B------:R-:W2:Y:S01]  /*1250*/  LDG.E.64.CONSTANT R4, desc[UR6][R10.64] ;  /* 0x000000060a047981 */ /* 0x000ea2000c1e9b00 */
[----:B------:R-:W-:-:S03]  /*1260*/  IMAD R3, R87, UR5, R0 ;  /* 0x0000000557037c24 */ /* 0x000fc6000f8e0200 */
[----:B------:R-:W2:Y:S01]  /*1270*/  LDG.E.64.CONSTANT R6, desc[UR6][R6.64] ;  /* 0x0000000606067981 */ /* 0x000ea2000c1e9b00 */
[----:B------:R-:W-:Y:S01]  /*1280*/  IMAD.IADD R3, R31, 0x1, R3 ;  /* 0x000000011f037824 */ /* 0x000fe200078e0203 */
[----:B------:R-:W-:-:S04]  /*1290*/  LEA R8, P0, R30, UR18, 0x3 ;  /* 0x000000121e087c11 */ /* 0x000fc8000f8018ff */
[----:B------:R-:W-:-:S05]  /*12a0*/  LEA.HI.X R9, R30, UR19, R3, 0x3, P0 ;  /* 0x000000131e097c11 */ /* 0x000fca00080f1c03 */
[----:B------:R-:W3:Y:S01]  /*12b0*/  LDG.E.64.CONSTANT R2, desc[UR6][R8.64] ;  /* 0x0000000608027981 */ /* 0x000ee2000c1e9b00 */
[----:B------:R-:W-:Y:S01]  /*12c0*/  UMOV UR4, 0xfefa39ef ;  /* 0xfefa39ef00047882 */ /* 0x000fe20000000000 */
[----:B------:R-:W-:Y:S01]  /*12d0*/  UMOV UR5, 0x3fe62e42 ;  /* 0x3fe62e4200057882 */ /* 0x000fe20000000000 */
[----:B------:R-:W-:Y:S01]  /*12e0*/  UMOV UR8, 0xb ;  /* 0x0000000b00087882 */ /* 0x000fe20000000000 */
[----:B------:R-:W-:Y:S01]  /*12f0*/  UMOV UR9, 0x3fe00000 ;  /* 0x3fe0000000097882 */ /* 0x000fe20000000000 */
[----:B------:R-:W-:Y:S01]  /*1300*/  IMAD.MOV.U32 R32, RZ, RZ, R20 ;  /* 0x000000ffff207224 */ /* 0x000fe200078e0014 */
[----:B------:R-:W-:Y:S01]  /*1310*/  BSSY.RECONVERGENT B0, `(.L_x_167) ;  /* 0x0000041000007945 */ /* 0x000fe20003800200 */
[----:B--2---:R-:W-:-:S08]  /*1320*/  DADD R4, R4, R6 ;  /* 0x0000000004047229 */ /* 0x004fd00000000006 */
[----:B------:R-:W-:-:S08]  /*1330*/  DADD R4, R28, R4 ;  /* 0x000000001c047229 */ /* 0x000fd00000000004 */
[----:B---3--:R-:W-:Y:S01]  /*1340*/  DADD R12, -R2, R4 ;  /* 0x00000000020c7229 */ /* 0x008fe20000000104 */
[----:B------:R-:W-:Y:S01]  /*1350*/  MOV R2, 0x652b82fe ;  /* 0x652b82fe00027802 */ /* 0x000fe20000000f00 */
[----:B------:R-:W-:-:S06]  /*1360*/  IMAD.MOV.U32 R3, RZ, RZ, 0x3ff71547 ;  /* 0x3ff71547ff037424 */ /* 0x000fcc00078e00ff */
[----:B------:R-:W-:Y:S02]  /*1370*/  DFMA R10, R12, R2, 6.75539944105574400000e+15 ;  /* 0x433800000c0a742b */ /* 0x000fe40000000002 */
[----:B------:R-:W-:-:S06]  /*1380*/  FSETP.GEU.FTZ.AND P0, PT, |R13|, 4.1917929649353027344, PT ;  /* 0x4086232b0d00780b */ /* 0x000fcc0003f1e200 */
[----:B------:R-:W-:-:S08]  /*1390*/  DADD R2, R10, -6.75539944105574400000e+15 ;  /* 0xc33800000a027429 */ /* 0x000fd00000000000 */
[----:B------:R-:W-:Y:S01]  /*13a0*/  DFMA R4, R2, -UR4, R12 ;  /* 0x8000000402047c2b */ /* 0x000fe2000800000c */
[----:B------:R-:W-:Y:S01]  /*13b0*/  UMOV UR4, 0x3b39803f ;  /* 0x3b39803f00047882 */ /* 0x000fe20000000000 */
[----:B------:R-:W-:-:S06]  /*13c0*/  UMOV UR5, 0x3c7abc9e ;  /* 0x3c7abc9e00057882 */ /* 0x000fcc0000000000 */
[----:B------:R-:W-:Y:S01]  /*13d0*/  DFMA R4, R2, -UR4, R4 ;  /* 0x8000000402047c2b */ /* 0x000fe20008000004 */
[----:B------:R-:W-:Y:S01]  /*13e0*/  UMOV UR4, 0x69ce2bdf ;  /* 0x69ce2bdf00047882 */ /* 0x000fe20000000000 */
[----:B------:R-:W-:Y:S01]  /*13f0*/  IMAD.MOV.U32 R2, RZ, RZ, -0x35dec16 ;  /* 0xfca213eaff027424 */ /* 0x000fe200078e00ff */
[----:B------:R-:W-:Y:S01]  /*1400*/  UMOV UR5, 0x3e5ade15 ;  /* 0x3e5ade1500057882 */ /* 0x000fe20000000000 */
[----:B------:R-:W-:-:S06]  /*1410*/  IMAD.MOV.U32 R3, RZ, RZ, 0x3e928af3 ;  /* 0x3e928af3ff037424 */ /* 0x000fcc00078e00ff */
[----:B------:R-:W-:Y:S01]  /*1420*/  DFMA R2, R4, UR4, R2 ;  /* 0x0000000404027c2b */ /* 0x000fe20008000002 */
[----:B------:R-:W-:Y:S01]  /*1430*/  UMOV UR4, 0x62401315 ;  /* 0x6240131500047882 */ /* 0x000fe20000000000 */
[----:B------:R-:W-:-:S06]  /*1440*/  UMOV UR5, 0x3ec71dee ;  /* 0x3ec71dee00057882 */ /* 0x000fcc0000000000 */
[----:B------:R-:W-:Y:S01]  /*1450*/  DFMA R2, R4, R2, UR4 ;  /* 0x0000000404027e2b */ /* 0x000fe20008000002 */
        /* <DEDUP_REMOVED lines=17> */
[C---:B------:R-:W-:Y:S01]  /*1570*/  DFMA R2, R4.reuse, R2, UR4 ;  /* 0x0000000404027e2b */ /* 0x040fe20008000002 */
[----:B------:R-:W0:Y:S07]  /*1580*/  LDCU.64 UR4, c[0x0][0x3d0] ;  /* 0x00007a00ff0477ac */ /* 0x000e2e0008000a00 */
[C---:B------:R-:W-:Y:S01]  /*1590*/  DFMA R2, R4.reuse, R2, UR8 ;  /* 0x0000000804027e2b */ /* 0x040fe20008000002 */
[----:B------:R-:W1:Y:S07]  /*15a0*/  LDCU.64 UR8, c[0x0][0x380] ;  /* 0x00007000ff0877ac */ /* 0x000e6e0008000a00 */
[----:B------:R-:W-:Y:S01]  /*15b0*/  DFMA R2, R4, R2, 1 ;  /* 0x3ff000000402742b */ /* 0x000fe20000000002 */
[----:B0-----:R-:W-:-:S02]  /*15c0*/  IMAD R82, R82, UR4, RZ ;  /* 0x0000000452527c24 */ /* 0x001fc4000f8e02ff */
[----:B------:R-:W-:-:S05]  /*15d0*/  IMAD.WIDE.U32 R32, R87, UR4, R32 ;  /* 0x0000000457207c25 */ /* 0x000fca000f8e0020 */
[----:B------:R-:W-:Y:S01]  /*15e0*/  DFMA R4, R4, R2, 1 ;  /* 0x3ff000000404742b */ /* 0x000fe20000000002 */
[----:B------:R-:W-:Y:S01]  /*15f0*/  IMAD R7, R87, UR5, R82 ;  /* 0x0000000557077c24 */ /* 0x000fe2000f8e0252 */
[----:B-1----:R-:W-:-:S03]  /*1600*/  LEA R8, P1, R32, UR8, 0x3 ;  /* 0x0000000820087c11 */ /* 0x002fc6000f8218ff */
[----:B------:R-:W-:-:S05]  /*1610*/  IMAD.IADD R7, R33, 0x1, R7 ;  /* 0x0000000121077824 */ /* 0x000fca00078e0207 */
[----:B------:R-:W-:Y:S01]  /*1620*/  LEA.HI.X R9, R32, UR9, R7, 0x3, P1 ;  /* 0x0000000920097c11 */ /* 0x000fe200088f1c07 */
[----:B------:R-:W-:Y:S01]  /*1630*/  IMAD.MOV.U32 R2, RZ, RZ, R4 ;  /* 0x000000ffff027224 */ /* 0x000fe200078e0004 */
[----:B------:R-:W-:Y:S01]  /*1640*/  LEA R3, R10, R5, 0x14 ;  /* 0x000000050a037211 */ /* 0x000fe200078ea0ff */
[----:B------:R-:W-:Y:S06]  /*1650*/  @!P0 BRA `(.L_x_168) ;  /* 0x0000000000308947 */ /* 0x000fec0003800000 */
[----:B------:R-:W-:Y:S01]  /*1660*/  FSETP.GEU.FTZ.AND P0, PT, |R13|, 4.2275390625, PT ;  /* 0x408748000d00780b */ /* 0x000fe20003f1e200 */
[C---:B------:R-:W-:Y:S02]  /*1670*/  DADD R2, R12.reuse, +INF ;  /* 0x7ff000000c027429 */ /* 0x040fe40000000000 */
[----:B------:R-:W-:-:S08]  /*1680*/  DSETP.GEU.AND P1, PT, R12, RZ, PT ;  /* 0x000000ff0c00722a */ /* 0x000fd00003f2e000 */
[----:B------:R-:W-:Y:S02]  /*1690*/  FSEL R2, R2, RZ, P1 ;  /* 0x000000ff02027208 */ /* 0x000fe40000800000 */
[----:B------:R-:W-:Y:S02]  /*16a0*/  @!P0 LEA.HI R0, R10, R10, RZ, 0x1 ;  /* 0x0000000a0a008211 */ /* 0x000fe400078f08ff */
[----:B------:R-:W-:Y:S02]  /*16b0*/  FSEL R3, R3, RZ, P1 ;  /* 0x000000ff03037208 */ /* 0x000fe40000800000 */
[----:B------:R-:W-:-:S05]  /*16c0*/  @!P0 SHF.R.S32.HI R7, RZ, 0x1, R0 ;  /* 0x00000001ff078819 */ /* 0x000fca0000011400 */
[----:B------:R-:W-:Y:S02]  /*16d0*/  @!P0 IMAD.IADD R6, R10, 0x1, -R7 ;  /* 0x000000010a068824 */ /* 0x000fe400078e0a07 */
[----:B------:R-:W-:-:S03]  /*16e0*/  @!P0 IMAD R5, R7, 0x100000, R5 ;  /* 0x0010000007058824 */ /* 0x000fc600078e0205 */
[----:B------:R-:W-:Y:S01]  /*16f0*/  @!P0 LEA R7, R6, 0x3ff00000, 0x14 ;  /* 0x3ff0000006078811 */ /* 0x000fe200078ea0ff */
[----:B------:R-:W-:-:S06]  /*1700*/  @!P0 IMAD.MOV.U32 R6, RZ, RZ, RZ ;  /* 0x000000ffff068224 */ /* 0x000fcc00078e00ff */
[----:B------:R-:W-:-:S11]  /*1710*/  @!P0 DMUL R2, R4, R6 ;  /* 0x0000000604028228 */ /* 0x000fd60000000000 */
.L_x_168:
[----:B------:R-:W-:Y:S05]  /*1720*/  BSYNC.RECONVERGENT B0 ;  /* 0x0000000000007941 */ /* 0x000fea0003800200 */
.L_x_167:
[----:B-----5:R-:W-:-:S07]  /*1730*/  DMUL R2, R24, -R2 ;  /* 0x8000000218027228 */ /* 0x020fce0000000000 */
[----:B------:R-:W-:Y:S01]  /*1740*/  REDG.E.ADD.F64.RN.STRONG.GPU desc[UR6][R8.64], R2 ;  /* 0x00000002080079a6 */ /* 0x000fe2000c12ff06 */
[----:B------:R-:W-:Y:S05]  /*1750*/  EXIT ;  /* 0x000000000000794d */ /* 0x000fea0003800000 */
.L_x_169:
        /* <DEDUP_REMOVED lines=10> */
.L_x_508:


//--------------------- .text._ZN2at6native43_GLOBAL__N__c95f0927_10_LossCTC_cu_88d8892b37ctc_loss_backward_log_beta_gpu_kernelIdiEEvPT_PKS3_PKllPKT0_S8_lllllllS8_lll --------------------------
	.section	.text._ZN2at6native43_GLOBAL__N__c95f0927_10_LossCTC_cu_88d8892b37ctc_loss_backward_log_beta_gpu_kernelIdiEEvPT_PKS3_PKllPKT0_S8_lllllllS8_lll,"ax",@progbits
	.align	128
.text._ZN2at6native43_GLOBAL__N__c95f0927_10_LossCTC_cu_88d8892b37ctc_loss_backward_log_beta_gpu_kernelIdiEEvPT_PKS3_PKllPKT0_S8_lllllllS8_lll:
        .type           _ZN2at6native43_GLOBAL__N__c95f0927_10_LossCTC_cu_88d8892b37ctc_loss_backward_log_beta_gpu_kernelIdiEEvPT_PKS3_PKllPKT0_S8_lllllllS8_lll,@function
        .size           _ZN2at6native43_GLOBAL__N__c95f0927_10_LossCTC_cu_88d8892b37ctc_loss_backward_log_beta_gpu_kernelIdiEEvPT_PKS3_PKllPKT0_S8_lllllllS8_lll,(.L_x_509 - _ZN2at6native43_GLOBAL__N__c95f0927_10_LossCTC_cu_88d8892b37ctc_loss_backward_log_beta_gpu_kernelIdiEEvPT_PKS3_PKllPKT0_S8_lllllllS8_lll)
        .other          _ZN2at6native43_GLOBAL__N__c95f0927_10_LossCTC_cu_88d8892b37ctc_loss_backward_log_beta_gpu_kernelIdiEEvPT_PKS3_PKllPKT0_S8_lllllllS8_lll,@"STO_CUDA_ENTRY STV_DEFAULT"
_ZN2at6native43_GLOBAL__N__c95f0927_10_LossCTC_cu_88d8892b37ctc_loss_backward_log_beta_gpu_kernelIdiEEvPT_PKS3_PKllPKT0_S8_lllllllS8_lll:
[----:B------:R-:W0:Y:S01]  /*0000*/  LDC R1, c[0x0][0x37c] ;  /* 0x0000df00ff017b82 */ /* 0x000e220000000800 */
[----:B------:R-:W1:Y:S07]  /*0010*/  S2R R9, SR_TID.Y ;  /* 0x0000000000097919 */ /* 0x000e6e0000002200 */
[----:B------:R-:W1:Y:S01]  /*0020*/  S2UR UR4, SR_CTAID.Y ;  /* 0x00000000000479c3 */ /* 0x000e620000002600 */
[----:B------:R-:W2:Y:S01]  /*0030*/  LDCU.64 UR6, c[0x0][0x3f8] ;  /* 0x00007f00ff0677ac */ /* 0x000ea20008000a00 */
[----:B0-----:R-:W-:-:S06]  /*0040*/  VIADD R1, R1, 0xffffffe8 ;  /* 0xffffffe801017836 */ /* 0x001fcc0000000000 */
[----:B------:R-:W1:Y:S02]  /*0050*/  LDC R0, c[0x0][0x364] ;  /* 0x0000d900ff007b82 */ /* 0x000e640000000800 */
[----:B-1----:R-:W-:-:S05]  /*0060*/  IMAD R9, R0, UR4, R9 ;  /* 0x0000000400097c24 */ /* 0x002fca000f8e0209 */
[----:B--2---:R-:W-:-:S04]  /*0070*/  ISETP.GE.U32.AND P0, PT, R9, UR6, PT ;  /* 0x0000000609007c0c */ /* 0x004fc8000bf06070 */
        /* <DEDUP_REMOVED lines=49> */
[----:B------:R-:W-:-:S04]  /*0390*/  @!P1 LOP3.LUT R5, RZ, R0, RZ, 0x33, !PT ;  /* 0x00000000ff059212 */ /* 0x000fc800078e33ff */
[----:B------:R-:W-:Y:S01]  /*03a0*/  MOV R2, R5 ;  /* 0x0000000500027202 */ /* 0x000fe20000000f00 */
[----:B------:R-:W-:Y:S06]  /*03b0*/  BRA `(.L_x_171) ;  /* 0x0000000000107947 */ /* 0x000fec0003800000 */
.L_x_170:
[----:B------:R-:W-:-:S07]  /*03c0*/  MOV R2, 0x3e0 ;  /* 0x000003e000027802 */ /* 0x000fce0000000f00 */
[----:B-1---5:R-:W-:Y:S05]  /*03d0*/  CALL.REL.NOINC `($__internal_5_$__cuda_sm20_rem_s64) ;  /* 0x0000003000787944 */ /* 0x022fea0003c00000 */
[----:B------:R-:W-:Y:S02]  /*03e0*/  IMAD.MOV.U32 R2, RZ, RZ, R4 ;  /* 0x000000ffff027224 */ /* 0x000fe400078e0004 */
[----:B------:R-:W-:-:S07]  /*03f0*/  IMAD.MOV.U32 R3, RZ, RZ, R5 ;  /* 0x000000ffff037224 */ /* 0x000fce00078e0005 */
.L_x_171:
[----:B------:R-:W-:-:S04]  /*0400*/  IADD3 R22, P0, PT, -R2, UR7, RZ ;  /* 0x0000000702167c10 */ /* 0x000fc8000ff1e1ff */
[----:B------:R-:W-:-:S04]  /*0410*/  IADD3.X R4, PT, PT, ~R3, UR6, RZ, P0, !PT ;  /* 0x0000000603047c10 */ /* 0x000fc800087fe5ff */
[----:B------:R-:W-:-:S13]  /*0420*/  ISETP.GE.AND P0, PT, R4, RZ, PT ;  /* 0x000000ff0400720c */ /* 0x000fda0003f06270 */
[----:B------:R-:W-:Y:S05]  /*0430*/  @!P0 EXIT ;  /* 0x000000000000894d */ /* 0x000fea0003800000 */
[----:B------:R-:W0:Y:S01]  /*0440*/  LDCU.64 UR4, c[0x0][0x3b8] ;  /* 0x00007700ff0477ac */ /* 0x000e220008000a00 */
[----:B------:R-:W1:Y:S01]  /*0450*/  LDC.64 R16, c[0x0][0x3c8] ;  /* 0x0000f200ff107b82 */ /* 0x000e620000000a00 */
[----:B------:R-:W-:Y:S01]  /*0460*/  IADD3 R2, P0, PT, R44, -0x1, RZ ;  /* 0xffffffff2c027810 */ /* 0x000fe20007f1e0ff */
[----:B------:R-:W-:Y:S01]  /*0470*/  IMAD.MOV.U32 R10, RZ, RZ, R14 ;  /* 0x000000ffff0a7224 */ /* 0x000fe200078e000e */
[----:B------:R-:W1:Y:S01]  /*0480*/  LDCU.64 UR8, c[0x0][0x400] ;  /* 0x00008000ff0877ac */ /* 0x000e620008000a00 */
[----:B-----5:R-:W-:Y:S01]  /*0490*/  SHF.L.U32 R23, R42, 0x1, RZ ;  /* 0x000000012a177819 */ /* 0x020fe200000006ff */
[----:B------:R-:W-:Y:S01]  /*04a0*/  IMAD.MOV.U32 R8, RZ, RZ, R12 ;  /* 0x000000ffff087224 */ /* 0x000fe200078e000c */
[----:B------:R-:W-:Y:S01]  /*04b0*/  IADD3.X R3, PT, PT, R45, -0x1, RZ, P0, !PT ;  /* 0xffffffff2d037810 */ /* 0x000fe200007fe4ff */
[----:B------:R-:W2:Y:S04]  /*04c0*/  LDCU.64 UR10, c[0x0][0x388] ;  /* 0x00007100ff0a77ac */ /* 0x000ea80008000a00 */
[----:B0-----:R-:W-:-:S02]  /*04d0*/  IMAD R5, R3, UR4, RZ ;  /* 0x0000000403057c24 */ /* 0x001fc4000f8e02ff */
[----:B------:R-:W-:-:S04]  /*04e0*/  IMAD.WIDE.U32 R20, R2, UR4, R10 ;  /* 0x0000000402147c25 */ /* 0x000fc8000f8e000a */
[----:B------:R-:W-:Y:S01]  /*04f0*/  IMAD R5, R2, UR5, R5 ;  /* 0x0000000502057c24 */ /* 0x000fe2000f8e0205 */
[----:B------:R-:W0:Y:S01]  /*0500*/  LDCU.64 UR4, c[0x0][0x3d8] ;  /* 0x00007b00ff0477ac */ /* 0x000e220008000a00 */
[C---:B-1----:R-:W-:Y:S02]  /*0510*/  IMAD R6, R16.reuse, UR9, RZ ;  /* 0x0000000910067c24 */ /* 0x042fe4000f8e02ff */
[----:B------:R-:W-:Y:S02]  /*0520*/  IMAD.IADD R19, R21, 0x1, R5 ;  /* 0x0000000115137824 */ /* 0x000fe400078e0205 */
[----:B------:R-:W-:Y:S02]  /*0530*/  IMAD.MOV.U32 R18, RZ, RZ, R20 ;  /* 0x000000ffff127224 */ /* 0x000fe400078e0014 */
[----:B------:R-:W-:Y:S02]  /*0540*/  IMAD R5, R17, UR8, R6 ;  /* 0x0000000811057c24 */ /* 0x000fe4000f8e0206 */
[----:B------:R-:W-:-:S04]  /*0550*/  IMAD.WIDE.U32 R6, R16, UR8, R18 ;  /* 0x0000000810067c25 */ /* 0x000fc8000f8e0012 */
[----:B------:R-:W-:Y:S01]  /*0560*/  IMAD.IADD R5, R7, 0x1, R5 ;  /* 0x0000000107057824 */ /* 0x000fe200078e0205 */
[----:B--2---:R-:W-:-:S04]  /*0570*/  LEA R32, P0, R6, UR10, 0x3 ;  /* 0x0000000a06207c11 */ /* 0x004fc8000f8018ff */
[----:B------:R-:W-:Y:S01]  /*0580*/  LEA.HI.X R33, R6, UR11, R5, 0x3, P0 ;  /* 0x0000000b06217c11 */ /* 0x000fe200080f1c05 */
[----:B0-----:R-:W-:Y:S01]  /*0590*/  IMAD R7, R3, UR4, RZ ;  /* 0x0000000403077c24 */ /* 0x001fe2000f8e02ff */
[----:B------:R-:W-:Y:S01]  /*05a0*/  ISETP.NE.U32.AND P0, PT, R4, RZ, PT ;  /* 0x000000ff0400720c */ /* 0x000fe20003f05070 */
[----:B------:R-:W-:Y:S01]  /*05b0*/  IMAD.WIDE.U32 R16, R2, UR4, R8 ;  /* 0x0000000402107c25 */ /* 0x000fe2000f8e0008 */
[----:B------:R-:W-:-:S03]  /*05c0*/  IADD3 R5, P1, PT, R23, -0x1, RZ ;  /* 0xffffffff17057810 */ /* 0x000fc60007f3e0ff */
[----:B------:R-:W-:Y:S01]  /*05d0*/  IMAD R25, R2, UR5, R7 ;  /* 0x0000000502197c24 */ /* 0x000fe2000f8e0207 */
[----:B------:R-:W-:Y:S01]  /*05e0*/  SHF.L.U64.HI R7, R42, 0x1, R43 ;  /* 0x000000012a077819 */ /* 0x000fe2000001022b */
[----:B------:R-:W-:Y:S02]  /*05f0*/  IMAD.MOV.U32 R6, RZ, RZ, R22 ;  /* 0x000000ffff067224 */ /* 0x000fe400078e0016 */
[----:B------:R-:W-:Y:S01]  /*0600*/  IMAD.IADD R25, R17, 0x1, R25 ;  /* 0x0000000111197824 */ /* 0x000fe200078e0219 */
[----:B------:R-:W-:-:S03]  /*0610*/  IADD3.X R7, PT, PT, R7, -0x1, RZ, P1, !PT ;  /* 0xffffffff07077810 */ /* 0x000fc60000ffe4ff */
[----:B------:R-:W-:Y:S05]  /*0620*/  @P0 BRA `(.L_x_172) ;  /* 0x0000000000500947 */ /* 0x000fea0003800000 */
[----:B------:R-:W0:Y:S01]  /*0630*/  I2F.U32.RP R24, R0 ;  /* 0x0000000000187306 */ /* 0x000e220000209000 */
        /* <DEDUP_REMOVED lines=9> */
[----:B------:R-:W-:Y:S02]  /*06d0*/  IMAD.MOV R23, RZ, RZ, -R26 ;  /* 0x000000ffff177224 */ /* 0x000fe400078e0a1a */
[----:B------:R-:W-:Y:S02]  /*06e0*/  IMAD.MOV.U32 R27, RZ, RZ, RZ ;  /* 0x000000ffff1b7224 */ /* 0x000fe400078e00ff */
[----:B------:R-:W-:-:S05]  /*06f0*/  IMAD R23, R0, R23, R6 ;  /* 0x0000001700177224 */ /* 0x000fca00078e0206 */
[----:B------:R-:W-:-:S13]  /*0700*/  ISETP.GE.U32.AND P0, PT, R23, R0, PT ;  /* 0x000000001700720c */ /* 0x000fda0003f06070 */
[----:B------:R-:W-:Y:S01]  /*0710*/  @P0 IADD3 R23, PT, PT, R23, -R0, RZ ;  /* 0x8000000017170210 */ /* 0x000fe20007ffe0ff */
[----:B------:R-:W-:-:S03]  /*0720*/  @P0 VIADD R26, R26, 0x1 ;  /* 0x000000011a1a0836 */ /* 0x000fc60000000000 */
[----:B------:R-:W-:-:S13]  /*0730*/  ISETP.GE.U32.AND P1, PT, R23, R0, PT ;  /* 0x000000001700720c */ /* 0x000fda0003f26070 */
[----:B------:R-:W-:Y:S01]  /*0740*/  @P1 VIADD R26, R26, 0x1 ;  /* 0x000000011a1a1836 */ /* 0x000fe20000000000 */
[----:B------:R-:W-:Y:S01]  /*0750*/  @!P2 LOP3.LUT R26, RZ, R0, RZ, 0x33, !PT ;  /* 0x00000000ff1aa212 */ /* 0x000fe200078e33ff */
[----:B------:R-:W-:Y:S06]  /*0760*/  BRA `(.L_x_173) ;  /* 0x0000000000087947 */ /* 0x000fec0003800000 */
.L_x_172:
[----:B------:R-:W-:-:S07]  /*0770*/  MOV R22, 0x790 ;  /* 0x0000079000167802 */ /* 0x000fce0000000f00 */
[----:B------:R-:W-:Y:S05]  /*0780*/  CALL.REL.NOINC `($__internal_4_$__cuda_sm20_div_u64) ;  /* 0x0000002800847944 */ /* 0x000fea0003c00000 */
.L_x_173:
[----:B------:R-:W0:Y:S01]  /*0790*/  LDCU.64 UR4, c[0x0][0x3f0] ;  /* 0x00007e00ff0477ac */ /* 0x000e220008000a00 */
[----:B------:R-:W-:Y:S02]  /*07a0*/  LOP3.LUT R24, R26, 0x3, RZ, 0xc0, !PT ;  /* 0x000000031a187812 */ /* 0x000fe400078ec0ff */
[--C-:B------:R-:W-:Y:S01]  /*07b0*/  SHF.R.U32.HI R22, RZ, 0x1, R7.reuse ;  /* 0x00000001ff167819 */ /* 0x100fe20000011607 */
[----:B------:R-:W1:Y:S01]  /*07c0*/  LDCU.64 UR8, c[0x0][0x3a0] ;  /* 0x00007400ff0877ac */ /* 0x000e620008000a00 */
[----:B------:R-:W-:Y:S01]  /*07d0*/  ISETP.NE.U32.AND P0, PT, R24, 0x3, PT ;  /* 0x000000031800780c */ /* 0x000fe20003f05070 */
[----:B------:R-:W-:Y:S01]  /*07e0*/  IMAD.MOV.U32 R24, RZ, RZ, R4 ;  /* 0x000000ffff187224 */ /* 0x000fe200078e0004 */
[----:B------:R-:W-:Y:S02]  /*07f0*/  SHF.R.U64 R23, R5, 0x1, R7 ;  /* 0x0000000105177819 */ /* 0x000fe40000001207 */
[----:B------:R-:W-:Y:S01]  /*0800*/  ISETP.NE.AND.EX P0, PT, RZ, RZ, PT, P0 ;  /* 0x000000ffff00720c */ /* 0x000fe20003f05300 */
[----:B0-----:R-:W-:-:S02]  /*0810*/  IMAD R22, R22, UR4, RZ ;  /* 0x0000000416167c24 */ /* 0x001fc4000f8e02ff */
[----:B------:R-:W-:-:S04]  /*0820*/  IMAD.WIDE.U32 R28, R23, UR4, R40 ;  /* 0x00000004171c7c25 */ /* 0x000fc8000f8e0028 */
[----:B------:R-:W-:Y:S01]  /*0830*/  IMAD R23, R23, UR5, R22 ;  /* 0x0000000517177c24 */ /* 0x000fe2000f8e0216 */
[----:B-1----:R-:W-:-:S03]  /*0840*/  LEA R22, P1, R28, UR8, 0x2 ;  /* 0x000000081c167c11 */ /* 0x002fc6000f8210ff */
[----:B------:R-:W-:Y:S02]  /*0850*/  IMAD.IADD R23, R29, 0x1, R23 ;  /* 0x000000011d177824 */ /* 0x000fe400078e0217 */
[----:B------:R-:W-:-:S03]  /*0860*/  IMAD.MOV.U32 R29, RZ, RZ, R6 ;  /* 0x000000ffff1d7224 */ /* 0x000fc600078e0006 */
[----:B------:R-:W-:Y:S01]  /*0870*/  LEA.HI.X R23, R28, UR9, R23, 0x2, P1 ;  /* 0x000000091c177c11 */ /* 0x000fe200088f1417 */
[----:B------:R-:W-:Y:S06]  /*0880*/  @!P0 BRA `(.L_x_174) ;  /* 0x0000000000ec8947 */ /* 0x000fec0003800000 */
        /* <DEDUP_REMOVED lines=10> */
.L_x_180:
[----:B----4-:R-:W4:Y:S01]  /*0930*/  S2R R28, SR_TID.X ;  /* 0x00000000001c7919 */ /* 0x010f220000002100 */
[----:B0----5:R-:W-:Y:S01]  /*0940*/  IMAD.SHL.U32 R30, R42, 0x2, RZ ;  /* 0x000000022a1e7824 */ /* 0x021fe200078e00ff */
[----:B------:R-:W-:Y:S01]  /*0950*/  UIADD3 UR4, UP0, UPT, UR4, 0x1, URZ ;  /* 0x0000000104047890 */ /* 0x000fe2000ff1e0ff */
[----:B------:R-:W-:Y:S03]  /*0960*/  BSSY.RECONVERGENT B0, `(.L_x_175) ;  /* 0x000001c000007945 */ /* 0x000fe60003800200 */
[----:B------:R-:W-:Y:S02]  /*0970*/  UIADD3.X UR5, UPT, UPT, URZ, UR5, URZ, UP0, !UPT ;  /* 0x00000005ff057290 */ /* 0x000fe400087fe4ff */
[----:B------:R-:W-:-:S04]  /*0980*/  ISETP.NE.U32.AND P0, PT, R38, UR4, PT ;  /* 0x0000000426007c0c */ /* 0x000fc8000bf05070 */
[----:B------:R-:W-:Y:S02]  /*0990*/  ISETP.NE.AND.EX P0, PT, RZ, UR5, PT, P0 ;  /* 0x00000005ff007c0c */ /* 0x000fe4000bf05300 */
[----:B----4-:R-:W-:Y:S02]  /*09a0*/  IADD3 R39, P2, PT, R28, R29, RZ ;  /* 0x0000001d1c277210 */ /* 0x010fe40007f5e0ff */
[----:B------:R-:W-:Y:S02]  /*09b0*/  SHF.L.U64.HI R28, R42, 0x1, R43 ;  /* 0x000000012a1c7819 */ /* 0x000fe4000001022b */
[----:B------:R-:W-:Y:S01]  /*09c0*/  ISETP.NE.U32.AND P1, PT, R39, R30, PT ;  /* 0x0000001e2700720c */ /* 0x000fe20003f25070 */
[----:B------:R-:W-:-:S05]  /*09d0*/  IMAD.X R36, RZ, RZ, R24, P2 ;  /* 0x000000ffff247224 */ /* 0x000fca00010e0618 */
[----:B------:R-:W-:-:S13]  /*09e0*/  ISETP.NE.AND.EX P1, PT, R36, R28, PT, P1 ;  /* 0x0000001c2400720c */ /* 0x000fda0003f25310 */
[----:B------:R-:W-:Y:S05]  /*09f0*/  @!P1 BRA `(.L_x_176) ;  /* 0x0000000000449947 */ /* 0x000fea0003800000 */
[----:B------:R-:W-:Y:S01]  /*0a00*/  ISETP.NE.U32.AND P1, PT, R39, R5, PT ;  /* 0x000000052700720c */ /* 0x000fe20003f25070 */
[----:B------:R-:W-:Y:S02]  /*0a10*/  IMAD.MOV.U32 R30, RZ, RZ, 0x0 ;  /* 0x00000000ff1e7424 */ /* 0x000fe400078e00ff */
[----:B------:R-:W-:Y:S01]  /*0a20*/  IMAD.MOV.U32 R31, RZ, RZ, -0x100000 ;  /* 0xfff00000ff1f7424 */ /* 0x000fe200078e00ff */
[----:B------:R-:W-:-:S13]  /*0a30*/  ISETP.NE.AND.EX P1, PT, R36, R7, PT, P1 ;  /* 0x000000072400720c */ /* 0x000fda0003f25310 */
[----:B------:R-:W-:Y:S05]  /*0a40*/  @P1 BRA `(.L_x_177) ;  /* 0x0000000000341947 */ /* 0x000fea0003800000 */
[----:B------:R-:W4:Y:S01]  /*0a50*/  LDG.E.CONSTANT R35, desc[UR12][R22.64] ;  /* 0x0000000c16237981 */ /* 0x000f22000c1e9900 */
[----:B------:R-:W-:Y:S02]  /*0a60*/  IMAD.MOV.U32 R30, RZ, RZ, R20 ;  /* 0x000000ffff1e7224 */ /* 0x000fe400078e0014 */
[----:B------:R-:W-:Y:S01]  /*0a70*/  IMAD.MOV.U32 R31, RZ, RZ, R19 ;  /* 0x000000ffff1f7224 */ /* 0x000fe200078e0013 */
[----:B----4-:R-:W-:Y:S01]  /*0a80*/  SHF.R.S32.HI R28, RZ, 0x1f, R35 ;  /* 0x0000001fff1c7819 */ /* 0x010fe20000011423 */
[----:B0-----:R-:W-:-:S04]  /*0a90*/  IMAD.WIDE.U32 R30, R35, UR14, R30 ;  /* 0x0000000e231e7c25 */ /* 0x001fc8000f8e001e */
[----:B------:R-:W-:Y:S01]  /*0aa0*/  IMAD R28, R28, UR14, RZ ;  /* 0x0000000e1c1c7c24 */ /* 0x000fe2000f8e02ff */
[----:B-1----:R-:W-:-:S03]  /*0ab0*/  LEA R34, P1, R30, UR16, 0x3 ;  /* 0x000000101e227c11 */ /* 0x002fc6000f8218ff */
[----:B------:R-:W-:-:S05]  /*0ac0*/  IMAD R35, R35, UR15, R28 ;  /* 0x0000000f23237c24 */ /* 0x000fca000f8e021c */
[----:B------:R-:W-:-:S04]  /*0ad0*/  IADD3 R31, PT, PT, R31, R35, RZ ;  /* 0x000000231f1f7210 */ /* 0x000fc80007ffe0ff */
[----:B------:R-:W-:-:S05]  /*0ae0*/  LEA.HI.X R35, R30, UR17, R31, 0x3, P1 ;  /* 0x000000111e237c11 */ /* 0x000fca00088f1c1f */
[----:B------:R0:W5:Y:S01]  /*0af0*/  LDG.E.64 R30, desc[UR12][R34.64] ;  /* 0x0000000c221e7981 */ /* 0x000162000c1e1b00 */
[----:B------:R-:W-:Y:S05]  /*0b00*/  BRA `(.L_x_177) ;  /* 0x0000000000047947 */ /* 0x000fea0003800000 */
.L_x_176:
[----:B------:R4:W5:Y:S02]  /*0b10*/  LDG.E.64 R30, desc[UR12][R32.64] ;  /* 0x0000000c201e7981 */ /* 0x000964000c1e1b00 */
.L_x_177:
[----:B0123--:R-:W-:Y:S05]  /*0b20*/  BSYNC.RECONVERGENT B0 ;  /* 0x0000000000007941 */ /* 0x00ffea0003800200 */
.L_x_175:
        /* <DEDUP_REMOVED lines=12> */
[----:B-----5:R0:W-:Y:S04]  /*0bf0*/  STG.E.64 desc[UR12][R36.64], R30 ;  /* 0x0000001e24007986 */ /* 0x0201e8000c101b0c */
.L_x_179:
[----:B------:R-:W-:Y:S05]  /*0c00*/  BSYNC.RECONVERGENT B0 ;  /* 0x0000000000007941 */ /* 0x000fea0003800200 */
.L_x_178:
[----:B------:R-:W-:-:S04]  /*0c10*/  IADD3 R29, P1, PT, -R0, R29, RZ ;  /* 0x0000001d001d7210 */ /* 0x000fc80007f3e1ff */
[----:B------:R-:W-:Y:S01]  /*0c20*/  IADD3.X R24, PT, PT, R24, -0x1, RZ, P1, !PT ;  /* 0xffffffff18187810 */ /* 0x000fe20000ffe4ff */
[----:B------:R-:W-:Y:S08]  /*0c30*/  @P0 BRA `(.L_x_180) ;  /* 0xfffffffc003c0947 */ /* 0x000ff0000383ffff */
.L_x_174:
[----:B------:R-:W-:Y:S01]  /*0c40*/  ISETP.GE.U32.AND P0, PT, R26, 0x3, PT ;  /* 0x000000031a00780c */ /* 0x000fe20003f06070 */
[----:B------:R-:W1:Y:S03]  /*0c50*/  LDCU.64 UR4, c[0x0][0x3c8] ;  /* 0x00007900ff0477ac */ /* 0x000e660008000a00 */
[----:B------:R-:W-:Y:S01]  /*0c60*/  ISETP.GE.U32.AND.EX P0, PT, R27, RZ, PT, P0 ;  /* 0x000000ff1b00720c */ /* 0x000fe20003f06100 */
[----:B------:R-:W2:Y:S01]  /*0c70*/  LDCU.64 UR8, c[0x0][0x388] ;  /* 0x00007100ff0877ac */ /* 0x000ea20008000a00 */
[----:B------:R-:W3:Y:S01]  /*0c80*/  LDCU.64 UR10, c[0x0][0x3e0] ;  /* 0x00007c00ff0a77ac */ /* 0x000ee20008000a00 */
[----:B------:R-:W0:Y:S10]  /*0c90*/  LDCU.64 UR14, c[0x0][0x380] ;  /* 0x00007000ff0e77ac */ /* 0x000e340008000a00 */
[----:B------:R-:W-:Y:S05]  /*0ca0*/  @!P0 BRA `(.L_x_181) ;  /* 0x0000000800a08947 */ /* 0x000fea0003800000 */
.L_x_202:
[----:B-1----:R-:W1:Y:S01]  /*0cb0*/  S2R R48, SR_TID.X ;  /* 0x0000000000307919 */ /* 0x002e620000002100 */
[C---:B------:R-:W-:Y:S01]  /*0cc0*/  IMAD.SHL.U32 R47, R42.reuse, 0x2, RZ ;  /* 0x000000022a2f7824 */ /* 0x040fe200078e00ff */
[----:B------:R-:W-:Y:S01]  /*0cd0*/  SHF.L.U64.HI R39, R42, 0x1, R43 ;  /* 0x000000012a277819 */ /* 0x000fe2000001022b */
[----:B------:R-:W-:Y:S01]  /*0ce0*/  BSSY.RECONVERGENT B0, `(.L_x_182) ;  /* 0x0000018000007945 */ /* 0x000fe20003800200 */
[----:B-1-3--:R-:W-:-:S04]  /*0cf0*/  IADD3 R34, P1, PT, R48, R29, RZ ;  /* 0x0000001d30227210 */ /* 0x00afc80007f3e0ff */
[----:B------:R-:W-:Y:S01]  /*0d00*/  ISETP.NE.U32.AND P0, PT, R34, R47, PT ;  /* 0x0000002f2200720c */ /* 0x000fe20003f05070 */
[----:B0-----:R-:W-:-:S05]  /*0d10*/  IMAD.X R36, RZ, RZ, R24, P1 ;  /* 0x000000ffff247224 */ /* 0x001fca00008e0618 */
[----:B------:R-:W-:-:S13]  /*0d20*/  ISETP.NE.AND.EX P0, PT, R36, R39, PT, P0 ;  /* 0x000000272400720c */ /* 0x000fda0003f05300 */
[----:B--2--5:R-:W-:Y:S05]  /*0d30*/  @P0 BRA `(.L_x_183) ;  /* 0x0000000000080947 */ /* 0x024fea0003800000 */
[----:B------:R1:W5:Y:S01]  /*0d40*/  LDG.E.64 R26, desc[UR12][R32.64] ;  /* 0x0000000c201a7981 */ /* 0x000362000c1e1b00 */
[----:B------:R-:W-:Y:S05]  /*0d50*/  BRA `(.L_x_184) ;  /* 0x0000000000407947 */ /* 0x000fea0003800000 */
.L_x_183:
[----:B------:R-:W-:Y:S01]  /*0d60*/  ISETP.NE.U32.AND P0, PT, R34, R5, PT ;  /* 0x000000052200720c */ /* 0x000fe20003f05070 */
[----:B------:R-:W-:Y:S02]  /*0d70*/  IMAD.MOV.U32 R26, RZ, RZ, 0x0 ;  /* 0x00000000ff1a7424 */ /* 0x000fe400078e00ff */
[----:B------:R-:W-:Y:S01]  /*0d80*/  IMAD.MOV.U32 R27, RZ, RZ, -0x100000 ;  /* 0xfff00000ff1b7424 */ /* 0x000fe200078e00ff */
[----:B------:R-:W-:-:S13]  /*0d90*/  ISETP.NE.AND.EX P0, PT, R36, R7, PT, P0 ;  /* 0x000000072400720c */ /* 0x000fda0003f05300 */
[----:B------:R-:W-:Y:S05]  /*0da0*/  @P0 BRA `(.L_x_184) ;  /* 0x00000000002c0947 */ /* 0x000fea0003800000 */
[----:B-----5:R-:W2:Y:S01]  /*0db0*/  LDG.E.CONSTANT R31, desc[UR12][R22.64] ;  /* 0x0000000c161f7981 */ /* 0x020ea2000c1e9900 */
        /* <DEDUP_REMOVED lines=9> */
[----:B------:R0:W5:Y:S02]  /*0e50*/  LDG.E.64 R26, desc[UR12][R30.64] ;  /* 0x0000000c1e1a7981 */ /* 0x000164000c1e1b00 */
.L_x_184:
[----:B--23--:R-:W-:Y:S05]  /*0e60*/  BSYNC.RECONVERGENT B0 ;  /* 0x0000000000007941 */ /* 0x00cfea0003800200 */
.L_x_182:
        /* <DEDUP_REMOVED lines=12> */
[C---:B------:R-:W-:Y:S02]  /*0f30*/  IMAD R29, R34.reuse, UR11, R29 ;  /* 0x0000000b221d7c24 */ /* 0x040fe4000f8e021d */
[----:B0----5:R-:W-:-:S04]  /*0f40*/  IMAD.WIDE.U32 R30, R34, UR10, R24 ;  /* 0x0000000a221e7c25 */ /* 0x021fc8000f8e0018 */
[----:B------:R-:W-:Y:S01]  /*0f50*/  IMAD.IADD R29, R31, 0x1, R29 ;  /* 0x000000011f1d7824 */ /* 0x000fe200078e021d */
[----:B------:R-:W-:-:S04]  /*0f60*/  LEA R34, P0, R30, UR14, 0x3 ;  /* 0x0000000e1e227c11 */ /* 0x000fc8000f8018ff */
[----:B------:R-:W-:-:S05]  /*0f70*/  LEA.HI.X R35, R30, UR15, R29, 0x3, P0 ;  /* 0x0000000f1e237c11 */ /* 0x000fca00080f1c1d */
[----:B------:R2:W-:Y:S04]  /*0f80*/  STG.E.64 desc[UR12][R34.64], R26 ;  /* 0x0000001a22007986 */ /* 0x0005e8000c101b0c */
.L_x_186:
[----:B------:R-:W-:Y:S05]  /*0f90*/  BSYNC.RECONVERGENT B0 ;  /* 0x0000000000007941 */ /* 0x000fea0003800200 */
.L_x_185:
[----:B------:R-:W-:Y:S04]  /*0fa0*/  BSSY.RECONVERGENT B0, `(.L_x_187) ;  /* 0x0000014000007945 */ /* 0x000fe80003800200 */
[----:B------:R-:W-:Y:S05]  /*0fb0*/  @!P1 BRA `(.L_x_188) ;  /* 0x0000000000449947 */ /* 0x000fea0003800000 */
[----:B------:R-:W-:Y:S01]  /*0fc0*/  ISETP.NE.U32.AND P0, PT, R28, R5, PT ;  /* 0x000000051c00720c */ /* 0x000fe20003f05070 */
[----:B--2--5:R-:W-:Y:S02]  /*0fd0*/  IMAD.MOV.U32 R26, RZ, RZ, 0x0 ;  /* 0x00000000ff1a7424 */ /* 0x024fe400078e00ff */
[----:B------:R-:W-:Y:S01]  /*0fe0*/  IMAD.MOV.U32 R27, RZ, RZ, -0x100000 ;  /* 0xfff00000ff1b7424 */ /* 0x000fe200078e00ff */
[----:B------:R-:W-:-:S13]  /*0ff0*/  ISETP.NE.AND.EX P0, PT, R46, R7, PT, P0 ;  /* 0x000000072e00720c */ /* 0x000fda0003f05300 */
[----:B------:R-:W-:Y:S05]  /*1000*/  @P0 BRA `(.L_x_189) ;  /* 0x0000000000340947 */ /* 0x000fea0003800000 */
[----:B------:R-:W2:Y:S01]  /*1010*/  LDG.E.CONSTANT R29, desc[UR12][R22.64] ;  /* 0x0000000c161d7981 */ /* 0x000ea2000c1e9900 */
[----:B------:R-:W-:Y:S01]  /*1020*/  MOV R26, R20 ;  /* 0x00000014001a7202 */ /* 0x000fe20000000f00 */
[----:B------:R-:W-:Y:S01]  /*1030*/  IMAD.MOV.U32 R27, RZ, RZ, R19 ;  /* 0x000000ffff1b7224 */ /* 0x000fe200078e0013 */
[----:B--2---:R-:W-:-:S03]  /*1040*/  SHF.R.S32.HI R24, RZ, 0x1f, R29 ;  /* 0x0000001fff187819 */ /* 0x004fc6000001141d */
[----:B------:R-:W-:-:S04]  /*1050*/  IMAD.WIDE.U32 R26, R29, UR4, R26 ;  /* 0x000000041d1a7c25 */ /* 0x000fc8000f8e001a */
[----:B------:R-:W-:Y:S01]  /*1060*/  IMAD R24, R24, UR4, RZ ;  /* 0x0000000418187c24 */ /* 0x000fe2000f8e02ff */
[----:B0-----:R-:W-:-:S03]  /*1070*/  LEA R30, P0, R26, UR8, 0x3 ;  /* 0x000000081a1e7c11 */ /* 0x001fc6000f8018ff */
[----:B------:R-:W-:-:S04]  /*1080*/  IMAD R29, R29, UR5, R24 ;  /* 0x000000051d1d7c24 */ /* 0x000fc8000f8e0218 */
[----:B------:R-:W-:-:S05]  /*1090*/  IMAD.IADD R29, R27, 0x1, R29 ;  /* 0x000000011b1d7824 */ /* 0x000fca00078e021d */
[----:B------:R-:W-:-:S05]  /*10a0*/  LEA.HI.X R31, R26, UR9, R29, 0x3, P0 ;  /* 0x000000091a1f7c11 */ /* 0x000fca00080f1c1d */
[----:B------:R3:W5:Y:S01]  /*10b0*/  LDG.E.64 R26, desc[UR12][R30.64] ;  /* 0x0000000c1e1a7981 */ /* 0x000762000c1e1b00 */
[----:B------:R-:W-:Y:S05]  /*10c0*/  BRA `(.L_x_189) ;  /* 0x0000000000047947 */ /* 0x000fea0003800000 */
.L_x_188:
[----:B--2--5:R2:W5:Y:S02]  /*10d0*/  LDG.E.64 R26, desc[UR12][R32.64] ;  /* 0x0000000c201a7981 */ /* 0x024564000c1e1b00 */
.L_x_189:
[----:B------:R-:W-:Y:S05]  /*10e0*/  BSYNC.RECONVERGENT B0 ;  /* 0x0000000000007941 */ /* 0x000fea0003800200 */
.L_x_187:
[----:B------:R-:W-:Y:S01]  /*10f0*/  IADD3 R37, P0, PT, -R0, R37, RZ ;  /* 0x0000002500257210 */ /* 0x000fe20007f1e1ff */
[----:B------:R-:W-:Y:S03]  /*1100*/  BSSY.RECONVERGENT B0, `(.L_x_190) ;  /* 0x0000011000007945 */ /* 0x000fe60003800200 */
[----:B------:R-:W-:Y:S02]  /*1110*/  IADD3.X R38, PT, PT, R38, -0x1, RZ, P0, !PT ;  /* 0xffffffff26267810 */ /* 0x000fe400007fe4ff */
[----:B------:R-:W-:Y:S02]  /*1120*/  ISETP.GT.U32.AND P0, PT, R28, UR7, PT ;  /* 0x000000071c007c0c */ /* 0x000fe4000bf04070 */
[----:B0--3--:R-:W-:Y:S02]  /*1130*/  IADD3 R30, P2, PT, R48, R37, RZ ;  /* 0x00000025301e7210 */ /* 0x009fe40007f5e0ff */
        /* <DEDUP_REMOVED lines=8> */
[----:B------:R-:W-:-:S04]  /*11c0*/  IMAD.WIDE.U32 R28, R28, UR10, R24 ;  /* 0x0000000a1c1c7c25 */ /* 0x000fc8000f8e0018 */
[----:B------:R-:W-:Y:S01]  /*11d0*/  IMAD.IADD R29, R29, 0x1, R31 ;  /* 0x000000011d1d7824 */ /* 0x000fe200078e021f */
[----:B------:R-:W-:-:S04]  /*11e0*/  LEA R34, P0, R28, UR14, 0x3 ;  /* 0x0000000e1c227c11 */ /* 0x000fc8000f8018ff */
[----:B------:R-:W-:-:S05]  /*11f0*/  LEA.HI.X R35, R28, UR15, R29, 0x3, P0 ;  /* 0x0000000f1c237c11 */ /* 0x000fca00080f1c1d */
[----:B-----5:R0:W-:Y:S04]  /*1200*/  STG.E.64 desc[UR12][R34.64], R26 ;  /* 0x0000001a22007986 */ /* 0x0201e8000c101b0c */
.L_x_191:
[----:B------:R-:W-:Y:S05]  /*1210*/  BSYNC.RECONVERGENT B0 ;  /* 0x0000000000007941 */ /* 0x000fea0003800200 */
.L_x_190:
[----:B------:R-:W-:Y:S04]  /*1220*/  BSSY.RECONVERGENT B0, `(.L_x_192) ;  /* 0x0000014000007945 */ /* 0x000fe80003800200 */
[----:B------:R-:W-:Y:S05]  /*1230*/  @!P1 BRA `(.L_x_193) ;  /* 0x0000000000449947 */ /* 0x000fea0003800000 */
[----:B------:R-:W-:Y:S01]  /*1240*/  ISETP.NE.U32.AND P0, PT, R30, R5, PT ;  /* 0x000000051e00720c */ /* 0x000fe20003f05070 */
[----:B0----5:R-:W-:Y:S02]  /*1250*/  IMAD.MOV.U32 R26, RZ, RZ, 0x0 ;  /* 0x00000000ff1a7424 */ /* 0x021fe400078e00ff */
[----:B------:R-:W-:Y:S01]  /*1260*/  IMAD.MOV.U32 R27, RZ, RZ, -0x100000 ;  /* 0xfff00000ff1b7424 */ /* 0x000fe200078e00ff */
[----:B------:R-:W-:-:S13]  /*1270*/  ISETP.NE.AND.EX P0, PT, R36, R7, PT, P0 ;  /* 0x000000072400720c */ /* 0x000fda0003f05300 */
[----:B------:R-:W-:Y:S05]  /*1280*/  @P0 BRA `(.L_x_194) ;  /* 0x0000000000340947 */ /* 0x000fea0003800000 */
[----:B------:R-:W3:Y:S01]  /*1290*/  LDG.E.CONSTANT R29, desc[UR12][R22.64] ;  /* 0x0000000c161d7981 */ /* 0x000ee2000c1e9900 */
[----:B------:R-:W-:Y:S01]  /*12a0*/  MOV R26, R20 ;  /* 0x00000014001a7202 */ /* 0x000fe20000000f00 */
[----:B------:R-:W-:Y:S01]  /*12b0*/  IMAD.MOV.U32 R27, RZ, RZ, R19 ;  /* 0x000000ffff1b7224 */ /* 0x000fe200078e0013 */
[----:B---3--:R-:W-:-:S03]  /*12c0*/  SHF.R.S32.HI R24, RZ, 0x1f, R29 ;  /* 0x0000001fff187819 */ /* 0x008fc6000001141d */
[----:B------:R-:W-:-:S04]  /*12d0*/  IMAD.WIDE.U32 R26, R29, UR4, R26 ;  /* 0x000000041d1a7c25 */ /* 0x000fc8000f8e001a */
[----:B------:R-:W-:Y:S01]  /*12e0*/  IMAD R24, R24, UR4, RZ ;  /* 0x0000000418187c24 */ /* 0x000fe2000f8e02ff */
[----:B------:R-:W-:-:S03]  /*12f0*/  LEA R28, P0, R26, UR8, 0x3 ;  /* 0x000000081a1c7c11 */ /* 0x000fc6000f8018ff */
[----:B------:R-:W-:-:S04]  /*1300*/  IMAD R29, R29, UR5, R24 ;  /* 0x000000051d1d7c24 */ /* 0x000fc8000f8e0218 */
[----:B------:R-:W-:-:S05]  /*1310*/  IMAD.IADD R29, R27, 0x1, R29 ;  /* 0x000000011b1d7824 */ /* 0x000fca00078e021d */
[----:B------:R-:W-:-:S05]  /*1320*/  LEA.HI.X R29, R26, UR9, R29, 0x3, P0 ;  /* 0x000000091a1d7c11 */ /* 0x000fca00080f1c1d */
[----:B------:R3:W5:Y:S01]  /*1330*/  LDG.E.64 R26, desc[UR12][R28.64] ;  /* 0x0000000c1c1a7981 */ /* 0x000762000c1e1b00 */
[----:B------:R-:W-:Y:S05]  /*1340*/  BRA `(.L_x_194) ;  /* 0x0000000000047947 */ /* 0x000fea0003800000 */
.L_x_193:
[----:B0----5:R0:W5:Y:S02]  /*1350*/  LDG.E.64 R26, desc[UR12][R32.64] ;  /* 0x0000000c201a7981 */ /* 0x021164000c1e1b00 */
.L_x_194:
[----:B------:R-:W-:Y:S05]  /*1360*/  BSYNC.RECONVERGENT B0 ;  /* 0x0000000000007941 */ /* 0x000fea0003800200 */
.L_x_192:
[----:B---3--:R-:W-:Y:S01]  /*1370*/  IADD3 R29, P0, PT, -R0, R37, RZ ;  /* 0x00000025001d7210 */ /* 0x008fe20007f1e1ff */
        /* <DEDUP_REMOVED lines=18> */
.L_x_196:
[----:B------:R-:W-:Y:S05]  /*14a0*/  BSYNC.RECONVERGENT B0 ;  /* 0x0000000000007941 */ /* 0x000fea0003800200 */
.L_x_195:
[----:B------:R-:W-:Y:S04]  /*14b0*/  BSSY.RECONVERGENT B0, `(.L_x_197) ;  /* 0x0000014000007945 */ /* 0x000fe80003800200 */
[----:B------:R-:W-:Y:S05]  /*14c0*/  @!P1 BRA `(.L_x_198) ;  /* 0x0000000000449947 */ /* 0x000fea0003800000 */
[----:B------:R-:W-:Y:S01]  /*14d0*/  ISETP.NE.U32.AND P0, PT, R28, R5, PT ;  /* 0x000000051c00720c */ /* 0x000fe20003f05070 */
[----:B---3-5:R-:W-:Y:S01]  /*14e0*/  IMAD.MOV.U32 R26, RZ, RZ, 0x0 ;  /* 0x00000000ff1a7424 */ /* 0x028fe200078e00ff */
[----:B------:R-:W-:Y:S02]  /*14f0*/  MOV R27, 0xfff00000 ;  /* 0xfff00000001b7802 */ /* 0x000fe40000000f00 */
[----:B------:R-:W-:-:S13]  /*1500*/  ISETP.NE.AND.EX P0, PT, R38, R7, PT, P0 ;  /* 0x000000072600720c */ /* 0x000fda0003f05300 */
[----:B------:R-:W-:Y:S05]  /*1510*/  @P0 BRA `(.L_x_199) ;  /* 0x0000000000340947 */ /* 0x000fea0003800000 */
[----:B------:R-:W3:Y:S01]  /*1520*/  LDG.E.CONSTANT R31, desc[UR12][R22.64] ;  /* 0x0000000c161f7981 */ /* 0x000ee2000c1e9900 */
[----:B------:R-:W-:Y:S01]  /*1530*/  IMAD.MOV.U32 R27, RZ, RZ, R19 ;  /* 0x000000ffff1b7224 */ /* 0x000fe200078e0013 */
[----:B---3--:R-:W-:-:S05]  /*1540*/  SHF.R.S32.HI R26, RZ, 0x1f, R31 ;  /* 0x0000001fff1a7819 */ /* 0x008fca000001141f */
[----:B------:R-:W-:Y:S02]  /*1550*/  IMAD R30, R26, UR4, RZ ;  /* 0x000000041a1e7c24 */ /* 0x000fe4000f8e02ff */
[----:B------:R-:W-:-:S04]  /*1560*/  IMAD.MOV.U32 R26, RZ, RZ, R20 ;  /* 0x000000ffff1a7224 */ /* 0x000fc800078e0014 */
[----:B------:R-:W-:-:S04]  /*1570*/  IMAD.WIDE.U32 R26, R31, UR4, R26 ;  /* 0x000000041f1a7c25 */ /* 0x000fc8000f8e001a */
[----:B------:R-:W-:Y:S01]  /*1580*/  IMAD R31, R31, UR5, R30 ;  /* 0x000000051f1f7c24 */ /* 0x000fe2000f8e021e */
[----:B------:R-:W-:-:S03]  /*1590*/  LEA R30, P0, R26, UR8, 0x3 ;  /* 0x000000081a1e7c11 */ /* 0x000fc6000f8018ff */
[----:B------:R-:W-:-:S05]  /*15a0*/  IMAD.IADD R31, R27, 0x1, R31 ;  /* 0x000000011b1f7824 */ /* 0x000fca00078e021f */
[----:B------:R-:W-:-:S05]  /*15b0*/  LEA.HI.X R31, R26, UR9, R31, 0x3, P0 ;  /* 0x000000091a1f7c11 */ /* 0x000fca00080f1c1f */
[----:B------:R3:W5:Y:S01]  /*15c0*/  LDG.E.64 R26, desc[UR12][R30.64] ;  /* 0x0000000c1e1a7981 */ /* 0x000762000c1e1b00 */
[----:B------:R-:W-:Y:S05]  /*15d0*/  BRA `(.L_x_199) ;  /* 0x0000000000047947 */ /* 0x000fea0003800000 */
.L_x_198:
[----:B---3-5:R3:W5:Y:S02]  /*15e0*/  LDG.E.64 R26, desc[UR12][R32.64] ;  /* 0x0000000c201a7981 */ /* 0x028764000c1e1b00 */
.L_x_199:
[----:B------:R-:W-:Y:S05]  /*15f0*/  BSYNC.RECONVERGENT B0 ;  /* 0x0000000000007941 */ /* 0x000fea0003800200 */
.L_x_197:
[----:B------:R-:W-:Y:S01]  /*1600*/  ISETP.GT.U32.AND P0, PT, R28, UR7, PT ;  /* 0x000000071c007c0c */ /* 0x000fe2000bf04070 */
[----:B------:R-:W-:Y:S03]  /*1610*/  BSSY.RECONVERGENT B0, `(.L_x_200) ;  /* 0x000000c000007945 */ /* 0x000fe60003800200 */
[----:B------:R-:W-:-:S13]  /*1620*/  ISETP.GT.AND.EX P0, PT, R38, UR6, PT, P0 ;  /* 0x0000000626007c0c */ /* 0x000fda000bf04300 */
[----:B------:R-:W-:Y:S05]  /*1630*/  @P0 BRA `(.L_x_201) ;  /* 0x0000000000240947 */ /* 0x000fea0003800000 */
[----:B------:R-:W-:Y:S02]  /*1640*/  IMAD R35, R38, UR10, RZ ;  /* 0x0000000a26237c24 */ /* 0x000fe4000f8e02ff */
[----:B---3--:R-:W-:Y:S02]  /*1650*/  IMAD.MOV.U32 R30, RZ, RZ, R16 ;  /* 0x000000ffff1e7224 */ /* 0x008fe400078e0010 */
[----:B------:R-:W-:Y:S02]  /*1660*/  IMAD.MOV.U32 R31, RZ, RZ, R25 ;  /* 0x000000ffff1f7224 */ /* 0x000fe400078e0019 */
[C---:B------:R-:W-:Y:S02]  /*1670*/  IMAD R35, R28.reuse, UR11, R35 ;  /* 0x0000000b1c237c24 */ /* 0x040fe4000f8e0223 */
[----:B------:R-:W-:-:S04]  /*1680*/  IMAD.WIDE.U32 R30, R28, UR10, R30 ;  /* 0x0000000a1c1e7c25 */ /* 0x000fc8000f8e001e */
[----:B------:R-:W-:Y:S01]  /*1690*/  IMAD.IADD R31, R31, 0x1, R35 ;  /* 0x000000011f1f7824 */ /* 0x000fe200078e0223 */
[----:B------:R-:W-:-:S04]  /*16a0*/  LEA R34, P0, R30, UR14, 0x3 ;  /* 0x0000000e1e227c11 */ /* 0x000fc8000f8018ff */
[----:B------:R-:W-:-:S05]  /*16b0*/  LEA.HI.X R35, R30, UR15, R31, 0x3, P0 ;  /* 0x0000000f1e237c11 */ /* 0x000fca00080f1c1f */
[----:B-----5:R3:W-:Y:S04]  /*16c0*/  STG.E.64 desc[UR12][R34.64], R26 ;  /* 0x0000001a22007986 */ /* 0x0207e8000c101b0c */
.L_x_201:
[----:B------:R-:W-:Y:S05]  /*16d0*/  BSYNC.RECONVERGENT B0 ;  /* 0x0000000000007941 */ /* 0x000fea0003800200 */
.L_x_200:
[----:B------:R-:W-:-:S04]  /*16e0*/  IADD3 R29, P0, PT, -R0, R29, RZ ;  /* 0x0000001d001d7210 */ /* 0x000fc80007f1e1ff */
[----:B------:R-:W-:Y:S02]  /*16f0*/  IADD3.X R24, PT, PT, R24, -0x1, RZ, P0, !PT ;  /* 0xffffffff18187810 */ /* 0x000fe400007fe4ff */
[----:B------:R-:W-:-:S04]  /*1700*/  ISETP.GT.U32.AND P0, PT, R29, -0x1, PT ;  /* 0xffffffff1d00780c */ /* 0x000fc80003f04070 */
[----:B------:R-:W-:-:S13]  /*1710*/  ISETP.GT.AND.EX P0, PT, R24, -0x1, PT, P0 ;  /* 0xffffffff1800780c */ /* 0x000fda0003f04300 */
[----:B------:R-:W-:Y:S05]  /*1720*/  @P0 BRA `(.L_x_202) ;  /* 0xfffffff400600947 */ /* 0x000fea000383ffff */
.L_x_181:
[----:B-1----:R-:W2:Y:S01]  /*1730*/  LDCU.64 UR4, c[0x0][0x398] ;  /* 0x00007300ff0477ac */ /* 0x002ea20008000a00 */
[----:B------:R-:W1:Y:S01]  /*1740*/  LDC.64 R16, c[0x0][0x3d8] ;  /* 0x0000f600ff107b82 */ /* 0x000e620000000a00 */
[----:B------:R-:W-:Y:S01]  /*1750*/  IMAD.MOV.U32 R8, RZ, RZ, R12 ;  /* 0x000000ffff087224 */ /* 0x000fe200078e000c */
[----:B------:R-:W-:Y:S01]  /*1760*/  MOV R68, R14 ;  /* 0x0000000e00447202 */ /* 0x000fe20000000f00 */
[----:B------:R-:W-:-:S05]  /*1770*/  IMAD.MOV.U32 R69, RZ, RZ, R11 ;  /* 0x000000ffff457224 */ /* 0x000fca00078e000b */
[----:B------:R-:W4:Y:S01]  /*1780*/  LDC.64 R18, c[0x0][0x3b8] ;  /* 0x0000ee00ff127b82 */ /* 0x000f220000000a00 */
[----:B--2---:R-:W-:Y:S02]  /*1790*/  UIADD3 UR9, UP0, UPT, UR4, -0x2, URZ ;  /* 0xfffffffe04097890 */ /* 0x004fe4000ff1e0ff */
[----:B------:R-:W-:Y:S02]  /*17a0*/  UIADD3 UR4, UP1, UPT, UR4, -0x1, URZ ;  /* 0xffffffff04047890 */ /* 0x000fe4000ff3e0ff */
[----:B---3--:R-:W-:Y:S02]  /*17b0*/  UIADD3.X UR10, UPT, UPT, UR5, -0x1, URZ, UP0, !UPT ;  /* 0xffffffff050a7890 */ /* 0x008fe400087fe4ff */
[----:B------:R-:W-:Y:S01]  /*17c0*/  UIADD3.X UR5, UPT, UPT, UR5, -0x1, URZ, UP1, !UPT ;  /* 0xffffffff05057890 */ /* 0x000fe20008ffe4ff */
[----:B-1----:R-:W-:-:S04]  /*17d0*/  IMAD.WIDE.U32 R20, R16, UR9, R8 ;  /* 0x0000000910147c25 */ /* 0x002fc8000f8e0008 */
[C---:B------:R-:W-:Y:S01]  /*17e0*/  IMAD R10, R16.reuse, UR10, RZ ;  /* 0x0000000a100a7c24 */ /* 0x040fe2000f8e02ff */
[----:B------:R1:W-:Y:S01]  /*17f0*/  STL.64 [R1], R20 ;  /* 0x0000001401007387 */ /* 0x0003e20000100a00 */
[----:B------:R-:W-:-:S04]  /*1800*/  IMAD.WIDE.U32 R66, R16, UR4, R8 ;  /* 0x0000000410427c25 */ /* 0x000fc8000f8e0008 */
[----:B----4-:R-:W-:Y:S02]  /*1810*/  IMAD R8, R18, UR10, RZ ;  /* 0x0000000a12087c24 */ /* 0x010fe4000f8e02ff */
[----:B------:R-:W-:Y:S02]  /*1820*/  IMAD R12, R16, UR5, RZ ;  /* 0x00000005100c7c24 */ /* 0x000fe4000f8e02ff */
[----:B------:R-:W-:Y:S02]  /*1830*/  IMAD R10, R17, UR9, R10 ;  /* 0x00000009110a7c24 */ /* 0x000fe4000f8e020a */
[----:B------:R-:W-:-:S04]  /*1840*/  IMAD.WIDE.U32 R68, R18, UR9, R68 ;  /* 0x0000000912447c25 */ /* 0x000fc8000f8e0044 */
[----:B------:R-:W-:Y:S02]  /*1850*/  IMAD R9, R19, UR9, R8 ;  /* 0x0000000913097c24 */ /* 0x000fe4000f8e0208 */
[----:B------:R-:W-:Y:S02]  /*1860*/  IMAD R11, R17, UR4, R12 ;  /* 0x00000004110b7c24 */ /* 0x000fe4000f8e020c */
[----:B------:R-:W-:Y:S02]  /*1870*/  IMAD.IADD R12, R21, 0x1, R10 ;  /* 0x00000001150c7824 */ /* 0x000fe400078e020a */
[----:B------:R-:W-:Y:S02]  /*1880*/  IMAD.IADD R8, R69, 0x1, R9 ;  /* 0x0000000145087824 */ /* 0x000fe400078e0209 */
[----:B------:R-:W-:Y:S01]  /*1890*/  IMAD.IADD R10, R67, 0x1, R11 ;  /* 0x00000001430a7824 */ /* 0x000fe200078e020b */
[----:B------:R1:W-:Y:S04]  /*18a0*/  STL [R1+0x8], R12 ;  /* 0x0000080c01007387 */ /* 0x0003e80000100800 */
[----:B------:R1:W-:Y:S04]  /*18b0*/  STL [R1+0xc], R8 ;  /* 0x00000c0801007387 */ /* 0x0003e80000100800 */
[----:B------:R1:W-:Y:S02]  /*18c0*/  STL [R1+0x10], R10 ;  /* 0x0000100a01007387 */ /* 0x0003e40000100800 */
.L_x_221:
[----:B-1----:R-:W1:Y:S01]  /*18d0*/  S2R R8, SR_TID.X ;  /* 0x0000000000087919 */ /* 0x002e620000002100 */
[C---:B------:R-:W-:Y:S01]  /*18e0*/  IMAD.SHL.U32 R9, R42.reuse, 0x2, RZ ;  /* 0x000000022a097824 */ /* 0x040fe200078e00ff */
[C---:B------:R-:W-:Y:S01]  /*18f0*/  SHF.L.U64.HI R10, R42.reuse, 0x1, R43 ;  /* 0x000000012a0a7819 */ /* 0x040fe2000001022b */
[----:B------:R-:W2:Y:S01]  /*1900*/  LDCU.64 UR4, c[0x0][0x400] ;  /* 0x00008000ff0477ac */ /* 0x000ea20008000a00 */
[----:B------:R-:W-:Y:S01]  /*1910*/  ISETP.LT.U32.AND P2, PT, R42, 0x1, PT ;  /* 0x000000012a00780c */ /* 0x000fe20003f41070 */
[----:B------:R-:W-:Y:S01]  /*1920*/  BSSY.RECONVERGENT B0, `(.L_x_203) ;  /* 0x0000035000007945 */ /* 0x000fe20003800200 */
[----:B--2---:R-:W-:Y:S01]  /*1930*/  IMAD.U32 R15, RZ, RZ, UR4 ;  /* 0x00000004ff0f7e24 */ /* 0x004fe2000f8e00ff */
[----:B------:R-:W-:Y:S02]  /*1940*/  MOV R17, UR5 ;  /* 0x0000000500117c02 */ /* 0x000fe40008000f00 */
[----:B-1----:R-:W-:-:S04]  /*1950*/  IADD3 R8, P0, PT, R8, R6, RZ ;  /* 0x0000000608087210 */ /* 0x002fc80007f1e0ff */
[----:B------:R-:W-:Y:S01]  /*1960*/  ISETP.GT.U32.AND P1, PT, R8, R9, PT ;  /* 0x000000090800720c */ /* 0x000fe20003f24070 */
[----:B------:R-:W-:Y:S01]  /*1970*/  IMAD.X R9, RZ, RZ, R4, P0 ;  /* 0x000000ffff097224 */ /* 0x000fe200000e0604 */
[----:B------:R-:W-:-:S04]  /*1980*/  PLOP3.LUT P0, PT, PT, PT, PT, 0x80, 0x8 ;  /* 0x000000000008781c */ /* 0x000fc80003f0f070 */
[----:B------:R-:W-:-:S04]  /*1990*/  ISETP.GT.AND.EX P1, PT, R9, R10, PT, P1 ;  /* 0x0000000a0900720c */ /* 0x000fc80003f24310 */
[----:B------:R-:W-:-:S13]  /*19a0*/  ISETP.LT.OR.EX P1, PT, R43, RZ, P1, P2 ;  /* 0x000000ff2b00720c */ /* 0x000fda0000f21720 */
[----:B0-----:R-:W-:Y:S05]  /*19b0*/  @P1 BRA `(.L_x_204) ;  /* 0x0000000000ac1947 */ /* 0x001fea0003800000 */
[----:B------:R-:W-:-:S04]  /*19c0*/  LOP3.LUT R10, R8, 0x1, RZ, 0xc0, !PT ;  /* 0x00000001080a7812 */ /* 0x000fc800078ec0ff */
[----:B------:R-:W-:-:S04]  /*19d0*/  ISETP.NE.U32.AND P1, PT, R10, RZ, PT ;  /* 0x000000ff0a00720c */ /* 0x000fc80003f25070 */
[----:B------:R-:W-:-:S13]  /*19e0*/  ISETP.NE.AND.EX P1, PT, RZ, RZ, PT, P1 ;  /* 0x000000ffff00720c */ /* 0x000fda0003f25310 */
[----:B------:R-:W1:Y:S01]  /*19f0*/  @P1 LDC.64 R14, c[0x0][0x3f0] ;  /* 0x0000fc00ff0e1b82 */ /* 0x000e620000000a00 */
[--C-:B------:R-:W-:Y:S02]  /*1a00*/  @P1 SHF.R.U32.HI R11, RZ, 0x1, R9.reuse ;  /* 0x00000001ff0b1819 */ /* 0x100fe40000011609 */
[----:B------:R-:W-:-:S05]  /*1a10*/  @P1 SHF.R.U64 R13, R8, 0x1, R9 ;  /* 0x00000001080d1819 */ /* 0x000fca0000001209 */
[----:B------:R-:W2:Y:S01]  /*1a20*/  @P1 LDC.64 R16, c[0x0][0x3a0] ;  /* 0x0000e800ff101b82 */ /* 0x000ea20000000a00 */
[-C--:B-1----:R-:W-:Y:S02]  /*1a30*/  @P1 IMAD R12, R11, R14.reuse, RZ ;  /* 0x0000000e0b0c1224 */ /* 0x082fe400078e02ff */
[----:B------:R-:W-:-:S04]  /*1a40*/  @P1 IMAD.WIDE.U32 R10, R13, R14, R40 ;  /* 0x0000000e0d0a1225 */ /* 0x000fc800078e0028 */
[----:B------:R-:W-:Y:S01]  /*1a50*/  @P1 IMAD R13, R13, R15, R12 ;  /* 0x0000000f0d0d1224 */ /* 0x000fe200078e020c */
[----:B--2---:R-:W-:Y:S01]  /*1a60*/  @P1 LEA R12, P2, R10, R16, 0x2 ;  /* 0x000000100a0c1211 */ /* 0x004fe200078410ff */
[----:B------:R-:W-:Y:S02]  /*1a70*/  IMAD.U32 R15, RZ, RZ, UR4 ;  /* 0x00000004ff0f7e24 */ /* 0x000fe4000f8e00ff */
[----:B------:R-:W-:-:S05]  /*1a80*/  @P1 IMAD.IADD R11, R11, 0x1, R13 ;  /* 0x000000010b0b1824 */ /* 0x000fca00078e020d */
[----:B------:R-:W-:-:S05]  /*1a90*/  @P1 LEA.HI.X R13, R10, R17, R11, 0x2, P2 ;  /* 0x000000110a0d1211 */ /* 0x000fca00010f140b */
[----:B------:R-:W2:Y:S01]  /*1aa0*/  @P1 LDG.E.CONSTANT R15, desc[UR12][R12.64] ;  /* 0x0000000c0c0f1981 */ /* 0x000ea2000c1e9900 */
[----:B------:R-:W-:Y:S01]  /*1ab0*/  ISETP.GE.U32.AND P2, PT, R8, R5, PT ;  /* 0x000000050800720c */ /* 0x000fe20003f46070 */
[----:B------:R-:W-:-:S03]  /*1ac0*/  IMAD.U32 R17, RZ, RZ, UR5 ;  /* 0x00000005ff117e24 */ /* 0x000fc6000f8e00ff */
[----:B------:R-:W-:Y:S02]  /*1ad0*/  ISETP.GE.AND.EX P2, PT, R9, R7, PT, P2 ;  /* 0x000000070900720c */ /* 0x000fe40003f46320 */
[----:B--2---:R-:W-:-:S11]  /*1ae0*/  @P1 SHF.R.S32.HI R17, RZ, 0x1f, R15 ;  /* 0x0000001fff111819 */ /* 0x004fd6000001140f */
[----:B------:R-:W-:Y:S05]  /*1af0*/  @P2 BRA `(.L_x_204) ;  /* 0x00000000005c2947 */ /* 0x000fea0003800000 */
[----:B0-----:R-:W0:Y:S01]  /*1b00*/  LDCU.64 UR14, c[0x0][0x400] ;  /* 0x00008000ff0e77ac */ /* 0x001e220008000a00 */
        /* <DEDUP_REMOVED lines=18> */
.L_x_206:
[----:B------:R-:W-:Y:S05]  /*1c30*/  BSYNC.RECONVERGENT B1 ;  /* 0x0000000000017941 */ /* 0x000fea0003800200 */
.L_x_205:
[----:B------:R-:W-:-:S04]  /*1c40*/  ISETP.NE.U32.AND P0, PT, R10, R15, PT ;  /* 0x0000000f0a00720c */ /* 0x000fc80003f05070 */
[----:B------:R-:W-:-:S04]  /*1c50*/  ISETP.NE.AND.EX P0, PT, R11, R17, PT, P0 ;  /* 0x000000110b00720c */ /* 0x000fc80003f05300 */
[----:B------:R-:W-:-:S13]  /*1c60*/  PLOP3.LUT P0, PT, P0, PT, PT, 0x8, 0x80 ;  /* 0x000000000080781c */ /* 0x000fda000070e170 */
.L_x_204:
[----:B0-----:R-:W-:Y:S05]  /*1c70*/  BSYNC.RECONVERGENT B0 ;  /* 0x0000000000007941 */ /* 0x001fea0003800200 */
.L_x_203:
[----:B------:R-:W0:Y:S02]  /*1c80*/  LDCU.64 UR4, c[0x0][0x398] ;  /* 0x00007300ff0477ac */ /* 0x000e240008000a00 */
[----:B0-----:R-:W-:-:S04]  /*1c90*/  UISETP.GE.U32.AND UP0, UPT, UR4, 0x2, UPT ;  /* 0x000000020400788c */ /* 0x001fc8000bf06070 */
[----:B------:R-:W-:-:S09]  /*1ca0*/  UISETP.GE.AND.EX UP0, UPT, UR5, URZ, UPT, UP0 ;  /* 0x000000ff0500728c */ /* 0x000fd2000bf06300 */
[----:B------:R-:W-:Y:S05]  /*1cb0*/  BRA.U !UP0, `(.L_x_207) ;  /* 0x0000001508207547 */ /* 0x000fea000b800000 */
[----:B------:R-:W2:Y:S01]  /*1cc0*/  LDL R10, [R1+0xc] ;  /* 0x00000c00010a7983 */ /* 0x000ea20000100800 */
[----:B------:R-:W0:Y:S01]  /*1cd0*/  LDCU.64 UR14, c[0x0][0x3c8] ;  /* 0x00007900ff0e77ac */ /* 0x000e220008000a00 */
[----:B------:R-:W1:Y:S02]  /*1ce0*/  LDC.64 R38, c[0x0][0x3b8] ;  /* 0x0000ee00ff267b82 */ /* 0x000e640000000a00 */
[----:B------:R-:W3:Y:S01]  /*1cf0*/  LDL R20, [R1+0x8] ;  /* 0x0000080001147983 */ /* 0x000ee20000100800 */
[----:B------:R-:W4:Y:S03]  /*1d00*/  LDCU.64 UR4, c[0x0][0x3e0] ;  /* 0x00007c00ff0477ac */ /* 0x000f260008000a00 */
[----:B------:R-:W4:Y:S01]  /*1d10*/  LDL.64 R18, [R1] ;  /* 0x0000000001127983 */ /* 0x000f220000100a00 */
[----:B------:R-:W3:Y:S03]  /*1d20*/  LDCU.64 UR16, c[0x0][0x388] ;  /* 0x00007100ff1077ac */ /* 0x000ee60008000a00 */
[----:B------:R-:W3:Y:S01]  /*1d30*/  LDL R16, [R1+0x10] ;  /* 0x0000100001107983 */ /* 0x000ee20000100800 */
[----:B------:R-:W3:Y:S01]  /*1d40*/  LDCU.64 UR20, c[0x0][0x3d8] ;  /* 0x00007b00ff1477ac */ /* 0x000ee20008000a00 */
[----:B------:R-:W-:-:S02]  /*1d50*/  ISETP.GT.U32.AND P1, PT, R8, RZ, PT ;  /* 0x000000ff0800720c */ /* 0x000fc40003f24070 */
[----:B------:R-:W-:Y:S01]  /*1d60*/  ISETP.EQ.U32.AND P2, PT, R42, RZ, PT ;  /* 0x000000ff2a00720c */ /* 0x000fe20003f42070 */
[----:B------:R-:W-:Y:S01]  /*1d70*/  UMOV UR8, UR10 ;  /* 0x0000000a00087c82 */ /* 0x000fe20008000000 */
[----:B------:R-:W-:Y:S01]  /*1d80*/  ISETP.GT.AND.EX P1, PT, R9, RZ, PT, P1 ;  /* 0x000000ff0900720c */ /* 0x000fe20003f24310 */
[----:B0-----:R-:W-:-:S03]  /*1d90*/  IMAD R14, R17, UR14, RZ ;  /* 0x0000000e110e7c24 */ /* 0x001fc6000f8e02ff */
[----:B------:R-:W-:Y:S01]  /*1da0*/  ISETP.EQ.AND.EX P1, PT, R43, RZ, P1, P2 ;  /* 0x000000ff2b00720c */ /* 0x000fe20000f22320 */
[----:B------:R-:W-:Y:S01]  /*1db0*/  IMAD R21, R15, UR15, R14 ;  /* 0x0000000f0f157c24 */ /* 0x000fe2000f8e020e */
[----:B--2---:R-:W-:Y:S01]  /*1dc0*/  MOV R11, R10 ;  /* 0x0000000a000b7202 */ /* 0x004fe20000000f00 */
[----:B------:R-:W-:-:S04]  /*1dd0*/  IMAD.MOV.U32 R10, RZ, RZ, R68 ;  /* 0x000000ffff0a7224 */ /* 0x000fc800078e0044 */
[----:B------:R-:W-:Y:S01]  /*1de0*/  IMAD.WIDE.U32 R12, R15, UR14, R10 ;  /* 0x0000000e0f0c7c25 */ /* 0x000fe2000f8e000a */
[----:B------:R-:W0:Y:S03]  /*1df0*/  LDCU.64 UR14, c[0x0][0x380] ;  /* 0x00007000ff0e77ac */ /* 0x000e260008000a00 */
[----:B----4-:R-:W-:Y:S02]  /*1e00*/  IMAD.MOV.U32 R10, RZ, RZ, R18 ;  /* 0x000000ffff0a7224 */ /* 0x010fe400078e0012 */
[----:B---3--:R-:W-:Y:S02]  /*1e10*/  IMAD.MOV.U32 R11, RZ, RZ, R20 ;  /* 0x000000ffff0b7224 */ /* 0x008fe400078e0014 */
[----:B------:R-:W-:Y:S02]  /*1e20*/  IMAD R19, R9, UR4, RZ ;  /* 0x0000000409137c24 */ /* 0x000fe4000f8e02ff */
[----:B------:R-:W-:-:S02]  /*1e30*/  IMAD.MOV.U32 R17, RZ, RZ, R16 ;  /* 0x000000ffff117224 */ /* 0x000fc400078e0010 */
[----:B------:R-:W-:Y:S02]  /*1e40*/  IMAD.MOV.U32 R16, RZ, RZ, R66 ;  /* 0x000000ffff107224 */ /* 0x000fe400078e0042 */
[----:B------:R-:W-:Y:S01]  /*1e50*/  IMAD.WIDE.U32 R14, R8, UR4, R10 ;  /* 0x00000004080e7c25 */ /* 0x000fe2000f8e000a */
[----:B------:R-:W-:-:S03]  /*1e60*/  LEA R10, P3, R12, UR16, 0x3 ;  /* 0x000000100c0a7c11 */ /* 0x000fc6000f8618ff */
[C---:B------:R-:W-:Y:S01]  /*1e70*/  IMAD R19, R8.reuse, UR5, R19 ;  /* 0x0000000508137c24 */ /* 0x040fe2000f8e0213 */
[----:B------:R-:W-:Y:S01]  /*1e80*/  UMOV UR5, UR9 ;  /* 0x0000000900057c82 */ /* 0x000fe20008000000 */
[----:B------:R-:W-:Y:S01]  /*1e90*/  IMAD.WIDE.U32 R16, R8, UR4, R16 ;  /* 0x0000000408107c25 */ /* 0x000fe2000f8e0010 */
[----:B------:R-:W-:-:S03]  /*1ea0*/  USHF.L.U64.HI UR4, UR20, 0x3, UR21 ;  /* 0x0000000314047899 */ /* 0x000fc60008010215 */
[----:B------:R-:W-:Y:S02]  /*1eb0*/  IMAD.IADD R11, R13, 0x1, R21 ;  /* 0x000000010d0b7824 */ /* 0x000fe400078e0215 */
[----:B------:R-:W-:Y:S01]  /*1ec0*/  IMAD.IADD R13, R15, 0x1, R19 ;  /* 0x000000010f0d7824 */ /* 0x000fe200078e0213 */
[----:B------:R-:W-:Y:S02]  /*1ed0*/  IADD3 R15, PT, PT, R19, R17, RZ ;  /* 0x00000011130f7210 */ /* 0x000fe40007ffe0ff */
[----:B------:R-:W-:Y:S01]  /*1ee0*/  LEA.HI.X R11, R12, UR17, R11, 0x3, P3 ;  /* 0x000000110c0b7c11 */ /* 0x000fe200098f1c0b */
[C---:B------:R-:W-:Y:S01]  /*1ef0*/  IMAD.SHL.U32 R12, R14.reuse, 0x8, RZ ;  /* 0x000000080e0c7824 */ /* 0x040fe200078e00ff */
[----:B------:R-:W-:Y:S01]  /*1f00*/  SHF.L.U64.HI R13, R14, 0x3, R13 ;  /* 0x000000030e0d7819 */ /* 0x000fe2000001020d */
[C---:B------:R-:W-:Y:S01]  /*1f10*/  IMAD.SHL.U32 R14, R16.reuse, 0x8, RZ ;  /* 0x00000008100e7824 */ /* 0x040fe200078e00ff */
[----:B------:R-:W-:Y:S02]  /*1f20*/  SHF.L.U64.HI R15, R16, 0x3, R15 ;  /* 0x00000003100f7819 */ /* 0x000fe4000001020f */
[----:B01----:R-:W-:-:S07]  /*1f30*/  SHF.L.U64.HI R16, R38, 0x3, R39 ;  /* 0x0000000326107819 */ /* 0x003fce0000010227 */
.L_x_220:
[----:B------:R-:W-:Y:S01]  /*1f40*/  IMAD.SHL.U32 R17, R42, 0x2, RZ ;  /* 0x000000022a117824 */ /* 0x000fe200078e00ff */
[----:B------:R-:W-:Y:S01]  /*1f50*/  BAR.SYNC.DEFER_BLOCKING 0x0 ;  /* 0x0000000000007b1d */ /* 0x000fe20000010000 */
[----:B01----:R-:W-:Y:S01]  /*1f60*/  IMAD.U32 R18, RZ, RZ, UR8 ;  /* 0x00000008ff127e24 */ /* 0x003fe2000f8e00ff */
[----:B------:R-:W-:Y:S02]  /*1f70*/  ISETP.LE.U32.AND P2, PT, R2, UR5, PT ;  /* 0x0000000502007c0c */ /* 0x000fe4000bf43070 */
[----:B------:R-:W-:Y:S02]  /*1f80*/  SHF.L.U64.HI R39, R42, 0x1, R43 ;  /* 0x000000012a277819 */ /* 0x000fe4000001022b */
[----:B------:R-:W-:Y:S01]  /*1f90*/  ISETP.GT.U32.AND P3, PT, R8, R17, PT ;  /* 0x000000110800720c */ /* 0x000fe20003f64070 */
[----:B------:R-:W-:Y:S01]  /*1fa0*/  BSSY.RECONVERGENT B0, `(.L_x_208) ;  /* 0x0000110000007945 */ /* 0x000fe20003800200 */
[----:B------:R-:W-:-:S04]  /*1fb0*/  ISETP.GE.AND.EX P2, PT, R18, R3, PT, P2 ;  /* 0x000000031200720c */ /* 0x000fc80003f46320 */
[----:B------:R-:W-:-:S13]  /*1fc0*/  ISETP.GT.OR.EX P2, PT, R9, R39, P2, P3 ;  /* 0x000000270900720c */ /* 0x000fda0001744730 */
[----:B------:R-:W-:Y:S05]  /*1fd0*/  @P2 BRA `(.L_x_209) ;  /* 0x0000000c00f82947 */ /* 0x000fea0003800000 */
[----:B------:R-:W-:Y:S01]  /*1fe0*/  ISETP.GE.U32.AND P2, PT, R8, R17, PT ;  /* 0x000000110800720c */ /* 0x000fe20003f46070 */
[----:B------:R-:W0:Y:S01]  /*1ff0*/  @!P0 LDC.64 R18, c[0x0][0x3e0] ;  /* 0x0000f800ff128b82 */ /* 0x000e220000000a00 */
[----:B------:R-:W-:Y:S01]  /*2000*/  IADD3 R48, P3, PT, R14, UR14, RZ ;  /* 0x0000000e0e307c10 */ /* 0x000fe2000ff7e0ff */
[----:B------:R-:W-:Y:S01]  /*2010*/  IMAD.MOV.U32 R46, RZ, RZ, 0x0 ;  /* 0x00000000ff2e7424 */ /* 0x000fe200078e00ff */
[----:B------:R-:W-:Y:S01]  /*2020*/  ISETP.GE.AND.EX P2, PT, R9, R39, PT, P2 ;  /* 0x000000270900720c */ /* 0x000fe20003f46320 */
[----:B------:R-:W-:Y:S01]  /*2030*/  IMAD.MOV.U32 R47, RZ, RZ, -0x100000 ;  /* 0xfff00000ff2f7424 */ /* 0x000fe200078e00ff */
[----:B------:R-:W-:-:S06]  /*2040*/  IADD3.X R49, PT, PT, R15, UR15, RZ, P3, !PT ;  /* 0x0000000f0f317c10 */ /* 0x000fcc0009ffe4ff */
[----:B------:R-:W2:Y:S05]  /*2050*/  LDG.E.64 R48, desc[UR12][R48.64] ;  /* 0x0000000c30307981 */ /* 0x000eaa000c1e1b00 */
[----:B------:R-:W1:Y:S01]  /*2060*/  @!P2 LDC.64 R22, c[0x0][0x3e0] ;  /* 0x0000f800ff16ab82 */ /* 0x000e620000000a00 */
[----:B------:R-:W-:Y:S01]  /*2070*/  IMAD.MOV.U32 R36, RZ, RZ, 0x0 ;  /* 0x00000000ff247424 */ /* 0x000fe200078e00ff */
[----:B------:R-:W-:Y:S02]  /*2080*/  MOV R37, 0xfff00000 ;  /* 0xfff0000000257802 */ /* 0x000fe40000000f00 */
[----:B-1----:R-:W-:-:S04]  /*2090*/  @!P2 LEA R20, P4, R22, R14, 0x3 ;  /* 0x0000000e1614a211 */ /* 0x002fc800078818ff */
[----:B------:R-:W-:Y:S02]  /*20a0*/  @!P2 LEA.HI.X R17, R22, R15, R23, 0x3, P4 ;  /* 0x0000000f1611a211 */ /* 0x000fe400020f1c17 */
[----:B------:R-:W-:-:S04]  /*20b0*/  @!P2 IADD3 R20, P4, PT, R20, UR14, RZ ;  /* 0x0000000e1414ac10 */ /* 0x000fc8000ff9e0ff */
[----:B------:R-:W-:Y:S02]  /*20c0*/  @!P2 IADD3.X R21, PT, PT, R17, UR15, RZ, P4, !PT ;  /* 0x0000000f1115ac10 */ /* 0x000fe4000a7fe4ff */
[----:B0-----:R-:W-:-:S03]  /*20d0*/  @!P0 LEA R17, P3, R18, R14, 0x4 ;  /* 0x0000000e12118211 */ /* 0x001fc600078620ff */
[----:B------:R0:W3:Y:S01]  /*20e0*/  @!P2 LDG.E.64 R46, desc[UR12][R20.64] ;  /* 0x0000000c142ea981 */ /* 0x0000e2000c1e1b00 */
[----:B------:R-:W-:Y:S02]  /*20f0*/  @!P0 LEA.HI.X R19, R18, R15, R19, 0x4, P3 ;  /* 0x0000000f12138211 */ /* 0x000fe400018f2413 */
[----:B0-----:R-:W-:-:S04]  /*2100*/  @!P0 IADD3 R20, P3, PT, R17, UR14, RZ ;  /* 0x0000000e11148c10 */ /* 0x001fc8000ff7e0ff */
[----:B------:R-:W-:-:S05]  /*2110*/  @!P0 IADD3.X R21, PT, PT, R19, UR15, RZ, P3, !PT ;  /* 0x0000000f13158c10 */ /* 0x000fca0009ffe4ff */
[----:B------:R0:W4:Y:S01]  /*2120*/  @!P0 LDG.E.64 R36, desc[UR12][R20.64] ;  /* 0x0000000c14248981 */ /* 0x000122000c1e1b00 */
[----:B------:R-:W-:Y:S02]  /*2130*/  IMAD.MOV.U32 R54, RZ, RZ, 0x652b82fe ;  /* 0x652b82feff367424 */ /* 0x000fe400078e00ff */
[----:B------:R-:W-:Y:S01]  /*2140*/  IMAD.MOV.U32 R55, RZ, RZ, 0x3ff71547 ;  /* 0x3ff71547ff377424 */ /* 0x000fe200078e00ff */
[----:B------:R-:W-:Y:S01]  /*2150*/  MOV R33, 0x3fe62e42 ;  /* 0x3fe62e4200217802 */ /* 0x000fe20000000f00 */
[----:B------:R-:W-:Y:S02]  /*2160*/  IMAD.MOV.U32 R32, RZ, RZ, -0x105c611 ;  /* 0xfefa39efff207424 */ /* 0x000fe400078e00ff */
[----:B------:R-:W-:Y:S02]  /*2170*/  IMAD.MOV.U32 R58, RZ, RZ, 0x3b39803f ;  /* 0x3b39803fff3a7424 */ /* 0x000fe400078e00ff */
[----:B------:R-:W-:Y:S02]  /*2180*/  IMAD.MOV.U32 R59, RZ, RZ, 0x3c7abc9e ;  /* 0x3c7abc9eff3b7424 */ /* 0x000fe400078e00ff */
[----:B------:R-:W-:-:S02]  /*2190*/  IMAD.MOV.U32 R60, RZ, RZ, 0x69ce2bdf ;  /* 0x69ce2bdfff3c7424 */ /* 0x000fc400078e00ff */
[----:B------:R-:W-:Y:S02]  /*21a0*/  IMAD.MOV.U32 R61, RZ, RZ, 0x3e5ade15 ;  /* 0x3e5ade15ff3d7424 */ /* 0x000fe400078e00ff */
[----:B------:R-:W-:Y:S02]  /*21b0*/  IMAD.MOV.U32 R56, RZ, RZ, -0x35dec16 ;  /* 0xfca213eaff387424 */ /* 0x000fe400078e00ff */
[----:B------:R-:W-:Y:S01]  /*21c0*/  IMAD.MOV.U32 R57, RZ, RZ, 0x3e928af3 ;  /* 0x3e928af3ff397424 */ /* 0x000fe200078e00ff */
[----:B------:R-:W-:Y:S01]  /*21d0*/  MOV R63, 0x3ec71dee ;  /* 0x3ec71dee003f7802 */ /* 0x000fe20000000f00 */
[----:B------:R-:W-:Y:S02]  /*21e0*/  IMAD.MOV.U32 R62, RZ, RZ, 0x62401315 ;  /* 0x62401315ff3e7424 */ /* 0x000fe400078e00ff */
[----:B------:R-:W-:Y:S02]  /*21f0*/  IMAD.MOV.U32 R64, RZ, RZ, 0x7c89eb71 ;  /* 0x7c89eb71ff407424 */ /* 0x000fe400078e00ff */
[----:B------:R-:W-:-:S02]  /*2200*/  IMAD.MOV.U32 R65, RZ, RZ, 0x3efa0199 ;  /* 0x3efa0199ff417424 */ /* 0x000fc400078e00ff */
[----:B-----5:R-:W-:Y:S02]  /*2210*/  IMAD.MOV.U32 R30, RZ, RZ, 0x14761f65 ;  /* 0x14761f65ff1e7424 */ /* 0x020fe400078e00ff */
[----:B------:R-:W-:Y:S02]  /*2220*/  IMAD.MOV.U32 R31, RZ, RZ, 0x3f2a01a0 ;  /* 0x3f2a01a0ff1f7424 */ /* 0x000fe400078e00ff */
[----:B------:R-:W-:Y:S02]  /*2230*/  IMAD.MOV.U32 R28, RZ, RZ, 0x1852b7af ;  /* 0x1852b7afff1c7424 */ /* 0x000fe400078e00ff */
[----:B------:R-:W-:Y:S01]  /*2240*/  IMAD.MOV.U32 R29, RZ, RZ, 0x3f56c16c ;  /* 0x3f56c16cff1d7424 */ /* 0x000fe200078e00ff */
[----:B------:R-:W-:Y:S01]  /*2250*/  MOV R27, 0x3f811111 ;  /* 0x3f811111001b7802 */ /* 0x000fe20000000f00 */
[----:B------:R-:W-:Y:S02]  /*2260*/  IMAD.MOV.U32 R26, RZ, RZ, 0x11122322 ;  /* 0x11122322ff1a7424 */ /* 0x000fe400078e00ff */
[----:B------:R-:W-:-:S02]  /*2270*/  IMAD.MOV.U32 R24, RZ, RZ, 0x555502a1 ;  /* 0x555502a1ff187424 */ /* 0x000fc400078e00ff */
[----:B------:R-:W-:Y:S02]  /*2280*/  IMAD.MOV.U32 R25, RZ, RZ, 0x3fa55555 ;  /* 0x3fa55555ff197424 */ /* 0x000fe400078e00ff */
[----:B------:R-:W-:Y:S02]  /*2290*/  IMAD.MOV.U32 R23, RZ, RZ, 0x3fc55555 ;  /* 0x3fc55555ff177424 */ /* 0x000fe400078e00ff */
[----:B0-----:R-:W-:Y:S02]  /*22a0*/  IMAD.MOV.U32 R20, RZ, RZ, 0xb ;  /* 0x0000000bff147424 */ /* 0x001fe400078e00ff */
[----:B------:R-:W-:Y:S01]  /*22b0*/  IMAD.MOV.U32 R21, RZ, RZ, 0x3fe00000 ;  /* 0x3fe00000ff157424 */ /* 0x000fe200078e00ff */
[----:B------:R-:W-:Y:S01]  /*22c0*/  BSSY.RECONVERGENT B1, `(.L_x_210) ;  /* 0x000002f000017945 */ /* 0x000fe20003800200 */
[----:B--2---:R-:W-:Y:S02]  /*22d0*/  IMAD.MOV.U32 R18, RZ, RZ, R48 ;  /* 0x000000ffff127224 */ /* 0x004fe400078e0030 */
[----:B------:R-:W-:Y:S01]  /*22e0*/  IMAD.MOV.U32 R19, RZ, RZ, R49 ;  /* 0x000000ffff137224 */ /* 0x000fe200078e0031 */
[----:B---3--:R-:W-:-:S06]  /*22f0*/  @!P2 DSETP.GT.AND P3, PT, R46, R48, PT ;  /* 0x000000302e00a22a */ /* 0x008fcc0003f64000 */
[----:B------:R-:W-:Y:S02]  /*2300*/  @!P2 FSEL R18, R46, R48, P3 ;  /* 0x000000302e12a208 */ /* 0x000fe40001800000 */
[----:B------:R-:W-:-:S06]  /*2310*/  @!P2 FSEL R19, R47, R49, P3 ;  /* 0x000000312f13a208 */ /* 0x000fcc0001800000 */
[----:B----4-:R-:W-:-:S06]  /*2320*/  @!P0 DSETP.GT.AND P2, PT, R36, R18, PT ;  /* 0x000000122400822a */ /* 0x010fcc0003f44000 */
[----:B------:R-:W-:Y:S02]  /*2330*/  @!P0 FSEL R17, R36, R18, P2 ;  /* 0x0000001224118208 */ /* 0x000fe40001000000 */
[----:B------:R-:W-:-:S03]  /*2340*/  @!P0 FSEL R22, R37, R19, P2 ;  /* 0x0000001325168208 */ /* 0x000fc60001000000 */
[----:B------:R-:W-:Y:S02]  /*2350*/  @!P0 IMAD.MOV.U32 R18, RZ, RZ, R17 ;  /* 0x000000ffff128224 */ /* 0x000fe400078e0011 */
[----:B------:R-:W-:-:S06]  /*2360*/  @!P0 IMAD.MOV.U32 R19, RZ, RZ, R22 ;  /* 0x000000ffff138224 */ /* 0x000fcc00078e0016 */
[----:B------:R-:W-:-:S06]  /*2370*/  DSETP.NEU.AND P2, PT, R18, -INF , PT ;  /* 0xfff000001200742a */ /* 0x000fcc0003f4d000 */
[----:B------:R-:W-:Y:S02]  /*2380*/  FSEL R34, R18, RZ, P2 ;  /* 0x000000ff12227208 */ /* 0x000fe40001000000 */
[----:B------:R-:W-:-:S06]  /*2390*/  FSEL R35, R19, RZ, P2 ;  /* 0x000000ff13237208 */ /* 0x000fcc0001000000 */
[----:B------:R-:W-:-:S08]  /*23a0*/  DADD R48, R48, -R34 ;  /* 0x0000000030307229 */ /* 0x000fd00000000822 */
[----:B------:R-:W-:-:S08]  /*23b0*/  DFMA R50, R48, R54, 6.75539944105574400000e+15 ;  /* 0x433800003032742b */ /* 0x000fd00000000036 */
        /* <DEDUP_REMOVED lines=8> */
[----:B------:R-:W-:Y:S01]  /*2440*/  DFMA R18, R52, R18, R26 ;  /* 0x000000123412722b */ /* 0x000fe2000000001a */
[----:B------:R-:W-:-:S07]  /*2450*/  IMAD.MOV.U32 R22, RZ, RZ, 0x55555511 ;  /* 0x55555511ff167424 */ /* 0x000fce00078e00ff */
[----:B------:R-:W-:-:S08]  /*2460*/  DFMA R18, R52, R18, R24 ;  /* 0x000000123412722b */ /* 0x000fd00000000018 */
[----:B------:R-:W-:-:S08]  /*2470*/  DFMA R18, R52, R18, R22 ;  /* 0x000000123412722b */ /* 0x000fd00000000016 */
[----:B------:R-:W-:Y:S01]  /*2480*/  DFMA R18, R52, R18, R20 ;  /* 0x000000123412722b */ /* 0x000fe20000000014 */
[----:B------:R-:W-:-:S07]  /*2490*/  FSETP.GEU.FTZ.AND P2, PT, |R49|, 4.1917929649353027344, PT ;  /* 0x4086232b3100780b */ /* 0x000fce0003f5e200 */
[----:B------:R-:W-:-:S08]  /*24a0*/  DFMA R18, R52, R18, 1 ;  /* 0x3ff000003412742b */ /* 0x000fd00000000012 */
[----:B------:R-:W-:-:S10]  /*24b0*/  DFMA R52, R52, R18, 1 ;  /* 0x3ff000003434742b */ /* 0x000fd40000000012 */
[----:B------:R-:W-:Y:S01]  /*24c0*/  IMAD R19, R50, 0x100000, R53 ;  /* 0x0010000032137824 */ /* 0x000fe200078e0235 */
[----:B------:R-:W-:Y:S01]  /*24d0*/  MOV R18, R52 ;  /* 0x0000003400127202 */ /* 0x000fe20000000f00 */
        /* <DEDUP_REMOVED lines=8> */
[----:B------:R-:W-:-:S03]  /*2560*/  FSEL R19, R49, RZ, P3 ;  /* 0x000000ff31137208 */ /* 0x000fc60001800000 */
[----:B------:R-:W-:Y:S02]  /*2570*/  @!P2 IMAD R53, R17, 0x100000, R53 ;  /* 0x001000001135a824 */ /* 0x000fe400078e0235 */
[----:B------:R-:W-:-:S05]  /*2580*/  @!P2 IMAD.IADD R17, R50, 0x1, -R17 ;  /* 0x000000013211a824 */ /* 0x000fca00078e0a11 */
[----:B------:R-:W-:-:S06]  /*2590*/  @!P2 LEA R49, R17, 0x3ff00000, 0x14 ;  /* 0x3ff000001131a811 */ /* 0x000fcc00078ea0ff */
[----:B------:R-:W-:-:S11]  /*25a0*/  @!P2 DMUL R18, R52, R48 ;  /* 0x000000303412a228 */ /* 0x000fd60000000000 */
.L_x_211:
[----:B------:R-:W-:Y:S05]  /*25b0*/  BSYNC.RECONVERGENT B1 ;  /* 0x0000000000017941 */ /* 0x000fea0003800200 */
.L_x_210:
[----:B------:R-:W-:Y:S01]  /*25c0*/  DADD R46, -R34, R46 ;  /* 0x00000000222e7229 */ /* 0x000fe2000000012e */
[----:B------:R-:W-:Y:S07]  /*25d0*/  BSSY.RECONVERGENT B1, `(.L_x_212) ;  /* 0x0000020000017945 */ /* 0x000fee0003800200 */
        /* <DEDUP_REMOVED lines=25> */
[----:B------:R-:W-:Y:S02]  /*2770*/  FSEL R53, R47, RZ, P3 ;  /* 0x000000ff2f357208 */ /* 0x000fe40001800000 */
[----:B------:R-:W-:Y:S01]  /*2780*/  @!P2 MOV R46, RZ ;  /* 0x000000ff002ea202 */ /* 0x000fe20000000f00 */
[----:B------:R-:W-:Y:S02]  /*2790*/  @!P2 IMAD R51, R17, 0x100000, R51 ;  /* 0x001000001133a824 */ /* 0x000fe400078e0233 */
[----:B------:R-:W-:-:S05]  /*27a0*/  @!P2 IMAD.IADD R17, R48, 0x1, -R17 ;  /* 0x000000013011a824 */ /* 0x000fca00078e0a11 */
[----:B------:R-:W-:-:S06]  /*27b0*/  @!P2 LEA R47, R17, 0x3ff00000, 0x14 ;  /* 0x3ff00000112fa811 */ /* 0x000fcc00078ea0ff */
[----:B------:R-:W-:-:S11]  /*27c0*/  @!P2 DMUL R52, R50, R46 ;  /* 0x0000002e3234a228 */ /* 0x000fd60000000000 */
.L_x_213:
[----:B------:R-:W-:Y:S05]  /*27d0*/  BSYNC.RECONVERGENT B1 ;  /* 0x0000000000017941 */ /* 0x000fea0003800200 */
.L_x_212:
[----:B------:R-:W-:Y:S01]  /*27e0*/  DADD R36, -R34, R36 ;  /* 0x0000000022247229 */ /* 0x000fe20000000124 */
[----:B------:R-:W-:Y:S01]  /*27f0*/  BSSY.RECONVERGENT B1, `(.L_x_214) ;  /* 0x0000021000017945 */ /* 0x000fe20003800200 */
[----:B------:R-:W-:-:S06]  /*2800*/  DADD R18, R52, R18 ;  /* 0x0000000034127229 */ /* 0x000fcc0000000012 */
        /* <DEDUP_REMOVED lines=31> */
.L_x_215:
[----:B------:R-:W-:Y:S05]  /*2a00*/  BSYNC.RECONVERGENT B1 ;  /* 0x0000000000017941 */ /* 0x000fea0003800200 */
.L_x_214:
[----:B------:R-:W-:Y:S01]  /*2a10*/  DADD R20, R18, R20 ;  /* 0x0000000012147229 */ /* 0x000fe20000000014 */
[----:B------:R-:W-:Y:S01]  /*2a20*/  BSSY.RECONVERGENT B1, `(.L_x_216) ;  /* 0x0000052000017945 */ /* 0x000fe20003800200 */
[----:B------:R-:W-:-:S08]  /*2a30*/  IMAD.MOV.U32 R28, RZ, RZ, -0x3ff ;  /* 0xfffffc01ff1c7424 */ /* 0x000fd000078e00ff */
[----:B------:R-:W-:Y:S01]  /*2a40*/  ISETP.GT.AND P2, PT, R21, 0xfffff, PT ;  /* 0x000fffff1500780c */ /* 0x000fe20003f44270 */
[--C-:B------:R-:W-:Y:S01]  /*2a50*/  IMAD.MOV.U32 R18, RZ, RZ, R20.reuse ;  /* 0x000000ffff127224 */ /* 0x100fe200078e0014 */
[----:B------:R-:W-:Y:S01]  /*2a60*/  MOV R17, R21 ;  /* 0x0000001500117202 */ /* 0x000fe20000000f00 */
[----:B------:R-:W-:Y:S02]  /*2a70*/  IMAD.MOV.U32 R19, RZ, RZ, R21 ;  /* 0x000000ffff137224 */ /* 0x000fe400078e0015 */
[----:B------:R-:W-:-:S08]  /*2a80*/  IMAD.MOV.U32 R26, RZ, RZ, R20 ;  /* 0x000000ffff1a7224 */ /* 0x000fd000078e0014 */
        /* <DEDUP_REMOVED lines=10> */
[----:B------:R-:W-:Y:S01]  /*2b30*/  UMOV UR17, 0x3eb1380b ;  /* 0x3eb1380b00117882 */ /* 0x000fe20000000000 */
[----:B------:R-:W-:Y:S01]  /*2b40*/  LOP3.LUT R27, R18, 0x3ff00000, RZ, 0xfc, !PT ;  /* 0x3ff00000121b7812 */ /* 0x000fe200078efcff */
[----:B------:R-:W-:Y:S01]  /*2b50*/  UMOV UR18, 0x80000000 ;  /* 0x8000000000127882 */ /* 0x000fe20000000000 */
[----:B------:R-:W-:Y:S01]  /*2b60*/  LEA.HI R17, R17, R28, RZ, 0xc ;  /* 0x0000001c11117211 */ /* 0x000fe200078f60ff */
[----:B------:R-:W-:Y:S01]  /*2b70*/  UMOV UR19, 0x43300000 ;  /* 0x4330000000137882 */ /* 0x000fe20000000000 */
[----:B------:R-:W-:-:S13]  /*2b80*/  ISETP.GE.U32.AND P2, PT, R27, 0x3ff6a09f, PT ;  /* 0x3ff6a09f1b00780c */ /* 0x000fda0003f46070 */
[----:B------:R-:W-:Y:S02]  /*2b90*/  @P2 VIADD R19, R27, 0xfff00000 ;  /* 0xfff000001b132836 */ /* 0x000fe40000000000 */
[----:B------:R-:W-:-:S03]  /*2ba0*/  @P2 VIADD R17, R17, 0x1 ;  /* 0x0000000111112836 */ /* 0x000fc60000000000 */
[----:B------:R-:W-:-:S06]  /*2bb0*/  @P2 MOV R27, R19 ;  /* 0x00000013001b2202 */ /* 0x000fcc0000000f00 */
[C---:B------:R-:W-:Y:S02]  /*2bc0*/  DADD R18, R26.reuse, 1 ;  /* 0x3ff000001a127429 */ /* 0x040fe40000000000 */
[----:B------:R-:W-:-:S04]  /*2bd0*/  DADD R26, R26, -1 ;  /* 0xbff000001a1a7429 */ /* 0x000fc80000000000 */
[----:B------:R-:W0:Y:S02]  /*2be0*/  MUFU.RCP64H R23, R19 ;  /* 0x0000001300177308 */ /* 0x000e240000001800 */
[----:B0-----:R-:W-:-:S08]  /*2bf0*/  DFMA R18, -R18, R22, 1 ;  /* 0x3ff000001212742b */ /* 0x001fd00000000116 */
[----:B------:R-:W-:-:S08]  /*2c00*/  DFMA R18, R18, R18, R18 ;  /* 0x000000121212722b */ /* 0x000fd00000000012 */
[----:B------:R-:W-:Y:S01]  /*2c10*/  DFMA R22, R22, R18, R22 ;  /* 0x000000121616722b */ /* 0x000fe20000000016 */
[----:B------:R-:W-:Y:S02]  /*2c20*/  IMAD.MOV.U32 R18, RZ, RZ, -0x748574fc ;  /* 0x8b7a8b04ff127424 */ /* 0x000fe400078e00ff */
[----:B------:R-:W-:-:S05]  /*2c30*/  IMAD.MOV.U32 R19, RZ, RZ, 0x3ed0ee25 ;  /* 0x3ed0ee25ff137424 */ /* 0x000fca00078e00ff */
        /* <DEDUP_REMOVED lines=18> */
[----:B------:R-:W-:Y:S01]  /*2d60*/  UMOV UR17, 0x3f624924 ;  /* 0x3f62492400117882 */ /* 0x000fe20000000000 */
[----:B------:R-:W-:Y:S01]  /*2d70*/  LOP3.LUT R18, R17, 0x80000000, RZ, 0x3c, !PT ;  /* 0x8000000011127812 */ /* 0x000fe200078e3cff */
[----:B------:R-:W-:-:S04]  /*2d80*/  IMAD.MOV.U32 R19, RZ, RZ, 0x43300000 ;  /* 0x43300000ff137424 */ /* 0x000fc800078e00ff */
        /* <DEDUP_REMOVED lines=21> */
.L_x_217:
[----:B------:R-:W-:Y:S01]  /*2ee0*/  IMAD.MOV.U32 R20, RZ, RZ, 0x0 ;  /* 0x00000000ff147424 */ /* 0x000fe200078e00ff */
[----:B------:R-:W-:Y:S01]  /*2ef0*/  LOP3.LUT P2, RZ, R19, 0x7fffffff, RZ, 0xc0, !PT ;  /* 0x7fffffff13ff7812 */ /* 0x000fe2000784c0ff */
[----:B------:R-:W-:-:S06]  /*2f00*/  IMAD.MOV.U32 R21, RZ, RZ, 0x7ff00000 ;  /* 0x7ff00000ff157424 */ /* 0x000fcc00078e00ff */
[----:B------:R-:W-:-:S10]  /*2f10*/  DFMA R20, R18, R20, +INF ;  /* 0x7ff000001214742b */ /* 0x000fd40000000014 */
[----:B------:R-:W-:Y:S02]  /*2f20*/  FSEL R26, R20, RZ, P2 ;  /* 0x000000ff141a7208 */ /* 0x000fe40001000000 */
[----:B------:R-:W-:-:S07]  /*2f30*/  FSEL R27, R21, -QNAN , P2 ;  /* 0xfff00000151b7808 */ /* 0x000fce0001000000 */
.L_x_218:
[----:B------:R-:W-:Y:S05]  /*2f40*/  BSYNC.RECONVERGENT B1 ;  /* 0x0000000000017941 */ /* 0x000fea0003800200 */
.L_x_216:
[----:B------:R-:W2:Y:S01]  /*2f50*/  LDG.E.64 R18, desc[UR12][R10.64] ;  /* 0x0000000c0a127981 */ /* 0x000ea2000c1e1b00 */
[----:B------:R-:W-:Y:S01]  /*2f60*/  DADD R26, R34, R26 ;  /* 0x00000000221a7229 */ /* 0x000fe2000000001a */
[----:B------:R-:W-:-:S04]  /*2f70*/  IADD3 R20, P2, PT, R12, UR14, RZ ;  /* 0x0000000e0c147c10 */ /* 0x000fc8000ff5e0ff */
[----:B------:R-:W-:-:S03]  /*2f80*/  IADD3.X R21, PT, PT, R13, UR15, RZ, P2, !PT ;  /* 0x0000000f0d157c10 */ /* 0x000fc600097fe4ff */
[----:B--2---:R-:W-:-:S07]  /*2f90*/  DADD R18, R26, R18 ;  /* 0x000000001a127229 */ /* 0x004fce0000000012 */
[----:B------:R1:W-:Y:S01]  /*2fa0*/  STG.E.64 desc[UR12][R20.64], R18 ;  /* 0x0000001214007986 */ /* 0x0003e2000c101b0c */
[----:B------:R-:W-:Y:S05]  /*2fb0*/  BRA `(.L_x_219) ;  /* 0x0000000000387947 */ /* 0x000fea0003800000 */
.L_x_209:
[----:B------:R-:W-:Y:S01]  /*2fc0*/  IMAD.U32 R17, RZ, RZ, UR8 ;  /* 0x00000008ff117e24 */ /* 0x000fe2000f8e00ff */
[----:B------:R-:W-:Y:S02]  /*2fd0*/  SHF.L.U32 R18, R42, 0x1, RZ ;  /* 0x000000012a127819 */ /* 0x000fe400000006ff */
[----:B------:R-:W-:Y:S02]  /*2fe0*/  ISETP.GT.U32.AND P3, PT, R44, UR5, PT ;  /* 0x000000052c007c0c */ /* 0x000fe4000bf64070 */
[C---:B------:R-:W-:Y:S02]  /*2ff0*/  ISETP.LE.U32.AND P2, PT, R8.reuse, R18, PT ;  /* 0x000000120800720c */ /* 0x040fe40003f43070 */
[----:B------:R-:W-:Y:S02]  /*3000*/  ISETP.GT.U32.AND P4, PT, R8, UR7, PT ;  /* 0x0000000708007c0c */ /* 0x000fe4000bf84070 */
[----:B------:R-:W-:Y:S02]  /*3010*/  ISETP.LT.AND.EX P3, PT, R17, R45, !P1, P3 ;  /* 0x0000002d1100720c */ /* 0x000fe40004f61330 */
[----:B------:R-:W-:-:S02]  /*3020*/  ISETP.GT.AND.EX P4, PT, R9, UR6, PT, P4 ;  /* 0x0000000609007c0c */ /* 0x000fc4000bf84340 */
[----:B------:R-:W-:-:S04]  /*3030*/  ISETP.LE.AND.EX P2, PT, R9, R39, P3, P2 ;  /* 0x000000270900720c */ /* 0x000fc80001f43320 */
[----:B------:R-:W-:-:S13]  /*3040*/  PLOP3.LUT P2, PT, P4, P2, PT, 0xf8, 0x8f ;  /* 0x00000000008f781c */ /* 0x000fda0002745f70 */
[----:B------:R-:W-:Y:S01]  /*3050*/  @!P2 IADD3 R20, P3, PT, R12, UR14, RZ ;  /* 0x0000000e0c14ac10 */ /* 0x000fe2000ff7e0ff */
[----:B------:R-:W-:Y:S02]  /*3060*/  @!P2 IMAD.MOV.U32 R18, RZ, RZ, 0x0 ;  /* 0x00000000ff12a424 */ /* 0x000fe400078e00ff */
[----:B------:R-:W-:Y:S01]  /*3070*/  @!P2 IMAD.MOV.U32 R19, RZ, RZ, -0x100000 ;  /* 0xfff00000ff13a424 */ /* 0x000fe200078e00ff */
[----:B------:R-:W-:-:S05]  /*3080*/  @!P2 IADD3.X R21, PT, PT, R13, UR15, RZ, P3, !PT ;  /* 0x0000000f0d15ac10 */ /* 0x000fca0009ffe4ff */
[----:B------:R0:W-:Y:S04]  /*3090*/  @!P2 STG.E.64 desc[UR12][R20.64], R18 ;  /* 0x000000121400a986 */ /* 0x0001e8000c101b0c */
.L_x_219:
[----:B------:R-:W-:Y:S05]  /*30a0*/  BSYNC.RECONVERGENT B0 ;  /* 0x0000000000007941 */ /* 0x000fea0003800200 */
.L_x_208:
[----:B------:R-:W-:Y:S01]  /*30b0*/  UIADD3 UR5, UP0, UPT, UR5, -0x1, URZ ;  /* 0xffffffff05057890 */ /* 0x000fe2000ff1e0ff */
[----:B------:R-:W-:Y:S01]  /*30c0*/  LEA R10, P2, -R38, R10, 0x3 ;  /* 0x0000000a260a7211 */ /* 0x000fe200078419ff */
[----:B------:R-:W-:Y:S02]  /*30d0*/  ULEA UR14, UP1, -UR20, UR14, 0x3 ;  /* 0x0000000e140e7291 */ /* 0x000fe4000f8219ff */
[----:B------:R-:W-:Y:S02]  /*30e0*/  UIADD3.X UR8, UPT, UPT, UR8, -0x1, URZ, UP0, !UPT ;  /* 0xffffffff08087890 */ /* 0x000fe400087fe4ff */
[----:B------:R-:W-:Y:S01]  /*30f0*/  UISETP.NE.U32.AND UP0, UPT, UR5, -0x1, UPT ;  /* 0xffffffff0500788c */ /* 0x000fe2000bf05070 */
[----:B------:R-:W-:Y:S01]  /*3100*/  IMAD.X R11, R11, 0x1, ~R16, P2 ;  /* 0x000000010b0b7824 */ /* 0x000fe200010e0e10 */
[----:B------:R-:W-:Y:S02]  /*3110*/  UIADD3.X UR15, UPT, UPT, UR15, ~UR4, URZ, UP1, !UPT ;  /* 0x800000040f0f7290 */ /* 0x000fe40008ffe4ff */
[----:B------:R-:W-:-:S09]  /*3120*/  UISETP.NE.AND.EX UP0, UPT, UR8, -0x1, UPT, UP0 ;  /* 0xffffffff0800788c */ /* 0x000fd2000bf05300 */
[----:B------:R-:W-:Y:S05]  /*3130*/  BRA.U UP0, `(.L_x_220) ;  /* 0xffffffed00807547 */ /* 0x000fea000b83ffff */
.L_x_207:
[----:B------:R-:W-:-:S04]  /*3140*/  IADD3 R6, P0, PT, -R0, R6, RZ ;  /* 0x0000000600067210 */ /* 0x000fc80007f1e1ff */
[----:B------:R-:W-:Y:S02]  /*3150*/  IADD3.X R4, PT, PT, R4, -0x1, RZ, P0, !PT ;  /* 0xffffffff04047810 */ /* 0x000fe400007fe4ff */
[----:B------:R-:W-:-:S04]  /*3160*/  ISETP.GT.U32.AND P0, PT, R6, -0x1, PT ;  /* 0xffffffff0600780c */ /* 0x000fc80003f04070 */
[----:B------:R-:W-:-:S13]  /*3170*/  ISETP.GT.AND.EX P0, PT, R4, -0x1, PT, P0 ;  /* 0xffffffff0400780c */ /* 0x000fda0003f04300 */
[----:B------:R-:W-:Y:S05]  /*3180*/  @P0 BRA `(.L_x_221) ;  /* 0xffffffe400d00947 */ /* 0x000fea000383ffff */
[----:B------:R-:W-:Y:S05]  /*3190*/  EXIT ;  /* 0x000000000000794d */ /* 0x000fea0003800000 */
        .weak           $__internal_4_$__cuda_sm20_div_u64
        .type           $__internal_4_$__cuda_sm20_div_u64,@function
        .size           $__internal_4_$__cuda_sm20_div_u64,($__internal_5_$__cuda_sm20_rem_s64 - $__internal_4_$__cuda_sm20_div_u64)
$__internal_4_$__cuda_sm20_div_u64:
[----:B------:R-:W-:Y:S02]  /*31a0*/  IMAD.MOV.U32 R30, RZ, RZ, R0 ;  /* 0x000000ffff1e7224 */ /* 0x000fe400078e0000 */
        /* <DEDUP_REMOVED lines=37> */
[----:B------:R-:W-:Y:S01]  /*3400*/  IMAD.X R23, RZ, RZ, R23, P0 ;  /* 0x000000ffff177224 */ /* 0x000fe200000e0617 */
[C---:B------:R-:W-:Y:S01]  /*3410*/  IADD3 R24, P2, PT, R29.reuse, 0x1, RZ ;  /* 0x000000011d187810 */ /* 0x040fe20007f5e0ff */
[----:B------:R-:W-:-:S03]  /*3420*/  IMAD.WIDE.U32 R26, R29, R0, RZ ;  /* 0x000000001d1a7225 */ /* 0x000fc600078e00ff */
[----:B------:R-:W-:Y:S02]  /*3430*/  IADD3.X R23, PT, PT, RZ, R23, RZ, P1, !PT ;  /* 0x00000017ff177210 */ /* 0x000fe40000ffe4ff */
[----:B------:R-:W-:-:S03]  /*3440*/  IADD3 R31, P0, PT, -R26, R6, RZ ;  /* 0x000000061a1f7210 */ /* 0x000fc60007f1e1ff */
[-C--:B------:R-:W-:Y:S02]  /*3450*/  IMAD R27, R23, R0.reuse, R27 ;  /* 0x00000000171b7224 */ /* 0x080fe400078e021b */
[----:B------:R-:W-:Y:S02]  /*3460*/  IMAD.X R26, RZ, RZ, R23, P2 ;  /* 0x000000ffff1a7224 */ /* 0x000fe400010e0617 */
[----:B------:R-:W-:Y:S01]  /*3470*/  IMAD.X R35, R4, 0x1, ~R27, P0 ;  /* 0x0000000104237824 */ /* 0x000fe200000e0e1b */
[----:B------:R-:W-:Y:S02]  /*3480*/  ISETP.GE.U32.AND P0, PT, R31, R0, PT ;  /* 0x000000001f00720c */ /* 0x000fe40003f06070 */
[----:B------:R-:W-:Y:S02]  /*3490*/  IADD3 R27, P1, PT, -R0, R31, RZ ;  /* 0x0000001f001b7210 */ /* 0x000fe40007f3e1ff */
[C---:B------:R-:W-:Y:S02]  /*34a0*/  ISETP.GE.U32.AND.EX P0, PT, R35.reuse, RZ, PT, P0 ;  /* 0x000000ff2300720c */ /* 0x040fe40003f06100 */
[----:B------:R-:W-:-:S02]  /*34b0*/  IADD3.X R28, PT, PT, R35, -0x1, RZ, P1, !PT ;  /* 0xffffffff231c7810 */ /* 0x000fc40000ffe4ff */
[----:B------:R-:W-:Y:S02]  /*34c0*/  SEL R29, R24, R29, P0 ;  /* 0x0000001d181d7207 */ /* 0x000fe40000000000 */
[----:B------:R-:W-:Y:S02]  /*34d0*/  SEL R27, R27, R31, P0 ;  /* 0x0000001f1b1b7207 */ /* 0x000fe40000000000 */
[----:B------:R-:W-:Y:S01]  /*34e0*/  SEL R24, R26, R23, P0 ;  /* 0x000000171a187207 */ /* 0x000fe20000000000 */
[----:B------:R-:W-:Y:S01]  /*34f0*/  IMAD.MOV.U32 R23, RZ, RZ, 0x0 ;  /* 0x00000000ff177424 */ /* 0x000fe200078e00ff */
[----:B------:R-:W-:Y:S02]  /*3500*/  IADD3 R26, P2, PT, R29, 0x1, RZ ;  /* 0x000000011d1a7810 */ /* 0x000fe40007f5e0ff */
[----:B------:R-:W-:Y:S02]  /*3510*/  SEL R28, R28, R35, P0 ;  /* 0x000000231c1c7207 */ /* 0x000fe40000000000 */
[----:B------:R-:W-:Y:S01]  /*3520*/  ISETP.GE.U32.AND P0, PT, R27, R0, PT ;  /* 0x000000001b00720c */ /* 0x000fe20003f06070 */
[----:B------:R-:W-:Y:S01]  /*3530*/  IMAD.X R27, RZ, RZ, R24, P2 ;  /* 0x000000ffff1b7224 */ /* 0x000fe200010e0618 */
[----:B------:R-:W-:-:S02]  /*3540*/  ISETP.NE.U32.AND P1, PT, R0, RZ, PT ;  /* 0x000000ff0000720c */ /* 0x000fc40003f25070 */
[----:B------:R-:W-:Y:S02]  /*3550*/  ISETP.GE.U32.AND.EX P0, PT, R28, RZ, PT, P0 ;  /* 0x000000ff1c00720c */ /* 0x000fe40003f06100 */
[----:B------:R-:W-:Y:S02]  /*3560*/  ISETP.NE.AND.EX P1, PT, RZ, RZ, PT, P1 ;  /* 0x000000ffff00720c */ /* 0x000fe40003f25310 */
[----:B------:R-:W-:Y:S02]  /*3570*/  SEL R26, R26, R29, P0 ;  /* 0x0000001d1a1a7207 */ /* 0x000fe40000000000 */
[----:B------:R-:W-:Y:S02]  /*3580*/  SEL R27, R27, R24, P0 ;  /* 0x000000181b1b7207 */ /* 0x000fe40000000000 */
[----:B------:R-:W-:Y:S02]  /*3590*/  SEL R26, R26, 0xffffffff, P1 ;  /* 0xffffffff1a1a7807 */ /* 0x000fe40000800000 */
[----:B------:R-:W-:Y:S01]  /*35a0*/  SEL R27, R27, 0xffffffff, P1 ;  /* 0xffffffff1b1b7807 */ /* 0x000fe20000800000 */
[----:B------:R-:W-:Y:S06]  /*35b0*/  RET.REL.NODEC R22 `(_ZN2at6native43_GLOBAL__N__c95f0927_10_LossCTC_cu_88d8892b37ctc_loss_backward_log_beta_gpu_kernelIdiEEvPT_PKS3_PKllPKT0_S8_lllllllS8_lll) ;  /* 0xffffffc816907950 */ /* 0x000fec0003c3ffff */
        .weak           $__internal_5_$__cuda_sm20_rem_s64
        .type           $__internal_5_$__cuda_sm20_rem_s64,@function
        .size           $__internal_5_$__cuda_sm20_rem_s64,(.L_x_509 - $__internal_5_$__cuda_sm20_rem_s64)
$__internal_5_$__cuda_sm20_rem_s64:
[----:B------:R-:W-:Y:S02]  /*35c0*/  IMAD.MOV.U32 R16, RZ, RZ, R0 ;  /* 0x000000ffff107224 */ /* 0x000fe400078e0000 */
[----:B------:R-:W-:-:S04]  /*35d0*/  IMAD.MOV.U32 R17, RZ, RZ, RZ ;  /* 0x000000ffff117224 */ /* 0x000fc800078e00ff */
[----:B------:R-:W0:Y:S08]  /*35e0*/  I2F.U64.RP R3, R16 ;  /* 0x0000001000037312 */ /* 0x000e300000309000 */
[----:B0-----:R-:W0:Y:S02]  /*35f0*/  MUFU.RCP R3, R3 ;  /* 0x0000000300037308 */ /* 0x001e240000001000 */
[----:B0-----:R-:W-:-:S06]  /*3600*/  IADD3 R4, PT, PT, R3, 0x1ffffffe, RZ ;  /* 0x1ffffffe03047810 */ /* 0x001fcc0007ffe0ff */
        /* <DEDUP_REMOVED lines=14> */
[----:B------:R-:W-:Y:S01]  /*36f0*/  IMAD.WIDE.U32 R4, R7, R0, RZ ;  /* 0x0000000007047225 */ /* 0x000fe200078e00ff */
[----:B------:R-:W-:Y:S02]  /*3700*/  ISETP.LE.AND P1, PT, RZ, UR6, PT ;  /* 0x00000006ff007c0c */ /* 0x000fe4000bf23270 */
[----:B------:R-:W-:Y:S01]  /*3710*/  IADD3 R17, P0, PT, RZ, -R4, RZ ;  /* 0x80000004ff117210 */ /* 0x000fe20007f1e0ff */
[----:B------:R-:W-:Y:S01]  /*3720*/  IMAD R4, R3, R0, R5 ;  /* 0x0000000003047224 */ /* 0x000fe200078e0205 */
[----:B------:R-:W-:-:S03]  /*3730*/  MOV R5, RZ ;  /* 0x000000ff00057202 */ /* 0x000fc60000000f00 */
        /* <DEDUP_REMOVED lines=18> */
[----:B------:R-:W-:-:S03]  /*3860*/  IADD3 R5, P2, PT, R18, R5, RZ ;  /* 0x0000000512057210 */ /* 0x000fc60007f5e0ff */
[----:B------:R-:W-:Y:S02]  /*3870*/  IMAD.X R3, RZ, RZ, R3, P0 ;  /* 0x000000ffff037224 */ /* 0x000fe400000e0603 */
[----:B------:R-:W-:-:S04]  /*3880*/  IMAD.WIDE.U32 R4, R5, R0, RZ ;  /* 0x0000000005047225 */ /* 0x000fc800078e00ff */
[----:B------:R-:W-:-:S04]  /*3890*/  IMAD.X R3, RZ, RZ, R3, P2 ;  /* 0x000000ffff037224 */ /* 0x000fc800010e0603 */
[----:B------:R-:W-:Y:S01]  /*38a0*/  IMAD R3, R3, R0, R5 ;  /* 0x0000000003037224 */ /* 0x000fe200078e0205 */
[----:B------:R-:W-:-:S05]  /*38b0*/  IADD3 R5, P0, PT, -R4, R6, RZ ;  /* 0x0000000604057210 */ /* 0x000fca0007f1e1ff */
[----:B------:R-:W-:Y:S01]  /*38c0*/  IMAD.X R7, R16, 0x1, ~R3, P0 ;  /* 0x0000000110077824 */ /* 0x000fe200000e0e03 */
[----:B------:R-:W-:Y:S02]  /*38d0*/  ISETP.GE.U32.AND P0, PT, R5, R0, PT ;  /* 0x000000000500720c */ /* 0x000fe40003f06070 */
[-C--:B------:R-:W-:Y:S02]  /*38e0*/  IADD3 R3, P2, PT, -R0, R5.reuse, RZ ;  /* 0x0000000500037210 */ /* 0x080fe40007f5e1ff */
[C---:B------:R-:W-:Y:S02]  /*38f0*/  ISETP.GE.U32.AND.EX P0, PT, R7.reuse, RZ, PT, P0 ;  /* 0x000000ff0700720c */ /* 0x040fe40003f06100 */
[----:B------:R-:W-:Y:S02]  /*3900*/  IADD3.X R6, PT, PT, R7, -0x1, RZ, P2, !PT ;  /* 0xffffffff07067810 */ /* 0x000fe400017fe4ff */
[----:B------:R-:W-:Y:S02]  /*3910*/  SEL R3, R3, R5, P0 ;  /* 0x0000000503037207 */ /* 0x000fe40000000000 */
[----:B------:R-:W-:-:S02]  /*3920*/  SEL R6, R6, R7, P0 ;  /* 0x0000000706067207 */ /* 0x000fc40000000000 */
[----:B------:R-:W-:Y:S02]  /*3930*/  ISETP.GE.U32.AND P0, PT, R3, R0, PT ;  /* 0x000000000300720c */ /* 0x000fe40003f06070 */
[-C--:B------:R-:W-:Y:S02]  /*3940*/  IADD3 R4, P2, PT, -R0, R3.reuse, RZ ;  /* 0x0000000300047210 */ /* 0x080fe40007f5e1ff */
[C---:B------:R-:W-:Y:S02]  /*3950*/  ISETP.GE.U32.AND.EX P0, PT, R6.reuse, RZ, PT, P0 ;  /* 0x000000ff0600720c */ /* 0x040fe40003f06100 */
[----:B------:R-:W-:Y:S02]  /*3960*/  IADD3.X R5, PT, PT, R6, -0x1, RZ, P2, !PT ;  /* 0xffffffff06057810 */ /* 0x000fe400017fe4ff */
[----:B------:R-:W-:Y:S02]  /*3970*/  SEL R4, R4, R3, P0 ;  /* 0x0000000304047207 */ /* 0x000fe40000000000 */
[----:B------:R-:W-:-:S02]  /*3980*/  SEL R5, R5, R6, P0 ;  /* 0x0000000605057207 */ /* 0x000fc40000000000 */
[-C--:B------:R-:W-:Y:S02]  /*3990*/  IADD3 R3, P2, PT, RZ, -R4.reuse, RZ ;  /* 0x80000004ff037210 */ /* 0x080fe40007f5e0ff */
[----:B------:R-:W-:Y:S02]  /*39a0*/  ISETP.NE.U32.AND P0, PT, R0, RZ, PT ;  /* 0x000000ff0000720c */ /* 0x000fe40003f05070 */
[----:B------:R-:W-:Y:S01]  /*39b0*/  SEL R4, R3, R4, !P1 ;  /* 0x0000000403047207 */ /* 0x000fe20004800000 */
[----:B------:R-:W-:Y:S01]  /*39c0*/  IMAD.X R6, RZ, RZ, ~R5, P2 ;  /* 0x000000ffff067224 */ /* 0x000fe200010e0e05 */
[----:B------:R-:W-:Y:S01]  /*39d0*/  ISETP.NE.AND.EX P0, PT, RZ, RZ, PT, P0 ;  /* 0x000000ffff00720c */ /* 0x000fe20003f05300 */
[----:B------:R-:W-:-:S03]  /*39e0*/  IMAD.MOV.U32 R3, RZ, RZ, 0x0 ;  /* 0x00000000ff037424 */ /* 0x000fc600078e00ff */
[----:B------:R-:W-:Y:S02]  /*39f0*/  SEL R5, R6, R5, !P1 ;  /* 0x0000000506057207 */ /* 0x000fe40004800000 */
[----:B------:R-:W-:Y:S02]  /*3a00*/  SEL R4, R4, 0xffffffff, P0 ;  /* 0xffffffff04047807 */ /* 0x000fe40000000000 */
[----:B------:R-:W-:Y:S01]  /*3a10*/  SEL R5, R5, 0xffffffff, P0 ;  /* 0xffffffff05057807 */ /* 0x000fe20000000000 */
[----:B------:R-:W-:Y:S06]  /*3a20*/  RET.REL.NODEC R2 `(_ZN2at6native43_GLOBAL__N__c95f0927_10_LossCTC_cu_88d8892b37ctc_loss_backward_log_beta_gpu_kernelIdiEEvPT_PKS3_PKllPKT0_S8_lllllllS8_lll) ;  /* 0xffffffc402747950 */ /* 0x000fec0003c3ffff */
.L_x_222:
        /* <DEDUP_REMOVED lines=13> */
.L_x_509:


//--------------------- .text._ZN2at6native43_GLOBAL__N__c95f0927_10_LossCTC_cu_88d8892b30ctc_loss_zero_padded_gradientsIdEEvPT_PKlllllll --------------------------
	.section	.text._ZN2at6native43_GLOBAL__N__c95f0927_10_LossCTC_cu_88d8892b30ctc_loss_zero_padded_gradientsIdEEvPT_PKlllllll,"ax",@progbits
	.align	128
.text._ZN2at6native43_GLOBAL__N__c95f0927_10_LossCTC_cu_88d8892b30ctc_loss_zero_padded_gradientsIdEEvPT_PKlllllll:
        .type           _ZN2at6native43_GLOBAL__N__c95f0927_10_LossCTC_cu_88d8892b30ctc_loss_zero_padded_gradientsIdEEvPT_PKlllllll,@function
        .size           _ZN2at6native43_GLOBAL__N__c95f0927_10_LossCTC_cu_88d8892b30ctc_loss_zero_padded_gradientsIdEEvPT_PKlllllll,(.L_x_512 - _ZN2at6native43_GLOBAL__N__c95f0927_10_LossCTC_cu_88d8892b30ctc_loss_zero_padded_gradientsIdEEvPT_PKlllllll)
        .other          _ZN2at6native43_GLOBAL__N__c95f0927_10_LossCTC_cu_88d8892b30ctc_loss_zero_padded_gradientsIdEEvPT_PKlllllll,@"STO_CUDA_ENTRY STV_DEFAULT"
_ZN2at6native43_GLOBAL__N__c95f0927_10_LossCTC_cu_88d8892b30ctc_loss_zero_padded_gradientsIdEEvPT_PKlllllll:
        /* <DEDUP_REMOVED lines=21> */
[----:B------:R-:W-:-:S05]  /*0150*/  LEA.HI.X R11, R13, UR7, RZ, 0x3, P0 ;  /* 0x000000070d0b7c11 */ /* 0x000fca00080f1cff */
[----:B--2---:R-:W2:Y:S01]  /*0160*/  LDG.E.64.CONSTANT R4, desc[UR4][R10.64] ;  /* 0x000000040a047981 */ /* 0x004ea2000c1e9b00 */
[----:B-1----:R-:W-:Y:S01]  /*0170*/  ISETP.GE.U32.AND P0, PT, R6, 0x1, PT ;  /* 0x000000010600780c */ /* 0x002fe20003f06070 */
[----:B------:R-:W-:Y:S03]  /*0180*/  I2F.F64.U64 R8, R2 ;  /* 0x0000000200087312 */ /* 0x000fe60000301800 */
[----:B------:R-:W-:-:S05]  /*0190*/  ISETP.GE.AND.EX P0, PT, R7, RZ, PT, P0 ;  /* 0x000000ff0700720c */ /* 0x000fca0003f06300 */
[----:B--2---:R-:W0:Y:S08]  /*01a0*/  I2F.F64.S64 R4, R4 ;  /* 0x0000000400047312 */ /* 0x004e300000301c00 */
[----:B0-----:R-:W-:-:S14]  /*01b0*/  DSETP.LTU.OR P0, PT, R8, R4, !P0 ;  /* 0x000000040800722a */ /* 0x001fdc0004709400 */
        /* <DEDUP_REMOVED lines=26> */
.L_x_224:
[-C--:B------:R-:W-:Y:S01]  /*0360*/  IADD3 R14, P1, PT, R0, R13.reuse, RZ ;  /* 0x0000000d000e7210 */ /* 0x080fe20007f3e0ff */
[----:B------:R-:W-:Y:S01]  /*0370*/  IMAD.MOV.U32 R24, RZ, RZ, R0 ;  /* 0x000000ffff187224 */ /* 0x000fe200078e0000 */
[----:B------:R-:W-:Y:S01]  /*0380*/  LEA R0, P2, R12, R0, 0x6 ;  /* 0x000000000c007211 */ /* 0x000fe200078430ff */
[----:B------:R-:W-:Y:S02]  /*0390*/  IMAD.MOV.U32 R25, RZ, RZ, R5 ;  /* 0x000000ffff197224 */ /* 0x000fe400078e0005 */
[C-C-:B------:R-:W-:Y:S01]  /*03a0*/  IMAD.X R15, R5.reuse, 0x1, R29.reuse, P1 ;  /* 0x00000001050f7824 */ /* 0x140fe200008e061d */
[-C--:B------:R-:W-:Y:S01]  /*03b0*/  IADD3 R22, P1, PT, R14, R13.reuse, RZ ;  /* 0x0000000d0e167210 */ /* 0x080fe20007f3e0ff */
[----:B------:R-:W-:Y:S01]  /*03c0*/  IMAD.X R5, R5, 0x1, R26, P2 ;  /* 0x0000000105057824 */ /* 0x000fe200010e061a */
[----:B------:R-:W-:Y:S03]  /*03d0*/  STG.E.64 desc[UR4][R24.64], RZ ;  /* 0x000000ff18007986 */ /* 0x000fe6000c101b04 */
[--C-:B------:R-:W-:Y:S01]  /*03e0*/  IMAD.X R23, R15, 0x1, R29.reuse, P1 ;  /* 0x000000010f177824 */ /* 0x100fe200008e061d */
[-C--:B------:R-:W-:Y:S01]  /*03f0*/  IADD3 R20, P1, PT, R22, R13.reuse, RZ ;  /* 0x0000000d16147210 */ /* 0x080fe20007f3e0ff */
[----:B------:R0:W-:Y:S04]  /*0400*/  STG.E.64 desc[UR4][R14.64], RZ ;  /* 0x000000ff0e007986 */ /* 0x0001e8000c101b04 */
[--C-:B------:R-:W-:Y:S01]  /*0410*/  IMAD.X R21, R23, 0x1, R29.reuse, P1 ;  /* 0x0000000117157824 */ /* 0x100fe200008e061d */
[-C--:B------:R-:W-:Y:S01]  /*0420*/  IADD3 R18, P1, PT, R20, R13.reuse, RZ ;  /* 0x0000000d14127210 */ /* 0x080fe20007f3e0ff */
[----:B------:R1:W-:Y:S04]  /*0430*/  STG.E.64 desc[UR4][R22.64], RZ ;  /* 0x000000ff16007986 */ /* 0x0003e8000c101b04 */
[--C-:B------:R-:W-:Y:S01]  /*0440*/  IMAD.X R19, R21, 0x1, R29.reuse, P1 ;  /* 0x0000000115137824 */ /* 0x100fe200008e061d */
[-C--:B------:R-:W-:Y:S01]  /*0450*/  IADD3 R16, P1, PT, R18, R13.reuse, RZ ;  /* 0x0000000d12107210 */ /* 0x080fe20007f3e0ff */
[----:B------:R1:W-:Y:S04]  /*0460*/  STG.E.64 desc[UR4][R20.64], RZ ;  /* 0x000000ff14007986 */ /* 0x0003e8000c101b04 */
[--C-:B------:R-:W-:Y:S01]  /*0470*/  IMAD.X R17, R19, 0x1, R29.reuse, P1 ;  /* 0x0000000113117824 */ /* 0x100fe200008e061d */
[-C--:B0-----:R-:W-:Y:S01]  /*0480*/  IADD3 R14, P1, PT, R16, R13.reuse, RZ ;  /* 0x0000000d100e7210 */ /* 0x081fe20007f3e0ff */
[----:B------:R1:W-:Y:S04]  /*0490*/  STG.E.64 desc[UR4][R18.64], RZ ;  /* 0x000000ff12007986 */ /* 0x0003e8000c101b04 */
[--C-:B------:R-:W-:Y:S01]  /*04a0*/  IMAD.X R15, R17, 0x1, R29.reuse, P1 ;  /* 0x00000001110f7824 */ /* 0x100fe200008e061d */
[----:B------:R-:W-:Y:S01]  /*04b0*/  IADD3 R24, P1, PT, R14, R13, RZ ;  /* 0x0000000d0e187210 */ /* 0x000fe20007f3e0ff */
[----:B------:R1:W-:Y:S04]  /*04c0*/  STG.E.64 desc[UR4][R16.64], RZ ;  /* 0x000000ff10007986 */ /* 0x0003e8000c101b04 */
[----:B------:R-:W-:Y:S01]  /*04d0*/  IMAD.X R25, R15, 0x1, R29, P1 ;  /* 0x000000010f197824 */ /* 0x000fe200008e061d */
[----:B------:R-:W-:Y:S01]  /*04e0*/  IADD3 R27, P1, PT, R27, -0x8, RZ ;  /* 0xfffffff81b1b7810 */ /* 0x000fe20007f3e0ff */
[----:B------:R1:W-:Y:S03]  /*04f0*/  STG.E.64 desc[UR4][R14.64], RZ ;  /* 0x000000ff0e007986 */ /* 0x0003e6000c101b04 */
[----:B------:R-:W-:Y:S01]  /*0500*/  IADD3.X R7, PT, PT, R7, -0x1, RZ, P1, !PT ;  /* 0xffffffff07077810 */ /* 0x000fe20000ffe4ff */
[----:B------:R1:W-:Y:S01]  /*0510*/  STG.E.64 desc[UR4][R24.64], RZ ;  /* 0x000000ff18007986 */ /* 0x0003e2000c101b04 */
[----:B------:R-:W-:-:S04]  /*0520*/  ISETP.NE.U32.AND P1, PT, R27, RZ, PT ;  /* 0x000000ff1b00720c */ /* 0x000fc80003f25070 */
[----:B------:R-:W-:-:S13]  /*0530*/  ISETP.NE.AND.EX P1, PT, R7, RZ, PT, P1 ;  /* 0x000000ff0700720c */ /* 0x000fda0003f25310 */
[----:B-1----:R-:W-:Y:S05]  /*0540*/  @P1 BRA `(.L_x_224) ;  /* 0xfffffffc00841947 */ /* 0x002fea000383ffff */
.L_x_223:
        /* <DEDUP_REMOVED lines=27> */
[----:B------:R0:W-:Y:S01]  /*0700*/  STG.E.64 desc[UR4][R12.64], RZ ;  /* 0x000000ff0c007986 */ /* 0x0001e2000c101b04 */
[----:B------:R-:W-:Y:S01]  /*0710*/  IMAD R5, R7, UR7, R15 ;  /* 0x0000000707057c24 */ /* 0x000fe2000f8e020f */
[----:B------:R-:W-:Y:S01]  /*0720*/  LEA.HI.X R19, R4, UR9, R19, 0x3, P1 ;  /* 0x0000000904137c11 */ /* 0x000fe200088f1c13 */
[----:B------:R-:W-:Y:S01]  /*0730*/  IMAD.MOV.U32 R2, RZ, RZ, RZ ;  /* 0x000000ffff027224 */ /* 0x000fe200078e00ff */
[----:B------:R-:W-:Y:S01]  /*0740*/  LEA.HI.X R21, R16, UR9, R17, 0x3, P2 ;  /* 0x0000000910157c11 */ /* 0x000fe200090f1c11 */
[----:B------:R-:W-:Y:S01]  /*0750*/  VIADD R3, R3, 0x4 ;  /* 0x0000000403037836 */ /* 0x000fe20000000000 */
[----:B------:R-:W-:Y:S01]  /*0760*/  LEA.HI.X R23, R14, UR9, R5, 0x3, P3 ;  /* 0x000000090e177c11 */ /* 0x000fe200098f1c05 */
[----:B------:R0:W-:Y:S04]  /*0770*/  STG.E.64 desc[UR4][R18.64], RZ ;  /* 0x000000ff12007986 */ /* 0x0001e8000c101b04 */
[----:B------:R0:W-:Y:S04]  /*0780*/  STG.E.64 desc[UR4][R20.64], RZ ;  /* 0x000000ff14007986 */ /* 0x0001e8000c101b04 */
[----:B------:R0:W-:Y:S02]  /*0790*/  STG.E.64 desc[UR4][R22.64], RZ ;  /* 0x000000ff16007986 */ /* 0x0001e4000c101b04 */
.L_x_225:
        /* <DEDUP_REMOVED lines=24> */
[----:B------:R1:W-:Y:S04]  /*0920*/  STG.E.64 desc[UR4][R4.64], RZ ;  /* 0x000000ff04007986 */ /* 0x0003e8000c101b04 */
[----:B------:R1:W-:Y:S02]  /*0930*/  STG.E.64 desc[UR4][R14.64], RZ ;  /* 0x000000ff0e007986 */ /* 0x0003e4000c101b04 */
.L_x_226:
        /* <DEDUP_REMOVED lines=11> */
[----:B------:R-:W-:Y:S01]  /*09f0*/  STG.E.64 desc[UR4][R2.64], RZ ;  /* 0x000000ff02007986 */ /* 0x000fe2000c101b04 */
[----:B------:R-:W-:Y:S05]  /*0a00*/  EXIT ;  /* 0x000000000000794d */ /* 0x000fea0003800000 */
.L_x_227:
        /* <DEDUP_REMOVED lines=15> */
.L_x_512:


//--------------------- .text._ZN2at6native43_GLOBAL__N__c95f0927_10_LossCTC_cu_88d8892b36ctc_loss_backward_collect_gpu_kernelIdlEEvPT_PKS3_lS6_S6_S6_PKllPKT0_S8_lS6_llllllllllllS8_llllb --------------------------
	.section	.text._ZN2at6native43_GLOBAL__N__c95f0927_10_LossCTC_cu_88d8892b36ctc_loss_backward_collect_gpu_kernelIdlEEvPT_PKS3_lS6_S6_S6_PKllPKT0_S8_lS6_llllllllllllS8_llllb,"ax",@progbits
	.align	128
.text._ZN2at6native43_GLOBAL__N__c95f0927_10_LossCTC_cu_88d8892b36ctc_loss_backward_collect_gpu_kernelIdlEEvPT_PKS3_lS6_S6_S6_PKllPKT0_S8_lS6_llllllllllllS8_llllb:
        .type           _ZN2at6native43_GLOBAL__N__c95f0927_10_LossCTC_cu_88d8892b36ctc_loss_backward_collect_gpu_kernelIdlEEvPT_PKS3_lS6_S6_S6_PKllPKT0_S8_lS6_llllllllllllS8_llllb,@function
        .size           _ZN2at6native43_GLOBAL__N__c95f0927_10_LossCTC_cu_88d8892b36ctc_loss_backward_collect_gpu_kernelIdlEEvPT_PKS3_lS6_S6_S6_PKllPKT0_S8_lS6_llllllllllllS8_llllb,(.L_x_513 - _ZN2at6native43_GLOBAL__N__c95f0927_10_LossCTC_cu_88d8892b36ctc_loss_backward_collect_gpu_kernelIdlEEvPT_PKS3_lS6_S6_S6_PKllPKT0_S8_lS6_llllllllllllS8_llllb)
        .other          _ZN2at6native43_GLOBAL__N__c95f0927_10_LossCTC_cu_88d8892b36ctc_loss_backward_collect_gpu_kernelIdlEEvPT_PKS3_lS6_S6_S6_PKllPKT0_S8_lS6_llllllllllllS8_llllb,@"STO_CUDA_ENTRY STV_DEFAULT"
_ZN2at6native43_GLOBAL__N__c95f0927_10_LossCTC_cu_88d8892b36ctc_loss_backward_collect_gpu_kernelIdlEEvPT_PKS3_lS6_S6_S6_PKllPKT0_S8_lS6_llllllllllllS8_llllb:
        /* <DEDUP_REMOVED lines=83> */
.L_x_238:
[----:B------:R-:W-:Y:S01]  /*0530*/  ISETP.GE.U32.AND P0, PT, R0, UR4, PT ;  /* 0x0000000400007c0c */ /* 0x000fe2000bf06070 */
[----:B------:R-:W-:Y:S03]  /*0540*/  BSSY.RECONVERGENT B0, `(.L_x_229) ;  /* 0x00000df000007945 */ /* 0x000fe60003800200 */
[----:B------:R-:W-:-:S13]  /*0550*/  ISETP.GE.AND.EX P0, PT, R56, UR5, PT, P0 ;  /* 0x0000000538007c0c */ /* 0x000fda000bf06300 */
[----:B------:R-:W-:Y:S05]  /*0560*/  @!P0 BRA `(.L_x_230) ;  /* 0x0000000c00708947 */ /* 0x000fea0003800000 */
[----:B------:R-:W-:Y:S01]  /*0570*/  ULOP3.LUT UR6, UR4, 0x1, URZ, 0xc0, !UPT ;  /* 0x0000000104067892 */ /* 0x000fe2000f8ec0ff */
[----:B------:R-:W2:Y:S01]  /*0580*/  LDG.E.64.CONSTANT R46, desc[UR18][R60.64] ;  /* 0x000000123c2e7981 */ /* 0x000ea2000c1e9b00 */
[----:B------:R-:W0:Y:S02]  /*0590*/  LDCU.64 UR28, c[0x0][0x460] ;  /* 0x00008c00ff1c77ac */ /* 0x000e240008000a00 */
[----:B------:R-:W-:-:S04]  /*05a0*/  UISETP.NE.U32.AND UP0, UPT, UR6, 0x1, UPT ;  /* 0x000000010600788c */ /* 0x000fc8000bf05070 */
[----:B------:R-:W-:-:S06]  /*05b0*/  UISETP.NE.U32.AND.EX UP0, UPT, URZ, URZ, UPT, UP0 ;  /* 0x000000ffff00728c */ /* 0x000fcc000bf05100 */
[----:B------:R-:W-:-:S05]  /*05c0*/  PLOP3.LUT P1, PT, PT, PT, UP0, 0x80, 0x8 ;  /* 0x000000000008781c */ /* 0x000fca0003f2f008 */
[----:B------:R-:W1:Y:S01]  /*05d0*/  @!UP0 LDCU.64 UR12, c[0x0][0x448] ;  /* 0x00008900ff0c87ac */ /* 0x000e620008000a00 */
[----:B------:R-:W3:Y:S01]  /*05e0*/  @!UP0 LDCU.64 UR26, c[0x0][0x3c0] ;  /* 0x00007800ff1a87ac */ /* 0x000ee20008000a00 */
[----:B------:R-:W-:Y:S02]  /*05f0*/  @!UP0 USHF.R.U64 UR6, UR4, 0x1, UR5 ;  /* 0x0000000104068899 */ /* 0x000fe40008001205 */
[----:B------:R-:W-:-:S04]  /*0600*/  @!UP0 USHF.R.U32.HI UR7, URZ, 0x1, UR5 ;  /* 0x00000001ff078899 */ /* 0x000fc80008011605 */
[----:B------:R-:W-:Y:S01]  /*0610*/  IMAD.U32 R3, RZ, RZ, UR6 ;  /* 0x00000006ff037e24 */ /* 0x000fe2000f8e00ff */
[----:B-1----:R-:W-:-:S03]  /*0620*/  @!UP0 UIMAD UR7, UR7, UR12, URZ ;  /* 0x0000000c070782a4 */ /* 0x002fc6000f8e02ff */
[----:B-----5:R-:W-:Y:S01]  /*0630*/  @!P1 IMAD.WIDE.U32 R2, R3, UR12, R6 ;  /* 0x0000000c03029c25 */ /* 0x020fe2000f8e0006 */
[----:B------:R-:W-:Y:S02]  /*0640*/  @!UP0 UIMAD UR7, UR6, UR13, UR7 ;  /* 0x0000000d060782a4 */ /* 0x000fe4000f8e0207 */
[----:B---3--:R-:W-:-:S04]  /*0650*/  @!P1 LEA R20, P0, R2, UR26, 0x3 ;  /* 0x0000001a02149c11 */ /* 0x008fc8000f8018ff */
[----:B------:R-:W-:-:S05]  /*0660*/  @!P1 VIADD R3, R3, UR7 ;  /* 0x0000000703039c36 */ /* 0x000fca0008000000 */
[----:B------:R-:W-:Y:S01]  /*0670*/  @!P1 LEA.HI.X R21, R2, UR27, R3, 0x3, P0 ;  /* 0x0000001b02159c11 */ /* 0x000fe200080f1c03 */
[----:B0-----:R-:W-:Y:S01]  /*0680*/  IMAD.U32 R2, RZ, RZ, UR28 ;  /* 0x0000001cff027e24 */ /* 0x001fe2000f8e00ff */
[----:B------:R-:W-:-:S06]  /*0690*/  MOV R3, UR29 ;  /* 0x0000001d00037c02 */ /* 0x000fcc0008000f00 */
[----:B------:R0:W3:Y:S02]  /*06a0*/  @!P1 LDG.E.64.CONSTANT R2, desc[UR18][R20.64] ;  /* 0x0000001214029981 */ /* 0x0000e4000c1e9b00 */
[----:B0-----:R-:W-:Y:S02]  /*06b0*/  IMAD.MOV.U32 R20, RZ, RZ, R4 ;  /* 0x000000ffff147224 */ /* 0x001fe400078e0004 */
[----:B------:R-:W-:Y:S02]  /*06c0*/  IMAD.MOV.U32 R21, RZ, RZ, R57 ;  /* 0x000000ffff157224 */ /* 0x000fe400078e0039 */
[----:B---3--:R-:W-:Y:S02]  /*06d0*/  IMAD R3, R3, UR24, RZ ;  /* 0x0000001803037c24 */ /* 0x008fe4000f8e02ff */
[C---:B------:R-:W-:Y:S02]  /*06e0*/  IMAD.WIDE.U32 R22, R2.reuse, UR24, R20 ;  /* 0x0000001802167c25 */ /* 0x040fe4000f8e0014 */
[----:B------:R-:W2:Y:S02]  /*06f0*/  LDG.E.64.CONSTANT R20, desc[UR18][R58.64] ;  /* 0x000000123a147981 */ /* 0x000ea4000c1e9b00 */
[----:B------:R-:W-:Y:S01]  /*0700*/  IMAD R3, R2, UR25, R3 ;  /* 0x0000001902037c24 */ /* 0x000fe2000f8e0203 */
[----:B------:R-:W-:-:S03]  /*0710*/  LEA R2, P0, R22, UR22, 0x3 ;  /* 0x0000001616027c11 */ /* 0x000fc6000f8018ff */
[----:B------:R-:W-:-:S05]  /*0720*/  IMAD.IADD R3, R23, 0x1, R3 ;  /* 0x0000000117037824 */ /* 0x000fca00078e0203 */
[----:B------:R-:W-:-:S05]  /*0730*/  LEA.HI.X R3, R22, UR23, R3, 0x3, P0 ;  /* 0x0000001716037c11 */ /* 0x000fca00080f1c03 */
[----:B------:R-:W3:Y:S01]  /*0740*/  LDG.E.64 R48, desc[UR18][R2.64] ;  /* 0x0000001202307981 */ /* 0x000ee2000c1e1b00 */
[----:B--2---:R-:W-:Y:S02]  /*0750*/  DADD R46, R46, R20 ;  /* 0x000000002e2e7229 */ /* 0x004fe40000000014 */
[----:B---3--:R-:W-:-:S14]  /*0760*/  DSETP.NEU.AND P0, PT, R48, -INF , PT ;  /* 0xfff000003000742a */ /* 0x008fdc0003f0d000 */
[----:B------:R0:W-:Y:S01]  /*0770*/  @!P0 STG.E.64 desc[UR18][R2.64], R46 ;  /* 0x0000002e02008986 */ /* 0x0001e2000c101b12 */
[----:B------:R-:W-:Y:S05]  /*0780*/  @!P0 BRA `(.L_x_230) ;  /* 0x0000000800e88947 */ /* 0x000fea0003800000 */
[C---:B------:R-:W-:Y:S01]  /*0790*/  DSETP.GT.AND P0, PT, R48.reuse, R46, PT ;  /* 0x0000002e3000722a */ /* 0x040fe20003f04000 */
[----:B------:R-:W-:Y:S01]  /*07a0*/  MOV R50, 0x652b82fe ;  /* 0x652b82fe00327802 */ /* 0x000fe20000000f00 */
[----:B------:R-:W-:Y:S01]  /*07b0*/  IMAD.MOV.U32 R51, RZ, RZ, 0x3ff71547 ;  /* 0x3ff71547ff337424 */ /* 0x000fe200078e00ff */
[----:B------:R-:W-:Y:S01]  /*07c0*/  UMOV UR6, 0xfefa39ef ;  /* 0xfefa39ef00067882 */ /* 0x000fe20000000000 */
[----:B------:R-:W-:Y:S01]  /*07d0*/  UMOV UR7, 0x3fe62e42 ;  /* 0x3fe62e4200077882 */ /* 0x000fe20000000000 */
[----:B------:R-:W-:Y:S01]  /*07e0*/  IMAD.MOV.U32 R22, RZ, RZ, 0x3b39803f ;  /* 0x3b39803fff167424 */ /* 0x000fe200078e00ff */
[----:B------:R-:W-:Y:S01]  /*07f0*/  FSEL R20, R48, R46, P0 ;  /* 0x0000002e30147208 */ /* 0x000fe20000000000 */
[----:B------:R-:W-:Y:S01]  /*0800*/  IMAD.MOV.U32 R23, RZ, RZ, 0x3c7abc9e ;  /* 0x3c7abc9eff177424 */ /* 0x000fe200078e00ff */
[----:B------:R-:W-:Y:S01]  /*0810*/  FSEL R21, R49, R47, P0 ;  /* 0x0000002f31157208 */ /* 0x000fe20000000000 */
[----:B------:R-:W-:Y:S01]  /*0820*/  IMAD.MOV.U32 R26, RZ, RZ, -0x35dec16 ;  /* 0xfca213eaff1a7424 */ /* 0x000fe200078e00ff */
[----:B------:R-:W-:Y:S01]  /*0830*/  MOV R28, 0x62401315 ;  /* 0x62401315001c7802 */ /* 0x000fe20000000f00 */
[----:B------:R-:W-:Y:S01]  /*0840*/  IMAD.MOV.U32 R27, RZ, RZ, 0x3e928af3 ;  /* 0x3e928af3ff1b7424 */ /* 0x000fe200078e00ff */
[----:B------:R-:W-:Y:S01]  /*0850*/  BSSY.RECONVERGENT B1, `(.L_x_231) ;  /* 0x0000032000017945 */ /* 0x000fe20003800200 */
[----:B------:R-:W-:Y:S01]  /*0860*/  IMAD.MOV.U32 R29, RZ, RZ, 0x3ec71dee ;  /* 0x3ec71deeff1d7424 */ /* 0x000fe200078e00ff */
[----:B------:R-:W-:-:S08]  /*0870*/  DADD R48, R48, -R20 ;  /* 0x0000000030307229 */ /* 0x000fd00000000814 */
[----:B------:R-:W-:Y:S02]  /*0880*/  DFMA R50, R48, R50, 6.75539944105574400000e+15 ;  /* 0x433800003032742b */ /* 0x000fe40000000032 */
[----:B------:R-:W-:-:S06]  /*0890*/  FSETP.GEU.FTZ.AND P0, PT, |R49|, 4.1917929649353027344, PT ;  /* 0x4086232b3100780b */ /* 0x000fcc0003f1e200 */
[----:B------:R-:W-:-:S08]  /*08a0*/  DADD R52, R50, -6.75539944105574400000e+15 ;  /* 0xc338000032347429 */ /* 0x000fd00000000000 */
[----:B------:R-:W-:-:S08]  /*08b0*/  DFMA R24, R52, -UR6, R48 ;  /* 0x8000000634187c2b */ /* 0x000fd00008000030 */
[----:B------:R-:W-:Y:S01]  /*08c0*/  DFMA R52, R52, -R22, R24 ;  /* 0x800000163434722b */ /* 0x000fe20000000018 */
[----:B------:R-:W-:Y:S01]  /*08d0*/  MOV R24, 0x69ce2bdf ;  /* 0x69ce2bdf00187802 */ /* 0x000fe20000000f00 */
[----:B------:R-:W-:-:S06]  /*08e0*/  IMAD.MOV.U32 R25, RZ, RZ, 0x3e5ade15 ;  /* 0x3e5ade15ff197424 */ /* 0x000fcc00078e00ff */
[----:B------:R-:W-:-:S08]  /*08f0*/  DFMA R30, R52, R24, R26 ;  /* 0x00000018341e722b */ /* 0x000fd0000000001a */
[----:B------:R-:W-:Y:S01]  /*0900*/  DFMA R32, R52, R30, R28 ;  /* 0x0000001e3420722b */ /* 0x000fe2000000001c */
[----:B------:R-:W-:Y:S02]  /*0910*/  IMAD.MOV.U32 R30, RZ, RZ, 0x7c89eb71 ;  /* 0x7c89eb71ff1e7424 */ /* 0x000fe400078e00ff */
[----:B------:R-:W-:-:S06]  /*0920*/  IMAD.MOV.U32 R31, RZ, RZ, 0x3efa0199 ;  /* 0x3efa0199ff1f7424 */ /* 0x000fcc00078e00ff */
[----:B------:R-:W-:Y:S01]  /*0930*/  DFMA R34, R52, R32, R30 ;  /* 0x000000203422722b */ /* 0x000fe2000000001e */
[----:B------:R-:W-:Y:S01]  /*0940*/  MOV R32, 0x14761f65 ;  /* 0x14761f6500207802 */ /* 0x000fe20000000f00 */
[----:B------:R-:W-:-:S06]  /*0950*/  IMAD.MOV.U32 R33, RZ, RZ, 0x3f2a01a0 ;  /* 0x3f2a01a0ff217424 */ /* 0x000fcc00078e00ff */
        /* <DEDUP_REMOVED lines=15> */
[----:B------:R-:W-:-:S08]  /*0a50*/  DFMA R44, R52, R44, R42 ;  /* 0x0000002c342c722b */ /* 0x000fd0000000002a */
[----:B------:R-:W-:-:S08]  /*0a60*/  DFMA R44, R52, R44, 1 ;  /* 0x3ff00000342c742b */ /* 0x000fd0000000002c */
[----:B------:R-:W-:-:S10]  /*0a70*/  DFMA R52, R52, R44, 1 ;  /* 0x3ff000003434742b */ /* 0x000fd4000000002c */
[----:B------:R-:W-:Y:S01]  /*0a80*/  LEA R45, R50, R53, 0x14 ;  /* 0x00000035322d7211 */ /* 0x000fe200078ea0ff */
        /* <DEDUP_REMOVED lines=10> */
[----:B------:R-:W-:Y:S02]  /*0b30*/  @!P0 IMAD.IADD R50, R50, 0x1, -R51 ;  /* 0x0000000132328824 */ /* 0x000fe400078e0a33 */
[----:B------:R-:W-:-:S03]  /*0b40*/  @!P0 IMAD R53, R51, 0x100000, R53 ;  /* 0x0010000033358824 */ /* 0x000fc600078e0235 */
[----:B------:R-:W-:-:S06]  /*0b50*/  @!P0 LEA R49, R50, 0x3ff00000, 0x14 ;  /* 0x3ff0000032318811 */ /* 0x000fcc00078ea0ff */
[----:B------:R-:W-:-:S11]  /*0b60*/  @!P0 DMUL R44, R52, R48 ;  /* 0x00000030342c8228 */ /* 0x000fd60000000000 */
.L_x_232:
[----:B------:R-:W-:Y:S05]  /*0b70*/  BSYNC.RECONVERGENT B1 ;  /* 0x0000000000017941 */ /* 0x000fea0003800200 */
.L_x_231:
[----:B0-----:R-:W-:Y:S01]  /*0b80*/  DADD R46, R46, -R20 ;  /* 0x000000002e2e7229 */ /* 0x001fe20000000814 */
[----:B------:R-:W-:Y:S01]  /*0b90*/  IMAD.MOV.U32 R48, RZ, RZ, 0x652b82fe ;  /* 0x652b82feff307424 */ /* 0x000fe200078e00ff */
[----:B------:R-:W-:Y:S01]  /*0ba0*/  MOV R51, 0x3fe62e42 ;  /* 0x3fe62e4200337802 */ /* 0x000fe20000000f00 */
[----:B------:R-:W-:Y:S01]  /*0bb0*/  IMAD.MOV.U32 R49, RZ, RZ, 0x3ff71547 ;  /* 0x3ff71547ff317424 */ /* 0x000fe200078e00ff */
[----:B------:R-:W-:Y:S01]  /*0bc0*/  BSSY.RECONVERGENT B1, `(.L_x_233) ;  /* 0x0000021000017945 */ /* 0x000fe20003800200 */
[----:B------:R-:W-:-:S04]  /*0bd0*/  IMAD.MOV.U32 R50, RZ, RZ, -0x105c611 ;  /* 0xfefa39efff327424 */ /* 0x000fc800078e00ff */
        /* <DEDUP_REMOVED lines=26> */
[----:B------:R-:W-:Y:S01]  /*0d80*/  @!P0 LEA R25, R27, R25, 0x14 ;  /* 0x000000191b198211 */ /* 0x000fe200078ea0ff */
[----:B------:R-:W-:-:S05]  /*0d90*/  @!P0 IMAD.IADD R26, R48, 0x1, -R27 ;  /* 0x00000001301a8824 */ /* 0x000fca00078e0a1b */
[----:B------:R-:W-:Y:S01]  /*0da0*/  @!P0 LEA R27, R26, 0x3ff00000, 0x14 ;  /* 0x3ff000001a1b8811 */ /* 0x000fe200078ea0ff */
[----:B------:R-:W-:-:S06]  /*0db0*/  @!P0 IMAD.MOV.U32 R26, RZ, RZ, RZ ;  /* 0x000000ffff1a8224 */ /* 0x000fcc00078e00ff */
[----:B------:R-:W-:-:S11]  /*0dc0*/  @!P0 DMUL R22, R24, R26 ;  /* 0x0000001a18168228 */ /* 0x000fd60000000000 */
.L_x_234:
[----:B------:R-:W-:Y:S05]  /*0dd0*/  BSYNC.RECONVERGENT B1 ;  /* 0x0000000000017941 */ /* 0x000fea0003800200 */
.L_x_233:
[----:B------:R-:W-:Y:S01]  /*0de0*/  DADD R22, R22, R44 ;  /* 0x0000000016167229 */ /* 0x000fe2000000002c */
[----:B------:R-:W-:Y:S01]  /*0df0*/  BSSY.RECONVERGENT B1, `(.L_x_235) ;  /* 0x0000051000017945 */ /* 0x000fe20003800200 */
[----:B------:R-:W-:-:S08]  /*0e00*/  IMAD.MOV.U32 R35, RZ, RZ, -0x3ff ;  /* 0xfffffc01ff237424 */ /* 0x000fd000078e00ff */
[----:B------:R-:W-:Y:S01]  /*0e10*/  ISETP.GT.AND P0, PT, R23, 0xfffff, PT ;  /* 0x000fffff1700780c */ /* 0x000fe20003f04270 */
[----:B------:R-:W-:Y:S01]  /*0e20*/  IMAD.MOV.U32 R24, RZ, RZ, R22 ;  /* 0x000000ffff187224 */ /* 0x000fe200078e0016 */
[----:B------:R-:W-:Y:S01]  /*0e30*/  MOV R34, R23 ;  /* 0x0000001700227202 */ /* 0x000fe20000000f00 */
[----:B------:R-:W-:-:S10]  /*0e40*/  IMAD.MOV.U32 R25, RZ, RZ, R23 ;  /* 0x000000ffff197224 */ /* 0x000fd400078e0017 */
[----:B------:R-:W-:Y:S01]  /*0e50*/  @!P0 DMUL R24, R24, 1.80143985094819840000e+16 ;  /* 0x4350000018188828 */ /* 0x000fe20000000000 */
[----:B------:R-:W-:-:S09]  /*0e60*/  @!P0 MOV R35, 0xfffffbcb ;  /* 0xfffffbcb00238802 */ /* 0x000fd20000000f00 */
[----:B------:R-:W-:Y:S02]  /*0e70*/  @!P0 IMAD.MOV.U32 R34, RZ, RZ, R25 ;  /* 0x000000ffff228224 */ /* 0x000fe400078e0019 */
[----:B------:R-:W-:Y:S02]  /*0e80*/  @!P0 IMAD.MOV.U32 R22, RZ, RZ, R24 ;  /* 0x000000ffff168224 */ /* 0x000fe400078e0018 */
[----:B------:R-:W-:-:S05]  /*0e90*/  VIADD R23, R34, 0xffffffff ;  /* 0xffffffff22177836 */ /* 0x000fca0000000000 */
[----:B------:R-:W-:-:S13]  /*0ea0*/  ISETP.GT.U32.AND P1, PT, R23, 0x7feffffe, PT ;  /* 0x7feffffe1700780c */ /* 0x000fda0003f24070 */
[----:B------:R-:W-:Y:S05]  /*0eb0*/  @P1 BRA `(.L_x_236) ;  /* 0x0000000000f81947 */ /* 0x000fea0003800000 */
[C---:B------:R-:W-:Y:S01]  /*0ec0*/  LOP3.LUT R23, R34.reuse, 0xfffff, RZ, 0xc0, !PT ;  /* 0x000fffff22177812 */ /* 0x040fe200078ec0ff */
[----:B------:R-:W-:Y:S01]  /*0ed0*/  IMAD.MOV.U32 R32, RZ, RZ, -0x748574fc ;  /* 0x8b7a8b04ff207424 */ /* 0x000fe200078e00ff */
[----:B------:R-:W-:Y:S01]  /*0ee0*/  MOV R24, RZ ;  /* 0x000000ff00187202 */ /* 0x000fe20000000f00 */
[----:B------:R-:W-:Y:S01]  /*0ef0*/  IMAD.MOV.U32 R33, RZ, RZ, 0x3ed0ee25 ;  /* 0x3ed0ee25ff217424 */ /* 0x000fe200078e00ff */
[----:B------:R-:W-:Y:S01]  /*0f00*/  LOP3.LUT R23, R23, 0x3ff00000, RZ, 0xfc, !PT ;  /* 0x3ff0000017177812 */ /* 0x000fe200078efcff */
[----:B------:R-:W-:Y:S01]  /*0f10*/  UMOV UR6, 0x3ae80f1e ;  /* 0x3ae80f1e00067882 */ /* 0x000fe20000000000 */
[----:B------:R-:W-:Y:S01]  /*0f20*/  UMOV UR7, 0x3eb1380b ;  /* 0x3eb1380b00077882 */ /* 0x000fe20000000000 */
[----:B------:R-:W-:Y:S01]  /*0f30*/  LEA.HI R36, R34, R35, RZ, 0xc ;  /* 0x0000002322247211 */ /* 0x000fe200078f60ff */
[----:B------:R-:W-:Y:S01]  /*0f40*/  UMOV UR12, 0x80000000 ;  /* 0x80000000000c7882 */ /* 0x000fe20000000000 */
[----:B------:R-:W-:Y:S01]  /*0f50*/  ISETP.GE.U32.AND P0, PT, R23, 0x3ff6a09f, PT ;  /* 0x3ff6a09f1700780c */ /* 0x000fe20003f06070 */
[----:B------:R-:W-:Y:S01]  /*0f60*/  UMOV UR13, 0x43300000 ;  /* 0x43300000000d7882 */ /* 0x000fe20000000000 */
[----:B------:R-:W-:-:S11]  /*0f70*/  MOV R37, 0x43300000 ;  /* 0x4330000000257802 */ /* 0x000fd60000000f00 */
[----:B------:R-:W-:Y:S02]  /*0f80*/  @P0 VIADD R25, R23, 0xfff00000 ;  /* 0xfff0000017190836 */ /* 0x000fe40000000000 */
[----:B------:R-:W-:Y:S02]  /*0f90*/  @P0 VIADD R36, R36, 0x1 ;  /* 0x0000000124240836 */ /* 0x000fe40000000000 */
[----:B------:R-:W-:-:S03]  /*0fa0*/  @P0 IMAD.MOV.U32 R23, RZ, RZ, R25 ;  /* 0x000000ffff170224 */ /* 0x000fc600078e0019 */
[----:B------:R-:W-:-:S03]  /*0fb0*/  LOP3.LUT R36, R36, 0x80000000, RZ, 0x3c, !PT ;  /* 0x8000000024247812 */ /* 0x000fc600078e3cff */
        /* <DEDUP_REMOVED lines=46> */
.L_x_236:
[----:B------:R-:W-:Y:S01]  /*12a0*/  IMAD.MOV.U32 R22, RZ, RZ, 0x0 ;  /* 0x00000000ff167424 */ /* 0x000fe200078e00ff */
[----:B------:R-:W-:Y:S01]  /*12b0*/  LOP3.LUT P0, RZ, R25, 0x7fffffff, RZ, 0xc0, !PT ;  /* 0x7fffffff19ff7812 */ /* 0x000fe2000780c0ff */
[----:B------:R-:W-:-:S06]  /*12c0*/  IMAD.MOV.U32 R23, RZ, RZ, 0x7ff00000 ;  /* 0x7ff00000ff177424 */ /* 0x000fcc00078e00ff */
[----:B------:R-:W-:-:S10]  /*12d0*/  DFMA R22, R24, R22, +INF ;  /* 0x7ff000001816742b */ /* 0x000fd40000000016 */
[----:B------:R-:W-:Y:S02]  /*12e0*/  FSEL R22, R22, RZ, P0 ;  /* 0x000000ff16167208 */ /* 0x000fe40000000000 */
[----:B------:R-:W-:-:S07]  /*12f0*/  FSEL R23, R23, -QNAN , P0 ;  /* 0xfff0000017177808 */ /* 0x000fce0000000000 */
.L_x_237:
[----:B------:R-:W-:Y:S05]  /*1300*/  BSYNC.RECONVERGENT B1 ;  /* 0x0000000000017941 */ /* 0x000fea0003800200 */
.L_x_235:
[----:B------:R-:W-:-:S07]  /*1310*/  DADD R22, R20, R22 ;  /* 0x0000000014167229 */ /* 0x000fce0000000016 */
[----:B------:R1:W-:Y:S04]  /*1320*/  STG.E.64 desc[UR18][R2.64], R22 ;  /* 0x0000001602007986 */ /* 0x0003e8000c101b12 */
.L_x_230:
[----:B------:R-:W-:Y:S05]  /*1330*/  BSYNC.RECONVERGENT B0 ;  /* 0x0000000000007941 */ /* 0x000fea0003800200 */
.L_x_229:
[----:B------:R-:W-:Y:S01]  /*1340*/  UIADD3 UR4, UP0, UPT, UR4, 0x1, URZ ;  /* 0x0000000104047890 */ /* 0x000fe2000ff1e0ff */
[----:B01----:R-:W-:Y:S01]  /*1350*/  IMAD.U32 R3, RZ, RZ, UR20 ;  /* 0x00000014ff037e24 */ /* 0x003fe2000f8e00ff */
[----:B------:R-:W-:Y:S02]  /*1360*/  MOV R21, UR14 ;  /* 0x0000000e00157c02 */ /* 0x000fe40008000f00 */
        /* <DEDUP_REMOVED lines=8> */
.L_x_228:
        /* <DEDUP_REMOVED lines=35> */
[----:B------:R-:W-:Y:S02]  /*1620*/  IMAD R13, R18, R23, R0 ;  /* 0x00000017120d7224 */ /* 0x000fe400078e0200 */
[----:B------:R-:W-:-:S03]  /*1630*/  IMAD.IADD R15, R11, 0x1, R15 ;  /* 0x000000010b0f7824 */ /* 0x000fc600078e020f */
[----:B------:R-:W-:Y:S02]  /*1640*/  IADD3 R11, PT, PT, R9, R13, RZ ;  /* 0x0000000d090b7210 */ /* 0x000fe40007ffe0ff */
[----:B------:R-:W-:Y:S02]  /*1650*/  LEA.HI.X R15, R10, UR9, R15, 0x3, P2 ;  /* 0x000000090a0f7c11 */ /* 0x000fe400090f1c0f */
[----:B0-----:R-:W-:Y:S01]  /*1660*/  SHF.L.U64.HI R10, R4, 0x3, R5 ;  /* 0x00000003040a7819 */ /* 0x001fe20000010205 */
[----:B--2---:R-:W-:-:S06]  /*1670*/  DSETP.EQ.AND P0, PT, R2, +INF , P0 ;  /* 0x7ff000000200742a */ /* 0x004fcc0000702000 */
[----:B------:R-:W-:Y:S02]  /*1680*/  ISETP.GE.OR.EX P0, PT, R19, R17, P0, P1 ;  /* 0x000000111300720c */ /* 0x000fe40000706710 */
[----:B------:R-:W-:-:S04]  /*1690*/  LEA R0, P1, R8, UR4, 0x3 ;  /* 0x0000000408007c11 */ /* 0x000fc8000f8218ff */
[----:B------:R-:W-:-:S09]  /*16a0*/  LEA.HI.X R11, R8, UR5, R11, 0x3, P1 ;  /* 0x00000005080b7c11 */ /* 0x000fd200088f1c0b */
.L_x_245:
        /* <DEDUP_REMOVED lines=10> */
[----:B------:R-:W-:Y:S01]  /*1750*/  IMAD.MOV.U32 R12, RZ, RZ, R0 ;  /* 0x000000ffff0c7224 */ /* 0x000fe200078e0000 */
[----:B------:R-:W-:-:S06]  /*1760*/  MOV R13, R11 ;  /* 0x0000000b000d7202 */ /* 0x000fcc0000000f00 */
        /* <DEDUP_REMOVED lines=80> */
.L_x_242:
[----:B------:R-:W-:Y:S05]  /*1c70*/  BSYNC.RECONVERGENT B1 ;  /* 0x0000000000017941 */ /* 0x000fea0003800200 */
.L_x_241:
        /* <DEDUP_REMOVED lines=15> */
.L_x_244:
[----:B------:R-:W-:Y:S05]  /*1d70*/  BSYNC.RECONVERGENT B1 ;  /* 0x0000000000017941 */ /* 0x000fea0003800200 */
.L_x_243:
[----:B------:R-:W-:-:S08]  /*1d80*/  DADD R12, -R24, R22 ;  /* 0x00000000180c7229 */ /* 0x000fd00000000116 */
[----:B------:R-:W-:-:S11]  /*1d90*/  DMUL R12, R20, R12 ;  /* 0x0000000c140c7228 */ /* 0x000fd60000000000 */
.L_x_240:
[----:B------:R-:W-:Y:S05]  /*1da0*/  BSYNC.RECONVERGENT B0 ;  /* 0x0000000000007941 */ /* 0x000fea0003800200 */
.L_x_239:
[----:B------:R0:W-:Y:S01]  /*1db0*/  STG.E.64 desc[UR18][R8.64], R12 ;  /* 0x0000000c08007986 */ /* 0x0001e2000c101b12 */
[----:B------:R-:W-:Y:S02]  /*1dc0*/  LEA R0, P1, R4, R0, 0x3 ;  /* 0x0000000004007211 */ /* 0x000fe400078218ff */
[----:B------:R-:W-:-:S03]  /*1dd0*/  LEA R14, P2, R6, R8, 0x3 ;  /* 0x00000008060e7211 */ /* 0x000fc600078418ff */
[----:B------:R-:W-:Y:S01]  /*1de0*/  IMAD.X R11, R11, 0x1, R10, P1 ;  /* 0x000000010b0b7824 */ /* 0x000fe200008e060a */
[----:B------:R-:W-:Y:S01]  /*1df0*/  IADD3.X R15, PT, PT, R9, R7, RZ, P2, !PT ;  /* 0x00000007090f7210 */ /* 0x000fe200017fe4ff */
[----:B------:R-:W-:Y:S08]  /*1e00*/  BRA.U UP0, `(.L_x_245) ;  /* 0xfffffff900287547 */ /* 0x000ff0000b83ffff */
[----:B------:R-:W-:Y:S05]  /*1e10*/  EXIT ;  /* 0x000000000000794d */ /* 0x000fea0003800000 */
.L_x_246:
        /* <DEDUP_REMOVED lines=14> */
.L_x_513:


//--------------------- .text._ZN2at6native43_GLOBAL__N__c95f0927_10_LossCTC_cu_88d8892b45ctc_loss_backward_collect_nonblank_gpu_kernelIdlEEvPT_PKS3_lS6_S6_S6_PKlPKT0_S8_S6_llllllllllllS8_llb --------------------------
	.section	.text._ZN2at6native43_GLOBAL__N__c95f0927_10_LossCTC_cu_88d8892b45ctc_loss_backward_collect_nonblank_gpu_kernelIdlEEvPT_PKS3_lS6_S6_S6_PKlPKT0_S8_S6_llllllllllllS8_llb,"ax",@progbits
	.align	128
.text._ZN2at6native43_GLOBAL__N__c95f0927_10_LossCTC_cu_88d8892b45ctc_loss_backward_collect_nonblank_gpu_kernelIdlEEvPT_PKS3_lS6_S6_S6_PKlPKT0_S8_S6_llllllllllllS8_llb:
        .type           _ZN2at6native43_GLOBAL__N__c95f0927_10_LossCTC_cu_88d8892b45ctc_loss_backward_collect_nonblank_gpu_kernelIdlEEvPT_PKS3_lS6_S6_S6_PKlPKT0_S8_S6_llllllllllllS8_llb,@function
        .size           _ZN2at6native43_GLOBAL__N__c95f0927_10_LossCTC_cu_88d8892b45ctc_loss_backward_collect_nonblank_gpu_kernelIdlEEvPT_PKS3_lS6_S6_S6_PKlPKT0_S8_S6_llllllllllllS8_llb,(.L_x_514 - _ZN2at6native43_GLOBAL__N__c95f0927_10_LossCTC_cu_88d8892b45ctc_loss_backward_collect_nonblank_gpu_kernelIdlEEvPT_PKS3_lS6_S6_S6_PKlPKT0_S8_S6_llllllllllllS8_llb)
        .other          _ZN2at6native43_GLOBAL__N__c95f0927_10_LossCTC_cu_88d8892b45ctc_loss_backward_collect_nonblank_gpu_kernelIdlEEvPT_PKS3_lS6_S6_S6_PKlPKT0_S8_S6_llllllllllllS8_llb,@"STO_CUDA_ENTRY STV_DEFAULT"
_ZN2at6native43_GLOBAL__N__c95f0927_10_LossCTC_cu_88d8892b45ctc_loss_backward_collect_nonblank_gpu_kernelIdlEEvPT_PKS3_lS6_S6_S6_PKlPKT0_S8_S6_llllllllllllS8_llb:
        /* <DEDUP_REMOVED lines=56> */
[----:B------:R-:W2:Y:S01]  /*0380*/  LDG.E.64.CONSTANT R20, desc[UR6][R20.64] ;  /* 0x0000000614147981 */ /* 0x000ea2000c1e9b00 */
[----:B------:R-:W0:Y:S01]  /*0390*/  LDCU.128 UR8, c[0x0][0x3f0] ;  /* 0x00007e00ff0877ac */ /* 0x000e220008000c00 */
[----:B------:R-:W1:Y:S02]  /*03a0*/  LDC.64 R18, c[0x0][0x410] ;  /* 0x00010400ff127b82 */ /* 0x000e640000000a00 */
[----:B------:R-:W5:Y:S01]  /*03b0*/  LDG.E.64.CONSTANT R24, desc[UR6][R24.64] ;  /* 0x0000000618187981 */ /* 0x000f62000c1e9b00 */
[----:B------:R-:W3:Y:S01]  /*03c0*/  LDCU.64 UR12, c[0x0][0x3d8] ;  /* 0x00007b00ff0c77ac */ /* 0x000ee20008000a00 */
[----:B------:R-:W-:Y:S01]  /*03d0*/  ISETP.NE.U32.AND P0, PT, R26, 0x1, PT ;  /* 0x000000011a00780c */ /* 0x000fe20003f05070 */
[----:B------:R-:W-:Y:S01]  /*03e0*/  BSSY.RECONVERGENT B0, `(.L_x_247) ;  /* 0x00000c9000007945 */ /* 0x000fe20003800200 */
[C---:B------:R-:W-:Y:S01]  /*03f0*/  SHF.L.U64.HI R0, R2.reuse, 0x1, R3 ;  /* 0x0000000102007819 */ /* 0x040fe20000010203 */
[----:B------:R-:W2:Y:S01]  /*0400*/  LDCU.64 UR14, c[0x0][0x3e0] ;  /* 0x00007c00ff0e77ac */ /* 0x000ea20008000a00 */
[----:B------:R-:W4:Y:S01]  /*0410*/  LDC.64 R12, c[0x0][0x428] ;  /* 0x00010a00ff0c7b82 */ /* 0x000f220000000a00 */
[----:B------:R-:W-:Y:S01]  /*0420*/  ISETP.NE.AND.EX P0, PT, R27, RZ, PT, P0 ;  /* 0x000000ff1b00720c */ /* 0x000fe20003f05300 */
[----:B------:R-:W-:Y:S01]  /*0430*/  IMAD.SHL.U32 R3, R2, 0x2, RZ ;  /* 0x0000000202037824 */ /* 0x000fe200078e00ff */
[----:B------:R-:W3:Y:S01]  /*0440*/  LDCU.64 UR16, c[0x0][0x410] ;  /* 0x00008200ff1077ac */ /* 0x000ee20008000a00 */
[----:B------:R-:W-:-:S02]  /*0450*/  IMAD.MOV.U32 R87, RZ, RZ, RZ ;  /* 0x000000ffff577224 */ /* 0x000fc400078e00ff */
[----:B------:R-:W-:Y:S01]  /*0460*/  IMAD.MOV.U32 R82, RZ, RZ, RZ ;  /* 0x000000ffff527224 */ /* 0x000fe200078e00ff */
[----:B------:R-:W1:Y:S01]  /*0470*/  LDCU.64 UR18, c[0x0][0x428] ;  /* 0x00008500ff1277ac */ /* 0x000e620008000a00 */
[C---:B0-----:R-:W-:Y:S01]  /*0480*/  IMAD.WIDE.U32 R4, R9.reuse, UR8, RZ ;  /* 0x0000000809047c25 */ /* 0x041fe2000f8e00ff */
[----:B------:R-:W0:Y:S03]  /*0490*/  LDCU.64 UR4, c[0x0][0x400] ;  /* 0x00008000ff0477ac */ /* 0x000e260008000a00 */
[C---:B------:R-:W-:Y:S01]  /*04a0*/  IMAD R5, R9.reuse, UR9, R5 ;  /* 0x0000000909057c24 */ /* 0x040fe2000f8e0205 */
[----:B------:R-:W2:Y:S01]  /*04b0*/  LDCU.64 UR8, c[0x0][0x418] ;  /* 0x00008300ff0877ac */ /* 0x000ea20008000a00 */
[----:B---3--:R-:W-:-:S04]  /*04c0*/  IMAD.WIDE.U32 R6, R9, UR12, RZ ;  /* 0x0000000c09067c25 */ /* 0x008fc8000f8e00ff */
[----:B------:R-:W-:Y:S02]  /*04d0*/  IMAD R7, R9, UR13, R7 ;  /* 0x0000000d09077c24 */ /* 0x000fe4000f8e0207 */
[----:B------:R-:W-:Y:S02]  /*04e0*/  IMAD R2, R0, UR16, RZ ;  /* 0x0000001000027c24 */ /* 0x000fe4000f8e02ff */
[----:B-1----:R-:W-:-:S04]  /*04f0*/  IMAD.WIDE.U32 R18, R3, UR16, R18 ;  /* 0x0000001003127c25 */ /* 0x002fc8000f8e0012 */
[----:B------:R-:W-:Y:S02]  /*0500*/  IMAD R0, R0, UR18, RZ ;  /* 0x0000001200007c24 */ /* 0x000fe4000f8e02ff */
[----:B0-----:R-:W-:-:S04]  /*0510*/  IMAD.WIDE.U32 R16, R9, UR4, RZ ;  /* 0x0000000409107c25 */ /* 0x001fc8000f8e00ff */
[C---:B------:R-:W-:Y:S02]  /*0520*/  IMAD R85, R3.reuse, UR17, R2 ;  /* 0x0000001103557c24 */ /* 0x040fe4000f8e0202 */
[C---:B------:R-:W-:Y:S02]  /*0530*/  IMAD R83, R3.reuse, UR19, R0 ;  /* 0x0000001303537c24 */ /* 0x040fe4000f8e0200 */
[----:B----4-:R-:W-:Y:S01]  /*0540*/  IMAD.WIDE.U32 R12, R3, UR18, R12 ;  /* 0x00000012030c7c25 */ /* 0x010fe2000f8e000c */
[----:B------:R-:W-:-:S03]  /*0550*/  IADD3 R85, PT, PT, R19, R85, RZ ;  /* 0x0000005513557210 */ /* 0x000fc60007ffe0ff */
[----:B------:R-:W-:Y:S02]  /*0560*/  IMAD R32, R9, UR5, R17 ;  /* 0x0000000509207c24 */ /* 0x000fe4000f8e0211 */
[----:B------:R-:W-:Y:S02]  /*0570*/  IMAD.IADD R83, R13, 0x1, R83 ;  /* 0x000000010d537824 */ /* 0x000fe400078e0253 */
[C---:B--2---:R-:W-:Y:S02]  /*0580*/  IMAD R15, R21.reuse, UR14, RZ ;  /* 0x0000000e150f7c24 */ /* 0x044fe4000f8e02ff */
[----:B------:R-:W-:Y:S02]  /*0590*/  IMAD R11, R21, UR10, RZ ;  /* 0x0000000a150b7c24 */ /* 0x000fe4000f8e02ff */
[----:B------:R-:W-:Y:S02]  /*05a0*/  IMAD R33, R20, UR15, R15 ;  /* 0x0000000f14217c24 */ /* 0x000fe4000f8e020f */
[----:B------:R-:W-:-:S04]  /*05b0*/  IMAD.WIDE.U32 R14, R9, UR8, RZ ;  /* 0x00000008090e7c25 */ /* 0x000fc8000f8e00ff */
[C---:B------:R-:W-:Y:S02]  /*05c0*/  IMAD R11, R20.reuse, UR11, R11 ;  /* 0x0000000b140b7c24 */ /* 0x040fe4000f8e020b */
[----:B------:R-:W-:-:S04]  /*05d0*/  IMAD.WIDE.U32 R22, R20, UR10, R4 ;  /* 0x0000000a14167c25 */ /* 0x000fc8000f8e0004 */
        /* <DEDUP_REMOVED lines=40> */
.L_x_253:
        /* <DEDUP_REMOVED lines=18> */
[----:B------:R-:W-:Y:S01]  /*0980*/  IMAD.MOV.U32 R49, RZ, RZ, 0x3c7abc9e ;  /* 0x3c7abc9eff317424 */ /* 0x000fe200078e00ff */
[----:B------:R-:W-:Y:S01]  /*0990*/  BSSY.RECONVERGENT B1, `(.L_x_249) ;  /* 0x0000036000017945 */ /* 0x000fe20003800200 */
[----:B------:R-:W-:-:S02]  /*09a0*/  IMAD.MOV.U32 R52, RZ, RZ, -0x35dec16 ;  /* 0xfca213eaff347424 */ /* 0x000fc400078e00ff */
        /* <DEDUP_REMOVED lines=13> */
[----:B------:R-:W-:Y:S01]  /*0a80*/  IMAD.MOV.U32 R68, RZ, RZ, 0xb ;  /* 0x0000000bff447424 */ /* 0x000fe200078e00ff */
[----:B--2---:R-:W-:-:S08]  /*0a90*/  DADD R42, R42, R44 ;  /* 0x000000002a2a7229 */ /* 0x004fd0000000002c */
[----:B------:R-:W-:-:S08]  /*0aa0*/  DADD R42, R28, R42 ;  /* 0x000000001c2a7229 */ /* 0x000fd0000000002a */
[----:B---3--:R-:W-:Y:S01]  /*0ab0*/  DADD R40, -R40, R42 ;  /* 0x0000000028287229 */ /* 0x008fe2000000012a */
[----:B------:R-:W-:Y:S01]  /*0ac0*/  IMAD.MOV.U32 R42, RZ, RZ, 0x652b82fe ;  /* 0x652b82feff2a7424 */ /* 0x000fe200078e00ff */
[----:B------:R-:W-:-:S06]  /*0ad0*/  MOV R43, 0x3ff71547 ;  /* 0x3ff71547002b7802 */ /* 0x000fcc0000000f00 */
[----:B------:R-:W-:Y:S02]  /*0ae0*/  DFMA R44, R40, R42, 6.75539944105574400000e+15 ;  /* 0x43380000282c742b */ /* 0x000fe4000000002a */
[----:B------:R-:W-:-:S06]  /*0af0*/  FSETP.GEU.FTZ.AND P0, PT, |R41|, 4.1917929649353027344, PT ;  /* 0x4086232b2900780b */ /* 0x000fcc0003f1e200 */
[----:B------:R-:W-:-:S08]  /*0b00*/  DADD R50, R44, -6.75539944105574400000e+15 ;  /* 0xc33800002c327429 */ /* 0x000fd00000000000 */
[----:B------:R-:W-:-:S08]  /*0b10*/  DFMA R72, R50, -R46, R40 ;  /* 0x8000002e3248722b */ /* 0x000fd00000000028 */
[----:B------:R-:W-:Y:S01]  /*0b20*/  DFMA R72, R50, -R48, R72 ;  /* 0x800000303248722b */ /* 0x000fe20000000048 */
[----:B------:R-:W-:Y:S01]  /*0b30*/  IMAD.MOV.U32 R50, RZ, RZ, 0x69ce2bdf ;  /* 0x69ce2bdfff327424 */ /* 0x000fe200078e00ff */
[----:B------:R-:W-:-:S06]  /*0b40*/  MOV R51, 0x3e5ade15 ;  /* 0x3e5ade1500337802 */ /* 0x000fcc0000000f00 */
        /* <DEDUP_REMOVED lines=22> */
[----:B------:R-:W-:Y:S02]  /*0cb0*/  @!P0 IMAD.IADD R44, R44, 0x1, -R45 ;  /* 0x000000012c2c8824 */ /* 0x000fe400078e0a2d */
[----:B------:R-:W-:-:S03]  /*0cc0*/  @!P0 IMAD R71, R45, 0x100000, R71 ;  /* 0x001000002d478824 */ /* 0x000fc600078e0247 */
[----:B------:R-:W-:-:S06]  /*0cd0*/  @!P0 LEA R41, R44, 0x3ff00000, 0x14 ;  /* 0x3ff000002c298811 */ /* 0x000fcc00078ea0ff */
[----:B------:R-:W-:-:S11]  /*0ce0*/  @!P0 DMUL R72, R70, R40 ;  /* 0x0000002846488228 */ /* 0x000fd60000000000 */
.L_x_250:
[----:B------:R-:W-:Y:S05]  /*0cf0*/  BSYNC.RECONVERGENT B1 ;  /* 0x0000000000017941 */ /* 0x000fea0003800200 */
.L_x_249:
        /* <DEDUP_REMOVED lines=22> */
[----:B------:R-:W-:Y:S01]  /*0e60*/  LEA R35, R42, R47, 0x14 ;  /* 0x0000002f2a237211 */ /* 0x000fe200078ea0ff */
        /* <DEDUP_REMOVED lines=11> */
[----:B------:R-:W-:Y:S01]  /*0f20*/  @!P0 LEA R37, R36, 0x3ff00000, 0x14 ;  /* 0x3ff0000024258811 */ /* 0x000fe200078ea0ff */
[----:B------:R-:W-:-:S06]  /*0f30*/  @!P0 IMAD.MOV.U32 R36, RZ, RZ, RZ ;  /* 0x000000ffff248224 */ /* 0x000fcc00078e00ff */
[----:B------:R-:W-:-:S11]  /*0f40*/  @!P0 DMUL R34, R46, R36 ;  /* 0x000000242e228228 */ /* 0x000fd60000000000 */
.L_x_252:
[----:B------:R-:W-:Y:S05]  /*0f50*/  BSYNC.RECONVERGENT B1 ;  /* 0x0000000000017941 */ /* 0x000fea0003800200 */
.L_x_251:
        /* <DEDUP_REMOVED lines=14> */
[----:B------:R-:W-:Y:S01]  /*1040*/  IMAD.X R7, R7, 0x1, R81, P4 ;  /* 0x0000000107077824 */ /* 0x000fe200020e0651 */
[----:B------:R-:W-:-:S03]  /*1050*/  IADD3.X R9, PT, PT, R9, R86, RZ, P1, !PT ;  /* 0x0000005609097210 */ /* 0x000fc60000ffe4ff */
[----:B0-----:R-:W-:Y:S06]  /*1060*/  @P0 BRA `(.L_x_253) ;  /* 0xfffffff400fc0947 */ /* 0x001fec000383ffff */
.L_x_248:
[----:B------:R-:W-:Y:S05]  /*1070*/  BSYNC.RECONVERGENT B0 ;  /* 0x0000000000007941 */ /* 0x000fea0003800200 */
.L_x_247:
[----:B------:R-:W-:-:S04]  /*1080*/  LOP3.LUT R26, R26, 0x1, RZ, 0xc0, !PT ;  /* 0x000000011a1a7812 */ /* 0x000fc800078ec0ff */
[----:B------:R-:W-:-:S04]  /*1090*/  ISETP.NE.U32.AND P0, PT, R26, 0x1, PT ;  /* 0x000000011a00780c */ /* 0x000fc80003f05070 */
[----:B------:R-:W-:-:S13]  /*10a0*/  ISETP.NE.U32.AND.EX P0, PT, RZ, RZ, PT, P0 ;  /* 0x000000ffff00720c */ /* 0x000fda0003f05100 */
[----:B------:R-:W-:Y:S05]  /*10b0*/  @P0 EXIT ;  /* 0x000000000000094d */ /* 0x000fea0003800000 */
[----:B------:R-:W0:Y:S01]  /*10c0*/  LDCU.64 UR8, c[0x0][0x408] ;  /* 0x00008100ff0877ac */ /* 0x000e220008000a00 */
[----:B------:R-:W-:Y:S02]  /*10d0*/  IADD3 R2, P0, PT, R16, R18, RZ ;  /* 0x0000001210027210 */ /* 0x000fe40007f1e0ff */
[----:B------:R-:W-:Y:S01]  /*10e0*/  IADD3 R4, P1, PT, R14, R12, RZ ;  /* 0x0000000c0e047210 */ /* 0x000fe20007f3e0ff */
[----:B------:R-:W1:Y:S02]  /*10f0*/  LDCU.64 UR12, c[0x0][0x420] ;  /* 0x00008400ff0c77ac */ /* 0x000e640008000a00 */
[----:B------:R-:W-:Y:S01]  /*1100*/  IMAD.X R3, R85, 0x1, R32, P0 ;  /* 0x0000000155037824 */ /* 0x000fe200000e0620 */
[----:B------:R-:W2:Y:S01]  /*1110*/  LDCU.64 UR10, c[0x0][0x398] ;  /* 0x00007300ff0a77ac */ /* 0x000ea20008000a00 */
        /* <DEDUP_REMOVED lines=9> */
[----:B------:R-:W-:-:S03]  /*11b0*/  IMAD.WIDE.U32 R4, R87, UR12, R4 ;  /* 0x0000000c57047c25 */ /* 0x000fc6000f8e0004 */
[----:B------:R-:W-:Y:S01]  /*11c0*/  IADD3 R7, PT, PT, R3, R7, RZ ;  /* 0x0000000703077210 */ /* 0x000fe20007ffe0ff */
[----:B------:R-:W-:Y:S01]  /*11d0*/  IMAD R9, R87, UR13, R6 ;  /* 0x0000000d57097c24 */ /* 0x000fe2000f8e0206 */
[----:B---3--:R-:W-:Y:S01]  /*11e0*/  LEA R6, P1, R4, UR16, 0x3 ;  /* 0x0000001004067c11 */ /* 0x008fe2000f8218ff */
[----:B----4-:R-:W-:Y:S01]  /*11f0*/  IMAD R0, R82, UR4, RZ ;  /* 0x0000000452007c24 */ /* 0x010fe2000f8e02ff */
[----:B------:R-:W-:Y:S01]  /*1200*/  LEA.HI.X R11, R2, UR11, R7, 0x3, P0 ;  /* 0x0000000b020b7c11 */ /* 0x000fe200080f1c07 */
[----:B------:R-:W-:Y:S02]  /*1210*/  IMAD.IADD R3, R5, 0x1, R9 ;  /* 0x0000000105037824 */ /* 0x000fe400078e0209 */
[----:B------:R-:W-:-:S03]  /*1220*/  IMAD.WIDE.U32 R30, R87, UR4, R30 ;  /* 0x00000004571e7c25 */ /* 0x000fc6000f8e001e */
[----:B------:R-:W-:Y:S02]  /*1230*/  LEA.HI.X R7, R4, UR17, R3, 0x3, P1 ;  /* 0x0000001104077c11 */ /* 0x000fe400088f1c03 */
        /* <DEDUP_REMOVED lines=21> */
[----:B------:R-:W-:Y:S01]  /*1390*/  DFMA R4, R2, -UR4, R12 ;  /* 0x8000000402047c2b */ /* 0x000fe2000800000c */
[----:B------:R-:W-:Y:S01]  /*13a0*/  UMOV UR4, 0x3b39803f ;  /* 0x3b39803f00047882 */ /* 0x000fe20000000000 */
[----:B------:R-:W-:-:S06]  /*13b0*/  UMOV UR5, 0x3c7abc9e ;  /* 0x3c7abc9e00057882 */ /* 0x000fcc0000000000 */
[----:B------:R-:W-:Y:S01]  /*13c0*/  DFMA R4, R2, -UR4, R4 ;  /* 0x8000000402047c2b */ /* 0x000fe20008000004 */
[----:B------:R-:W-:Y:S01]  /*13d0*/  UMOV UR4, 0x69ce2bdf ;  /* 0x69ce2bdf00047882 */ /* 0x000fe20000000000 */
[----:B------:R-:W-:Y:S01]  /*13e0*/  MOV R2, 0xfca213ea ;  /* 0xfca213ea00027802 */ /* 0x000fe20000000f00 */
[----:B------:R-:W-:Y:S01]  /*13f0*/  IMAD.MOV.U32 R3, RZ, RZ, 0x3e928af3 ;  /* 0x3e928af3ff037424 */ /* 0x000fe200078e00ff */
[----:B------:R-:W-:-:S05]  /*1400*/  UMOV UR5, 0x3e5ade15 ;  /* 0x3e5ade1500057882 */ /* 0x000fca0000000000 */
        /* <DEDUP_REMOVED lines=33> */
[----:B------:R-:W-:Y:S01]  /*1620*/  IMAD R3, R10, 0x100000, R5 ;  /* 0x001000000a037824 */ /* 0x000fe200078e0205 */
[----:B------:R-:W-:Y:S01]  /*1630*/  MOV R2, R4 ;  /* 0x0000000400027202 */ /* 0x000fe20000000f00 */
        /* <DEDUP_REMOVED lines=13> */
.L_x_255:
[----:B------:R-:W-:Y:S05]  /*1710*/  BSYNC.RECONVERGENT B0 ;  /* 0x0000000000007941 */ /* 0x000fea0003800200 */
.L_x_254:
[----:B-----5:R-:W-:-:S07]  /*1720*/  DMUL R2, R24, -R2 ;  /* 0x8000000218027228 */ /* 0x020fce0000000000 */
[----:B------:R-:W-:Y:S01]  /*1730*/  REDG.E.ADD.F64.RN.STRONG.GPU desc[UR6][R8.64], R2 ;  /* 0x00000002080079a6 */ /* 0x000fe2000c12ff06 */
[----:B------:R-:W-:Y:S05]  /*1740*/  EXIT ;  /* 0x000000000000794d */ /* 0x000fea0003800000 */
.L_x_256:
        /* <DEDUP_REMOVED lines=11> */
.L_x_514:


//--------------------- .text._ZN2at6native43_GLOBAL__N__c95f0927_10_LossCTC_cu_88d8892b37ctc_loss_backward_log_beta_gpu_kernelIdlEEvPT_PKS3_PKllPKT0_S8_lllllllS8_lll --------------------------
	.section	.text._ZN2at6native43_GLOBAL__N__c95f0927_10_LossCTC_cu_88d8892b37ctc_loss_backward_log_beta_gpu_kernelIdlEEvPT_PKS3_PKllPKT0_S8_lllllllS8_lll,"ax",@progbits
	.align	128
.text._ZN2at6native43_GLOBAL__N__c95f0927_10_LossCTC_cu_88d8892b37ctc_loss_backward_log_beta_gpu_kernelIdlEEvPT_PKS3_PKllPKT0_S8_lllllllS8_lll:
        .type           _ZN2at6native43_GLOBAL__N__c95f0927_10_LossCTC_cu_88d8892b37ctc_loss_backward_log_beta_gpu_kernelIdlEEvPT_PKS3_PKllPKT0_S8_lllllllS8_lll,@function
        .size           _ZN2at6native43_GLOBAL__N__c95f0927_10_LossCTC_cu_88d8892b37ctc_loss_backward_log_beta_gpu_kernelIdlEEvPT_PKS3_PKllPKT0_S8_lllllllS8_lll,(.L_x_515 - _ZN2at6native43_GLOBAL__N__c95f0927_10_LossCTC_cu_88d8892b37ctc_loss_backward_log_beta_gpu_kernelIdlEEvPT_PKS3_PKllPKT0_S8_lllllllS8_lll)
        .other          _ZN2at6native43_GLOBAL__N__c95f0927_10_LossCTC_cu_88d8892b37ctc_loss_backward_log_beta_gpu_kernelIdlEEvPT_PKS3_PKllPKT0_S8_lllllllS8_lll,@"STO_CUDA_ENTRY STV_DEFAULT"
_ZN2at6native43_GLOBAL__N__c95f0927_10_LossCTC_cu_88d8892b37ctc_loss_backward_log_beta_gpu_kernelIdlEEvPT_PKS3_PKllPKT0_S8_lllllllS8_lll:
        /* <DEDUP_REMOVED lines=56> */
[-C--:B------:R-:W-:Y:S02]  /*0380*/  @P0 IADD3 R5, PT, PT, R5, -R0.reuse, RZ ;  /* 0x8000000005050210 */ /* 0x080fe40007ffe0ff */
[----:B------:R-:W-:-:S05]  /*0390*/  @!P1 LOP3.LUT R5, RZ, R0, RZ, 0x33, !PT ;  /* 0x00000000ff059212 */ /* 0x000fca00078e33ff */
[----:B------:R-:W-:Y:S01]  /*03a0*/  IMAD.MOV.U32 R2, RZ, RZ, R5 ;  /* 0x000000ffff027224 */ /* 0x000fe200078e0005 */
[----:B------:R-:W-:Y:S06]  /*03b0*/  BRA `(.L_x_258) ;  /* 0x0000000000107947 */ /* 0x000fec0003800000 */
.L_x_257:
[----:B------:R-:W-:-:S07]  /*03c0*/  MOV R2, 0x3e0 ;  /* 0x000003e000027802 */ /* 0x000fce0000000f00 */
[----:B-1---5:R-:W-:Y:S05]  /*03d0*/  CALL.REL.NOINC `($__internal_7_$__cuda_sm20_rem_s64) ;  /* 0x0000003000687944 */ /* 0x022fea0003c00000 */
[----:B------:R-:W-:Y:S02]  /*03e0*/  IMAD.MOV.U32 R2, RZ, RZ, R4 ;  /* 0x000000ffff027224 */ /* 0x000fe400078e0004 */
[----:B------:R-:W-:-:S07]  /*03f0*/  IMAD.MOV.U32 R3, RZ, RZ, R5 ;  /* 0x000000ffff037224 */ /* 0x000fce00078e0005 */
.L_x_258:
        /* <DEDUP_REMOVED lines=9> */
[----:B-----5:R-:W-:Y:S01]  /*0490*/  IMAD.SHL.U32 R23, R42, 0x2, RZ ;  /* 0x000000022a177824 */ /* 0x020fe200078e00ff */
[----:B------:R-:W-:Y:S01]  /*04a0*/  IADD3.X R3, PT, PT, R45, -0x1, RZ, P0, !PT ;  /* 0xffffffff2d037810 */ /* 0x000fe200007fe4ff */
[----:B------:R-:W-:Y:S01]  /*04b0*/  IMAD.MOV.U32 R8, RZ, RZ, R12 ;  /* 0x000000ffff087224 */ /* 0x000fe200078e000c */
[----:B------:R-:W2:Y:S03]  /*04c0*/  LDCU.64 UR10, c[0x0][0x388] ;  /* 0x00007100ff0a77ac */ /* 0x000ea60008000a00 */
[----:B0-----:R-:W-:-:S02]  /*04d0*/  IMAD R5, R3, UR4, RZ ;  /* 0x0000000403057c24 */ /* 0x001fc4000f8e02ff */
[----:B------:R-:W-:-:S04]  /*04e0*/  IMAD.WIDE.U32 R20, R2, UR4, R10 ;  /* 0x0000000402147c25 */ /* 0x000fc8000f8e000a */
[----:B------:R-:W-:Y:S01]  /*04f0*/  IMAD R5, R2, UR5, R5 ;  /* 0x0000000502057c24 */ /* 0x000fe2000f8e0205 */
[----:B------:R-:W-:Y:S01]  /*0500*/  MOV R18, R20 ;  /* 0x0000001400127202 */ /* 0x000fe20000000f00 */
[C---:B-1----:R-:W-:Y:S01]  /*0510*/  IMAD R6, R16.reuse, UR9, RZ ;  /* 0x0000000910067c24 */ /* 0x042fe2000f8e02ff */
[----:B------:R-:W0:Y:S01]  /*0520*/  LDCU.64 UR4, c[0x0][0x3d8] ;  /* 0x00007b00ff0477ac */ /* 0x000e220008000a00 */
[----:B------:R-:W-:Y:S02]  /*0530*/  IMAD.IADD R19, R21, 0x1, R5 ;  /* 0x0000000115137824 */ /* 0x000fe400078e0205 */
[----:B------:R-:W-:Y:S02]  /*0540*/  IMAD R5, R17, UR8, R6 ;  /* 0x0000000811057c24 */ /* 0x000fe4000f8e0206 */
[----:B------:R-:W-:-:S04]  /*0550*/  IMAD.WIDE.U32 R6, R16, UR8, R18 ;  /* 0x0000000810067c25 */ /* 0x000fc8000f8e0012 */
[----:B------:R-:W-:Y:S01]  /*0560*/  IMAD.IADD R5, R7, 0x1, R5 ;  /* 0x0000000107057824 */ /* 0x000fe200078e0205 */
[----:B--2---:R-:W-:-:S04]  /*0570*/  LEA R32, P0, R6, UR10, 0x3 ;  /* 0x0000000a06207c11 */ /* 0x004fc8000f8018ff */
[----:B------:R-:W-:Y:S01]  /*0580*/  LEA.HI.X R33, R6, UR11, R5, 0x3, P0 ;  /* 0x0000000b06217c11 */ /* 0x000fe200080f1c05 */
[----:B------:R-:W-:Y:S01]  /*0590*/  IMAD.MOV.U32 R6, RZ, RZ, R22 ;  /* 0x000000ffff067224 */ /* 0x000fe200078e0016 */
[----:B------:R-:W-:Y:S01]  /*05a0*/  ISETP.NE.U32.AND P0, PT, R4, RZ, PT ;  /* 0x000000ff0400720c */ /* 0x000fe20003f05070 */
[----:B0-----:R-:W-:Y:S01]  /*05b0*/  IMAD R7, R3, UR4, RZ ;  /* 0x0000000403077c24 */ /* 0x001fe2000f8e02ff */
[----:B------:R-:W-:Y:S01]  /*05c0*/  IADD3 R5, P1, PT, R23, -0x1, RZ ;  /* 0xffffffff17057810 */ /* 0x000fe20007f3e0ff */
[----:B------:R-:W-:-:S04]  /*05d0*/  IMAD.WIDE.U32 R16, R2, UR4, R8 ;  /* 0x0000000402107c25 */ /* 0x000fc8000f8e0008 */
[----:B------:R-:W-:Y:S01]  /*05e0*/  IMAD R25, R2, UR5, R7 ;  /* 0x0000000502197c24 */ /* 0x000fe2000f8e0207 */
[----:B------:R-:W-:-:S03]  /*05f0*/  SHF.L.U64.HI R7, R42, 0x1, R43 ;  /* 0x000000012a077819 */ /* 0x000fc6000001022b */
[----:B------:R-:W-:Y:S01]  /*0600*/  IMAD.IADD R25, R17, 0x1, R25 ;  /* 0x0000000111197824 */ /* 0x000fe200078e0219 */
[----:B------:R-:W-:Y:S01]  /*0610*/  IADD3.X R7, PT, PT, R7, -0x1, RZ, P1, !PT ;  /* 0xffffffff07077810 */ /* 0x000fe20000ffe4ff */
[----:B------:R-:W-:Y:S06]  /*0620*/  @P0 BRA `(.L_x_259) ;  /* 0x0000000000500947 */ /* 0x000fec0003800000 */
[----:B------:R-:W0:Y:S01]  /*0630*/  I2F.U32.RP R24, R0 ;  /* 0x0000000000187306 */ /* 0x000e220000209000 */
[----:B------:R-:W-:-:S07]  /*0640*/  ISETP.NE.U32.AND P2, PT, R0, RZ, PT ;  /* 0x000000ff0000720c */ /* 0x000fce0003f45070 */
[----:B0-----:R-:W0:Y:S02]  /*0650*/  MUFU.RCP R24, R24 ;  /* 0x0000001800187308 */ /* 0x001e240000001000 */
[----:B0-----:R-:W-:-:S06]  /*0660*/  VIADD R22, R24, 0xffffffe ;  /* 0x0ffffffe18167836 */ /* 0x001fcc0000000000 */
[----:B------:R0:W1:Y:S02]  /*0670*/  F2I.FTZ.U32.TRUNC.NTZ R23, R22 ;  /* 0x0000001600177305 */ /* 0x000064000021f000 */
[----:B0-----:R-:W-:Y:S01]  /*0680*/  IMAD.MOV.U32 R22, RZ, RZ, RZ ;  /* 0x000000ffff167224 */ /* 0x001fe200078e00ff */
[----:B-1----:R-:W-:-:S05]  /*0690*/  IADD3 R27, PT, PT, RZ, -R23, RZ ;  /* 0x80000017ff1b7210 */ /* 0x002fca0007ffe0ff */
[----:B------:R-:W-:-:S04]  /*06a0*/  IMAD R27, R27, R0, RZ ;  /* 0x000000001b1b7224 */ /* 0x000fc800078e02ff */
[----:B------:R-:W-:-:S06]  /*06b0*/  IMAD.HI.U32 R27, R23, R27, R22 ;  /* 0x0000001b171b7227 */ /* 0x000fcc00078e0016 */
[----:B------:R-:W-:-:S04]  /*06c0*/  IMAD.HI.U32 R26, R27, R6, RZ ;  /* 0x000000061b1a7227 */ /* 0x000fc800078e00ff */
[----:B------:R-:W-:Y:S02]  /*06d0*/  IMAD.MOV R23, RZ, RZ, -R26 ;  /* 0x000000ffff177224 */ /* 0x000fe400078e0a1a */
[----:B------:R-:W-:Y:S02]  /*06e0*/  IMAD.MOV.U32 R27, RZ, RZ, RZ ;  /* 0x000000ffff1b7224 */ /* 0x000fe400078e00ff */
        /* <DEDUP_REMOVED lines=8> */
.L_x_259:
[----:B------:R-:W-:-:S07]  /*0770*/  MOV R22, 0x790 ;  /* 0x0000079000167802 */ /* 0x000fce0000000f00 */
[----:B------:R-:W-:Y:S05]  /*0780*/  CALL.REL.NOINC `($__internal_6_$__cuda_sm20_div_u64) ;  /* 0x0000002800747944 */ /* 0x000fea0003c00000 */
.L_x_260:
        /* <DEDUP_REMOVED lines=11> */
[----:B-1----:R-:W-:-:S04]  /*0840*/  LEA R22, P1, R28, UR8, 0x3 ;  /* 0x000000081c167c11 */ /* 0x002fc8000f8218ff */
[----:B------:R-:W-:Y:S01]  /*0850*/  IADD3 R23, PT, PT, R29, R23, RZ ;  /* 0x000000171d177210 */ /* 0x000fe20007ffe0ff */
[----:B------:R-:W-:-:S03]  /*0860*/  IMAD.MOV.U32 R29, RZ, RZ, R6 ;  /* 0x000000ffff1d7224 */ /* 0x000fc600078e0006 */
[----:B------:R-:W-:Y:S01]  /*0870*/  LEA.HI.X R23, R28, UR9, R23, 0x3, P1 ;  /* 0x000000091c177c11 */ /* 0x000fe200088f1c17 */
[----:B------:R-:W-:Y:S06]  /*0880*/  @!P0 BRA `(.L_x_261) ;  /* 0x0000000000e88947 */ /* 0x000fec0003800000 */
        /* <DEDUP_REMOVED lines=10> */
.L_x_267:
[----:B----4-:R-:W4:Y:S01]  /*0930*/  S2R R28, SR_TID.X ;  /* 0x00000000001c7919 */ /* 0x010f220000002100 */
[----:B0----5:R-:W-:Y:S01]  /*0940*/  SHF.L.U64.HI R30, R42, 0x1, R43 ;  /* 0x000000012a1e7819 */ /* 0x021fe2000001022b */
[----:B------:R-:W-:Y:S01]  /*0950*/  UIADD3 UR4, UP0, UPT, UR4, 0x1, URZ ;  /* 0x0000000104047890 */ /* 0x000fe2000ff1e0ff */
[----:B------:R-:W-:Y:S03]  /*0960*/  BSSY.RECONVERGENT B0, `(.L_x_262) ;  /* 0x000001b000007945 */ /* 0x000fe60003800200 */
[----:B------:R-:W-:Y:S02]  /*0970*/  UIADD3.X UR5, UPT, UPT, URZ, UR5, URZ, UP0, !UPT ;  /* 0x00000005ff057290 */ /* 0x000fe400087fe4ff */
[----:B------:R-:W-:-:S04]  /*0980*/  ISETP.NE.U32.AND P0, PT, R38, UR4, PT ;  /* 0x0000000426007c0c */ /* 0x000fc8000bf05070 */
[----:B------:R-:W-:Y:S02]  /*0990*/  ISETP.NE.AND.EX P0, PT, RZ, UR5, PT, P0 ;  /* 0x00000005ff007c0c */ /* 0x000fe4000bf05300 */
[----:B----4-:R-:W-:Y:S01]  /*09a0*/  IADD3 R39, P2, PT, R28, R29, RZ ;  /* 0x0000001d1c277210 */ /* 0x010fe20007f5e0ff */
[----:B------:R-:W-:-:S05]  /*09b0*/  IMAD.SHL.U32 R28, R42, 0x2, RZ ;  /* 0x000000022a1c7824 */ /* 0x000fca00078e00ff */
[----:B------:R-:W-:Y:S02]  /*09c0*/  ISETP.NE.U32.AND P1, PT, R39, R28, PT ;  /* 0x0000001c2700720c */ /* 0x000fe40003f25070 */
[----:B------:R-:W-:-:S04]  /*09d0*/  IADD3.X R28, PT, PT, RZ, R24, RZ, P2, !PT ;  /* 0x00000018ff1c7210 */ /* 0x000fc800017fe4ff */
[----:B------:R-:W-:-:S13]  /*09e0*/  ISETP.NE.AND.EX P1, PT, R28, R30, PT, P1 ;  /* 0x0000001e1c00720c */ /* 0x000fda0003f25310 */
[----:B------:R-:W-:Y:S05]  /*09f0*/  @!P1 BRA `(.L_x_263) ;  /* 0x0000000000409947 */ /* 0x000fea0003800000 */
[----:B------:R-:W-:Y:S01]  /*0a00*/  ISETP.NE.U32.AND P1, PT, R39, R5, PT ;  /* 0x000000052700720c */ /* 0x000fe20003f25070 */
[----:B------:R-:W-:Y:S02]  /*0a10*/  IMAD.MOV.U32 R30, RZ, RZ, 0x0 ;  /* 0x00000000ff1e7424 */ /* 0x000fe400078e00ff */
[----:B------:R-:W-:Y:S01]  /*0a20*/  IMAD.MOV.U32 R31, RZ, RZ, -0x100000 ;  /* 0xfff00000ff1f7424 */ /* 0x000fe200078e00ff */
        /* <DEDUP_REMOVED lines=8> */
[----:B-1----:R-:W-:-:S03]  /*0ab0*/  LEA R34, P1, R30, UR16, 0x3 ;  /* 0x000000101e227c11 */ /* 0x002fc6000f8218ff */
[----:B------:R-:W-:-:S05]  /*0ac0*/  IMAD.IADD R31, R31, 0x1, R35 ;  /* 0x000000011f1f7824 */ /* 0x000fca00078e0223 */
[----:B------:R-:W-:-:S05]  /*0ad0*/  LEA.HI.X R35, R30, UR17, R31, 0x3, P1 ;  /* 0x000000111e237c11 */ /* 0x000fca00088f1c1f */
[----:B------:R0:W5:Y:S01]  /*0ae0*/  LDG.E.64 R30, desc[UR12][R34.64] ;  /* 0x0000000c221e7981 */ /* 0x000162000c1e1b00 */
[----:B------:R-:W-:Y:S05]  /*0af0*/  BRA `(.L_x_264) ;  /* 0x0000000000047947 */ /* 0x000fea0003800000 */
.L_x_263:
[----:B------:R4:W5:Y:S02]  /*0b00*/  LDG.E.64 R30, desc[UR12][R32.64] ;  /* 0x0000000c201e7981 */ /* 0x000964000c1e1b00 */
.L_x_264:
[----:B0123--:R-:W-:Y:S05]  /*0b10*/  BSYNC.RECONVERGENT B0 ;  /* 0x0000000000007941 */ /* 0x00ffea0003800200 */
.L_x_262:
        /* <DEDUP_REMOVED lines=13> */
.L_x_266:
[----:B------:R-:W-:Y:S05]  /*0bf0*/  BSYNC.RECONVERGENT B0 ;  /* 0x0000000000007941 */ /* 0x000fea0003800200 */
.L_x_265:
[----:B------:R-:W-:-:S04]  /*0c00*/  IADD3 R29, P1, PT, -R0, R29, RZ ;  /* 0x0000001d001d7210 */ /* 0x000fc80007f3e1ff */
[----:B------:R-:W-:Y:S01]  /*0c10*/  IADD3.X R24, PT, PT, R24, -0x1, RZ, P1, !PT ;  /* 0xffffffff18187810 */ /* 0x000fe20000ffe4ff */
[----:B------:R-:W-:Y:S08]  /*0c20*/  @P0 BRA `(.L_x_267) ;  /* 0xfffffffc00400947 */ /* 0x000ff0000383ffff */
.L_x_261:
[----:B------:R-:W-:Y:S01]  /*0c30*/  ISETP.GE.U32.AND P0, PT, R26, 0x3, PT ;  /* 0x000000031a00780c */ /* 0x000fe20003f06070 */
[----:B------:R-:W1:Y:S03]  /*0c40*/  LDCU.64 UR4, c[0x0][0x3c8] ;  /* 0x00007900ff0477ac */ /* 0x000e660008000a00 */
[----:B------:R-:W-:Y:S01]  /*0c50*/  ISETP.GE.U32.AND.EX P0, PT, R27, RZ, PT, P0 ;  /* 0x000000ff1b00720c */ /* 0x000fe20003f06100 */
[----:B------:R-:W2:Y:S01]  /*0c60*/  LDCU.64 UR8, c[0x0][0x388] ;  /* 0x00007100ff0877ac */ /* 0x000ea20008000a00 */
[----:B------:R-:W3:Y:S01]  /*0c70*/  LDCU.64 UR10, c[0x0][0x3e0] ;  /* 0x00007c00ff0a77ac */ /* 0x000ee20008000a00 */
[----:B------:R-:W0:Y:S10]  /*0c80*/  LDCU.64 UR14, c[0x0][0x380] ;  /* 0x00007000ff0e77ac */ /* 0x000e340008000a00 */
[----:B------:R-:W-:Y:S05]  /*0c90*/  @!P0 BRA `(.L_x_268) ;  /* 0x0000000800908947 */ /* 0x000fea0003800000 */
.L_x_289:
[----:B-1----:R-:W1:Y:S01]  /*0ca0*/  S2R R48, SR_TID.X ;  /* 0x0000000000307919 */ /* 0x002e620000002100 */
[C---:B------:R-:W-:Y:S01]  /*0cb0*/  IMAD.SHL.U32 R47, R42.reuse, 0x2, RZ ;  /* 0x000000022a2f7824 */ /* 0x040fe200078e00ff */
[----:B------:R-:W-:Y:S01]  /*0cc0*/  SHF.L.U64.HI R39, R42, 0x1, R43 ;  /* 0x000000012a277819 */ /* 0x000fe2000001022b */
[----:B------:R-:W-:Y:S01]  /*0cd0*/  BSSY.RECONVERGENT B0, `(.L_x_269) ;  /* 0x0000017000007945 */ /* 0x000fe20003800200 */
[----:B01----:R-:W-:-:S04]  /*0ce0*/  IADD3 R34, P1, PT, R48, R29, RZ ;  /* 0x0000001d30227210 */ /* 0x003fc80007f3e0ff */
[----:B------:R-:W-:Y:S01]  /*0cf0*/  ISETP.NE.U32.AND P0, PT, R34, R47, PT ;  /* 0x0000002f2200720c */ /* 0x000fe20003f05070 */
[----:B0-----:R-:W-:-:S05]  /*0d00*/  IMAD.X R36, RZ, RZ, R24, P1 ;  /* 0x000000ffff247224 */ /* 0x001fca00008e0618 */
[----:B------:R-:W-:-:S13]  /*0d10*/  ISETP.NE.AND.EX P0, PT, R36, R39, PT, P0 ;  /* 0x000000272400720c */ /* 0x000fda0003f05300 */
[----:B--23-5:R-:W-:Y:S05]  /*0d20*/  @P0 BRA `(.L_x_270) ;  /* 0x0000000000080947 */ /* 0x02cfea0003800000 */
[----:B------:R0:W5:Y:S01]  /*0d30*/  LDG.E.64 R26, desc[UR12][R32.64] ;  /* 0x0000000c201a7981 */ /* 0x000162000c1e1b00 */
[----:B------:R-:W-:Y:S05]  /*0d40*/  BRA `(.L_x_271) ;  /* 0x00000000003c7947 */ /* 0x000fea0003800000 */
.L_x_270:
[----:B------:R-:W-:Y:S01]  /*0d50*/  ISETP.NE.U32.AND P0, PT, R34, R5, PT ;  /* 0x000000052200720c */ /* 0x000fe20003f05070 */
[----:B------:R-:W-:Y:S02]  /*0d60*/  IMAD.MOV.U32 R26, RZ, RZ, 0x0 ;  /* 0x00000000ff1a7424 */ /* 0x000fe400078e00ff */
[----:B------:R-:W-:Y:S01]  /*0d70*/  IMAD.MOV.U32 R27, RZ, RZ, -0x100000 ;  /* 0xfff00000ff1b7424 */ /* 0x000fe200078e00ff */
[----:B------:R-:W-:-:S13]  /*0d80*/  ISETP.NE.AND.EX P0, PT, R36, R7, PT, P0 ;  /* 0x000000072400720c */ /* 0x000fda0003f05300 */
[----:B------:R-:W-:Y:S05]  /*0d90*/  @P0 BRA `(.L_x_271) ;  /* 0x0000000000280947 */ /* 0x000fea0003800000 */
[----:B------:R-:W2:Y:S01]  /*0da0*/  LDG.E.64.CONSTANT R26, desc[UR12][R22.64] ;  /* 0x0000000c161a7981 */ /* 0x000ea2000c1e9b00 */
[----:B-----5:R-:W-:Y:S01]  /*0db0*/  MOV R31, R19 ;  /* 0x00000013001f7202 */ /* 0x020fe20000000f00 */
[----:B------:R-:W-:Y:S02]  /*0dc0*/  IMAD.MOV.U32 R30, RZ, RZ, R20 ;  /* 0x000000ffff1e7224 */ /* 0x000fe400078e0014 */
[----:B--2---:R-:W-:Y:S02]  /*0dd0*/  IMAD R27, R27, UR4, RZ ;  /* 0x000000041b1b7c24 */ /* 0x004fe4000f8e02ff */
[----:B------:R-:W-:-:S04]  /*0de0*/  IMAD.WIDE.U32 R30, R26, UR4, R30 ;  /* 0x000000041a1e7c25 */ /* 0x000fc8000f8e001e */
[----:B------:R-:W-:Y:S01]  /*0df0*/  IMAD R27, R26, UR5, R27 ;  /* 0x000000051a1b7c24 */ /* 0x000fe2000f8e021b */
[----:B------:R-:W-:-:S03]  /*0e00*/  LEA R26, P0, R30, UR8, 0x3 ;  /* 0x000000081e1a7c11 */ /* 0x000fc6000f8018ff */
[----:B------:R-:W-:-:S05]  /*0e10*/  IMAD.IADD R27, R31, 0x1, R27 ;  /* 0x000000011f1b7824 */ /* 0x000fca00078e021b */
[----:B------:R-:W-:-:S06]  /*0e20*/  LEA.HI.X R27, R30, UR9, R27, 0x3, P0 ;  /* 0x000000091e1b7c11 */ /* 0x000fcc00080f1c1b */
[----:B------:R-:W5:Y:S02]  /*0e30*/  LDG.E.64 R26, desc[UR12][R26.64] ;  /* 0x0000000c1a1a7981 */ /* 0x000f64000c1e1b00 */
.L_x_271:
[----:B--23--:R-:W-:Y:S05]  /*0e40*/  BSYNC.RECONVERGENT B0 ;  /* 0x0000000000007941 */ /* 0x00cfea0003800200 */
.L_x_269:
        /* <DEDUP_REMOVED lines=13> */
[----:B-----5:R-:W-:-:S04]  /*0f20*/  IMAD.WIDE.U32 R30, R34, UR10, R24 ;  /* 0x0000000a221e7c25 */ /* 0x020fc8000f8e0018 */
[----:B------:R-:W-:Y:S01]  /*0f30*/  IMAD.IADD R29, R31, 0x1, R29 ;  /* 0x000000011f1d7824 */ /* 0x000fe200078e021d */
[----:B------:R-:W-:-:S04]  /*0f40*/  LEA R34, P0, R30, UR14, 0x3 ;  /* 0x0000000e1e227c11 */ /* 0x000fc8000f8018ff */
[----:B------:R-:W-:-:S05]  /*0f50*/  LEA.HI.X R35, R30, UR15, R29, 0x3, P0 ;  /* 0x0000000f1e237c11 */ /* 0x000fca00080f1c1d */
[----:B------:R1:W-:Y:S04]  /*0f60*/  STG.E.64 desc[UR12][R34.64], R26 ;  /* 0x0000001a22007986 */ /* 0x0003e8000c101b0c */
.L_x_273:
[----:B------:R-:W-:Y:S05]  /*0f70*/  BSYNC.RECONVERGENT B0 ;  /* 0x0000000000007941 */ /* 0x000fea0003800200 */
.L_x_272:
[----:B------:R-:W-:Y:S04]  /*0f80*/  BSSY.RECONVERGENT B0, `(.L_x_274) ;  /* 0x0000013000007945 */ /* 0x000fe80003800200 */
[----:B------:R-:W-:Y:S05]  /*0f90*/  @!P1 BRA `(.L_x_275) ;  /* 0x0000000000409947 */ /* 0x000fea0003800000 */
[----:B------:R-:W-:Y:S01]  /*0fa0*/  ISETP.NE.U32.AND P0, PT, R28, R5, PT ;  /* 0x000000051c00720c */ /* 0x000fe20003f05070 */
[----:B-1---5:R-:W-:Y:S02]  /*0fb0*/  IMAD.MOV.U32 R26, RZ, RZ, 0x0 ;  /* 0x00000000ff1a7424 */ /* 0x022fe400078e00ff */
[----:B------:R-:W-:Y:S01]  /*0fc0*/  IMAD.MOV.U32 R27, RZ, RZ, -0x100000 ;  /* 0xfff00000ff1b7424 */ /* 0x000fe200078e00ff */
[----:B------:R-:W-:-:S13]  /*0fd0*/  ISETP.NE.AND.EX P0, PT, R46, R7, PT, P0 ;  /* 0x000000072e00720c */ /* 0x000fda0003f05300 */
[----:B------:R-:W-:Y:S05]  /*0fe0*/  @P0 BRA `(.L_x_276) ;  /* 0x0000000000300947 */ /* 0x000fea0003800000 */
[----:B------:R-:W2:Y:S01]  /*0ff0*/  LDG.E.64.CONSTANT R26, desc[UR12][R22.64] ;  /* 0x0000000c161a7981 */ /* 0x000ea2000c1e9b00 */
[----:B------:R-:W-:Y:S01]  /*1000*/  MOV R30, R20 ;  /* 0x00000014001e7202 */ /* 0x000fe20000000f00 */
[----:B------:R-:W-:Y:S02]  /*1010*/  IMAD.MOV.U32 R31, RZ, RZ, R19 ;  /* 0x000000ffff1f7224 */ /* 0x000fe400078e0013 */
[----:B--2---:R-:W-:Y:S02]  /*1020*/  IMAD R27, R27, UR4, RZ ;  /* 0x000000041b1b7c24 */ /* 0x004fe4000f8e02ff */
[----:B------:R-:W-:-:S04]  /*1030*/  IMAD.WIDE.U32 R30, R26, UR4, R30 ;  /* 0x000000041a1e7c25 */ /* 0x000fc8000f8e001e */
[----:B------:R-:W-:Y:S01]  /*1040*/  IMAD R27, R26, UR5, R27 ;  /* 0x000000051a1b7c24 */ /* 0x000fe2000f8e021b */
[----:B------:R-:W-:-:S03]  /*1050*/  LEA R26, P0, R30, UR8, 0x3 ;  /* 0x000000081e1a7c11 */ /* 0x000fc6000f8018ff */
[----:B------:R-:W-:-:S05]  /*1060*/  IMAD.IADD R27, R31, 0x1, R27 ;  /* 0x000000011f1b7824 */ /* 0x000fca00078e021b */
[----:B------:R-:W-:-:S06]  /*1070*/  LEA.HI.X R27, R30, UR9, R27, 0x3, P0 ;  /* 0x000000091e1b7c11 */ /* 0x000fcc00080f1c1b */
[----:B------:R-:W5:Y:S01]  /*1080*/  LDG.E.64 R26, desc[UR12][R26.64] ;  /* 0x0000000c1a1a7981 */ /* 0x000f62000c1e1b00 */
[----:B------:R-:W-:Y:S05]  /*1090*/  BRA `(.L_x_276) ;  /* 0x0000000000047947 */ /* 0x000fea0003800000 */
.L_x_275:
[----:B-1---5:R1:W5:Y:S02]  /*10a0*/  LDG.E.64 R26, desc[UR12][R32.64] ;  /* 0x0000000c201a7981 */ /* 0x022364000c1e1b00 */
.L_x_276:
[----:B------:R-:W-:Y:S05]  /*10b0*/  BSYNC.RECONVERGENT B0 ;  /* 0x0000000000007941 */ /* 0x000fea0003800200 */
.L_x_274:
        /* <DEDUP_REMOVED lines=18> */
.L_x_278:
[----:B------:R-:W-:Y:S05]  /*11e0*/  BSYNC.RECONVERGENT B0 ;  /* 0x0000000000007941 */ /* 0x000fea0003800200 */
.L_x_277:
[----:B------:R-:W-:Y:S04]  /*11f0*/  BSSY.RECONVERGENT B0, `(.L_x_279) ;  /* 0x0000013000007945 */ /* 0x000fe80003800200 */
[----:B------:R-:W-:Y:S05]  /*1200*/  @!P1 BRA `(.L_x_280) ;  /* 0x0000000000409947 */ /* 0x000fea0003800000 */
[----:B------:R-:W-:Y:S01]  /*1210*/  ISETP.NE.U32.AND P0, PT, R30, R5, PT ;  /* 0x000000051e00720c */ /* 0x000fe20003f05070 */
[----:B--2--5:R-:W-:Y:S01]  /*1220*/  IMAD.MOV.U32 R26, RZ, RZ, 0x0 ;  /* 0x00000000ff1a7424 */ /* 0x024fe200078e00ff */
[----:B------:R-:W-:Y:S02]  /*1230*/  MOV R27, 0xfff00000 ;  /* 0xfff00000001b7802 */ /* 0x000fe40000000f00 */
[----:B------:R-:W-:-:S13]  /*1240*/  ISETP.NE.AND.EX P0, PT, R36, R7, PT, P0 ;  /* 0x000000072400720c */ /* 0x000fda0003f05300 */
[----:B------:R-:W-:Y:S05]  /*1250*/  @P0 BRA `(.L_x_281) ;  /* 0x0000000000300947 */ /* 0x000fea0003800000 */
[----:B------:R-:W2:Y:S01]  /*1260*/  LDG.E.64.CONSTANT R26, desc[UR12][R22.64] ;  /* 0x0000000c161a7981 */ /* 0x000ea2000c1e9b00 */
[----:B------:R-:W-:Y:S02]  /*1270*/  IMAD.MOV.U32 R28, RZ, RZ, R20 ;  /* 0x000000ffff1c7224 */ /* 0x000fe400078e0014 */
        /* <DEDUP_REMOVED lines=9> */
.L_x_280:
[----:B--2--5:R2:W5:Y:S02]  /*1310*/  LDG.E.64 R26, desc[UR12][R32.64] ;  /* 0x0000000c201a7981 */ /* 0x024564000c1e1b00 */
.L_x_281:
[----:B------:R-:W-:Y:S05]  /*1320*/  BSYNC.RECONVERGENT B0 ;  /* 0x0000000000007941 */ /* 0x000fea0003800200 */
.L_x_279:
        /* <DEDUP_REMOVED lines=18> */
[----:B-----5:R3:W-:Y:S04]  /*1450*/  STG.E.64 desc[UR12][R34.64], R26 ;  /* 0x0000001a22007986 */ /* 0x0207e8000c101b0c */
.L_x_283:
[----:B------:R-:W-:Y:S05]  /*1460*/  BSYNC.RECONVERGENT B0 ;  /* 0x0000000000007941 */ /* 0x000fea0003800200 */
.L_x_282:
[----:B------:R-:W-:Y:S04]  /*1470*/  BSSY.RECONVERGENT B0, `(.L_x_284) ;  /* 0x0000013000007945 */ /* 0x000fe80003800200 */
[----:B------:R-:W-:Y:S05]  /*1480*/  @!P1 BRA `(.L_x_285) ;  /* 0x0000000000409947 */ /* 0x000fea0003800000 */
[----:B------:R-:W-:Y:S01]  /*1490*/  ISETP.NE.U32.AND P0, PT, R28, R5, PT ;  /* 0x000000051c00720c */ /* 0x000fe20003f05070 */
[----:B---3-5:R-:W-:Y:S02]  /*14a0*/  IMAD.MOV.U32 R26, RZ, RZ, 0x0 ;  /* 0x00000000ff1a7424 */ /* 0x028fe400078e00ff */
[----:B------:R-:W-:Y:S01]  /*14b0*/  IMAD.MOV.U32 R27, RZ, RZ, -0x100000 ;  /* 0xfff00000ff1b7424 */ /* 0x000fe200078e00ff */
[----:B------:R-:W-:-:S13]  /*14c0*/  ISETP.NE.AND.EX P0, PT, R38, R7, PT, P0 ;  /* 0x000000072600720c */ /* 0x000fda0003f05300 */
[----:B------:R-:W-:Y:S05]  /*14d0*/  @P0 BRA `(.L_x_286) ;  /* 0x0000000000300947 */ /* 0x000fea0003800000 */
[----:B------:R-:W3:Y:S01]  /*14e0*/  LDG.E.64.CONSTANT R26, desc[UR12][R22.64] ;  /* 0x0000000c161a7981 */ /* 0x000ee2000c1e9b00 */
[----:B------:R-:W-:Y:S02]  /*14f0*/  IMAD.MOV.U32 R30, RZ, RZ, R20 ;  /* 0x000000ffff1e7224 */ /* 0x000fe400078e0014 */
[----:B------:R-:W-:Y:S02]  /*1500*/  IMAD.MOV.U32 R31, RZ, RZ, R19 ;  /* 0x000000ffff1f7224 */ /* 0x000fe400078e0013 */
[----:B---3--:R-:W-:Y:S02]  /*1510*/  IMAD R27, R27, UR4, RZ ;  /* 0x000000041b1b7c24 */ /* 0x008fe4000f8e02ff */
[----:B------:R-:W-:-:S04]  /*1520*/  IMAD.WIDE.U32 R30, R26, UR4, R30 ;  /* 0x000000041a1e7c25 */ /* 0x000fc8000f8e001e */
[----:B------:R-:W-:Y:S01]  /*1530*/  IMAD R27, R26, UR5, R27 ;  /* 0x000000051a1b7c24 */ /* 0x000fe2000f8e021b */
[----:B------:R-:W-:-:S03]  /*1540*/  LEA R26, P0, R30, UR8, 0x3 ;  /* 0x000000081e1a7c11 */ /* 0x000fc6000f8018ff */
[----:B------:R-:W-:-:S05]  /*1550*/  IMAD.IADD R27, R31, 0x1, R27 ;  /* 0x000000011f1b7824 */ /* 0x000fca00078e021b */
[----:B------:R-:W-:-:S06]  /*1560*/  LEA.HI.X R27, R30, UR9, R27, 0x3, P0 ;  /* 0x000000091e1b7c11 */ /* 0x000fcc00080f1c1b */
[----:B------:R-:W5:Y:S01]  /*1570*/  LDG.E.64 R26, desc[UR12][R26.64] ;  /* 0x0000000c1a1a7981 */ /* 0x000f62000c1e1b00 */
[----:B------:R-:W-:Y:S05]  /*1580*/  BRA `(.L_x_286) ;  /* 0x0000000000047947 */ /* 0x000fea0003800000 */
.L_x_285:
[----:B---3-5:R3:W5:Y:S02]  /*1590*/  LDG.E.64 R26, desc[UR12][R32.64] ;  /* 0x0000000c201a7981 */ /* 0x028764000c1e1b00 */
.L_x_286:
[----:B------:R-:W-:Y:S05]  /*15a0*/  BSYNC.RECONVERGENT B0 ;  /* 0x0000000000007941 */ /* 0x000fea0003800200 */
.L_x_284:
        /* <DEDUP_REMOVED lines=13> */
.L_x_288:
[----:B------:R-:W-:Y:S05]  /*1680*/  BSYNC.RECONVERGENT B0 ;  /* 0x0000000000007941 */ /* 0x000fea0003800200 */
.L_x_287:
[----:B------:R-:W-:-:S04]  /*1690*/  IADD3 R29, P0, PT, -R0, R29, RZ ;  /* 0x0000001d001d7210 */ /* 0x000fc80007f1e1ff */
[----:B------:R-:W-:Y:S02]  /*16a0*/  IADD3.X R24, PT, PT, R24, -0x1, RZ, P0, !PT ;  /* 0xffffffff18187810 */ /* 0x000fe400007fe4ff */
[----:B------:R-:W-:-:S04]  /*16b0*/  ISETP.GT.U32.AND P0, PT, R29, -0x1, PT ;  /* 0xffffffff1d00780c */ /* 0x000fc80003f04070 */
[----:B------:R-:W-:-:S13]  /*16c0*/  ISETP.GT.AND.EX P0, PT, R24, -0x1, PT, P0 ;  /* 0xffffffff1800780c */ /* 0x000fda0003f04300 */
[----:B------:R-:W-:Y:S05]  /*16d0*/  @P0 BRA `(.L_x_289) ;  /* 0xfffffff400700947 */ /* 0x000fea000383ffff */
.L_x_268:
[----:B-1----:R-:W2:Y:S01]  /*16e0*/  LDCU.64 UR4, c[0x0][0x398] ;  /* 0x00007300ff0477ac */ /* 0x002ea20008000a00 */
[----:B------:R-:W1:Y:S01]  /*16f0*/  LDC.64 R16, c[0x0][0x3d8] ;  /* 0x0000f600ff107b82 */ /* 0x000e620000000a00 */
[----:B------:R-:W-:Y:S02]  /*1700*/  IMAD.MOV.U32 R8, RZ, RZ, R12 ;  /* 0x000000ffff087224 */ /* 0x000fe400078e000c */
[----:B------:R-:W-:Y:S02]  /*1710*/  IMAD.MOV.U32 R68, RZ, RZ, R14 ;  /* 0x000000ffff447224 */ /* 0x000fe400078e000e */
[----:B------:R-:W-:-:S03]  /*1720*/  IMAD.MOV.U32 R69, RZ, RZ, R11 ;  /* 0x000000ffff457224 */ /* 0x000fc600078e000b */
[----:B------:R-:W4:Y:S01]  /*1730*/  LDC.64 R18, c[0x0][0x3b8] ;  /* 0x0000ee00ff127b82 */ /* 0x000f220000000a00 */
[----:B--2---:R-:W-:Y:S02]  /*1740*/  UIADD3 UR9, UP0, UPT, UR4, -0x2, URZ ;  /* 0xfffffffe04097890 */ /* 0x004fe4000ff1e0ff */
[----:B------:R-:W-:Y:S02]  /*1750*/  UIADD3 UR4, UP1, UPT, UR4, -0x1, URZ ;  /* 0xffffffff04047890 */ /* 0x000fe4000ff3e0ff */
[----:B---3--:R-:W-:Y:S02]  /*1760*/  UIADD3.X UR10, UPT, UPT, UR5, -0x1, URZ, UP0, !UPT ;  /* 0xffffffff050a7890 */ /* 0x008fe400087fe4ff */
[----:B------:R-:W-:Y:S01]  /*1770*/  UIADD3.X UR5, UPT, UPT, UR5, -0x1, URZ, UP1, !UPT ;  /* 0xffffffff05057890 */ /* 0x000fe20008ffe4ff */
[----:B-1----:R-:W-:-:S04]  /*1780*/  IMAD.WIDE.U32 R20, R16, UR9, R8 ;  /* 0x0000000910147c25 */ /* 0x002fc8000f8e0008 */
[C---:B------:R-:W-:Y:S01]  /*1790*/  IMAD.WIDE.U32 R66, R16.reuse, UR4, R8 ;  /* 0x0000000410427c25 */ /* 0x040fe2000f8e0008 */
[----:B------:R1:W-:Y:S03]  /*17a0*/  STL.64 [R1], R20 ;  /* 0x0000001401007387 */ /* 0x0003e60000100a00 */
[----:B------:R-:W-:Y:S02]  /*17b0*/  IMAD R10, R16, UR10, RZ ;  /* 0x0000000a100a7c24 */ /* 0x000fe4000f8e02ff */
[----:B----4-:R-:W-:Y:S02]  /*17c0*/  IMAD R8, R18, UR10, RZ ;  /* 0x0000000a12087c24 */ /* 0x010fe4000f8e02ff */
[----:B------:R-:W-:Y:S02]  /*17d0*/  IMAD R12, R16, UR5, RZ ;  /* 0x00000005100c7c24 */ /* 0x000fe4000f8e02ff */
[----:B------:R-:W-:-:S02]  /*17e0*/  IMAD R10, R17, UR9, R10 ;  /* 0x00000009110a7c24 */ /* 0x000fc4000f8e020a */
[----:B------:R-:W-:-:S04]  /*17f0*/  IMAD.WIDE.U32 R68, R18, UR9, R68 ;  /* 0x0000000912447c25 */ /* 0x000fc8000f8e0044 */
[----:B------:R-:W-:Y:S02]  /*1800*/  IMAD R9, R19, UR9, R8 ;  /* 0x0000000913097c24 */ /* 0x000fe4000f8e0208 */
[----:B------:R-:W-:Y:S02]  /*1810*/  IMAD R11, R17, UR4, R12 ;  /* 0x00000004110b7c24 */ /* 0x000fe4000f8e020c */
[----:B------:R-:W-:Y:S01]  /*1820*/  IMAD.IADD R12, R21, 0x1, R10 ;  /* 0x00000001150c7824 */ /* 0x000fe200078e020a */
[----:B------:R-:W-:Y:S01]  /*1830*/  IADD3 R8, PT, PT, R69, R9, RZ ;  /* 0x0000000945087210 */ /* 0x000fe20007ffe0ff */
[----:B------:R-:W-:-:S03]  /*1840*/  IMAD.IADD R10, R67, 0x1, R11 ;  /* 0x00000001430a7824 */ /* 0x000fc600078e020b */
[----:B------:R1:W-:Y:S04]  /*1850*/  STL [R1+0x8], R12 ;  /* 0x0000080c01007387 */ /* 0x0003e80000100800 */
[----:B------:R1:W-:Y:S04]  /*1860*/  STL [R1+0xc], R8 ;  /* 0x00000c0801007387 */ /* 0x0003e80000100800 */
[----:B------:R1:W-:Y:S02]  /*1870*/  STL [R1+0x10], R10 ;  /* 0x0000100a01007387 */ /* 0x0003e40000100800 */
.L_x_310:
[----:B-1----:R-:W1:Y:S01]  /*1880*/  S2R R8, SR_TID.X ;  /* 0x0000000000087919 */ /* 0x002e620000002100 */
[C---:B------:R-:W-:Y:S01]  /*1890*/  IMAD.SHL.U32 R9, R42.reuse, 0x2, RZ ;  /* 0x000000022a097824 */ /* 0x040fe200078e00ff */
[C---:B-----5:R-:W-:Y:S01]  /*18a0*/  SHF.L.U64.HI R10, R42.reuse, 0x1, R43 ;  /* 0x000000012a0a7819 */ /* 0x060fe2000001022b */
[----:B------:R-:W2:Y:S01]  /*18b0*/  LDCU.64 UR4, c[0x0][0x400] ;  /* 0x00008000ff0477ac */ /* 0x000ea20008000a00 */
[----:B------:R-:W-:Y:S01]  /*18c0*/  ISETP.LT.U32.AND P2, PT, R42, 0x1, PT ;  /* 0x000000012a00780c */ /* 0x000fe20003f41070 */
[----:B------:R-:W-:Y:S01]  /*18d0*/  BSSY.RECONVERGENT B0, `(.L_x_290) ;  /* 0x0000036000007945 */ /* 0x000fe20003800200 */
[----:B--2---:R-:W-:Y:S01]  /*18e0*/  IMAD.U32 R11, RZ, RZ, UR5 ;  /* 0x00000005ff0b7e24 */ /* 0x004fe2000f8e00ff */
[----:B-1----:R-:W-:-:S04]  /*18f0*/  IADD3 R8, P0, PT, R8, R6, RZ ;  /* 0x0000000608087210 */ /* 0x002fc80007f1e0ff */
[----:B------:R-:W-:Y:S01]  /*1900*/  ISETP.GT.U32.AND P1, PT, R8, R9, PT ;  /* 0x000000090800720c */ /* 0x000fe20003f24070 */
[----:B------:R-:W-:Y:S01]  /*1910*/  IMAD.X R9, RZ, RZ, R4, P0 ;  /* 0x000000ffff097224 */ /* 0x000fe200000e0604 */
[----:B------:R-:W-:-:S04]  /*1920*/  PLOP3.LUT P0, PT, PT, PT, PT, 0x80, 0x8 ;  /* 0x000000000008781c */ /* 0x000fc80003f0f070 */
[----:B------:R-:W-:Y:S01]  /*1930*/  ISETP.GT.AND.EX P1, PT, R9, R10, PT, P1 ;  /* 0x0000000a0900720c */ /* 0x000fe20003f24310 */
[----:B------:R-:W-:-:S03]  /*1940*/  IMAD.U32 R10, RZ, RZ, UR4 ;  /* 0x00000004ff0a7e24 */ /* 0x000fc6000f8e00ff */
[----:B------:R-:W-:-:S13]  /*1950*/  ISETP.LT.OR.EX P1, PT, R43, RZ, P1, P2 ;  /* 0x000000ff2b00720c */ /* 0x000fda0000f21720 */
[----:B0-----:R-:W-:Y:S05]  /*1960*/  @P1 BRA `(.L_x_291) ;  /* 0x0000000000b01947 */ /* 0x001fea0003800000 */
[C---:B------:R-:W-:Y:S01]  /*1970*/  LOP3.LUT R10, R8.reuse, 0x1, RZ, 0xc0, !PT ;  /* 0x00000001080a7812 */ /* 0x040fe200078ec0ff */
[----:B------:R-:W-:Y:S01]  /*1980*/  BSSY.RECONVERGENT B1, `(.L_x_292) ;  /* 0x0000013000017945 */ /* 0x000fe20003800200 */
[----:B------:R-:W-:Y:S01]  /*1990*/  ISETP.GE.U32.AND P2, PT, R8, R5, PT ;  /* 0x000000050800720c */ /* 0x000fe20003f46070 */
[----:B------:R-:W-:Y:S01]  /*19a0*/  IMAD.U32 R11, RZ, RZ, UR5 ;  /* 0x00000005ff0b7e24 */ /* 0x000fe2000f8e00ff */
[----:B------:R-:W-:Y:S01]  /*19b0*/  ISETP.NE.U32.AND P1, PT, R10, RZ, PT ;  /* 0x000000ff0a00720c */ /* 0x000fe20003f25070 */
[----:B------:R-:W-:Y:S01]  /*19c0*/  IMAD.U32 R10, RZ, RZ, UR4 ;  /* 0x00000004ff0a7e24 */ /* 0x000fe2000f8e00ff */
[----:B------:R-:W-:Y:S02]  /*19d0*/  ISETP.GE.AND.EX P2, PT, R9, R7, PT, P2 ;  /* 0x000000070900720c */ /* 0x000fe40003f46320 */
[----:B------:R-:W-:-:S13]  /*19e0*/  ISETP.NE.AND.EX P1, PT, RZ, RZ, PT, P1 ;  /* 0x000000ffff00720c */ /* 0x000fda0003f25310 */
[----:B------:R-:W-:Y:S05]  /*19f0*/  @!P1 BRA `(.L_x_293) ;  /* 0x00000000002c9947 */ /* 0x000fea0003800000 */
[----:B0-----:R-:W0:Y:S01]  /*1a00*/  LDCU.64 UR14, c[0x0][0x3f0] ;  /* 0x00007e00ff0e77ac */ /* 0x001e220008000a00 */
[--C-:B------:R-:W-:Y:S02]  /*1a10*/  SHF.R.U32.HI R10, RZ, 0x1, R9.reuse ;  /* 0x00000001ff0a7819 */ /* 0x100fe40000011609 */
[----:B------:R-:W-:Y:S01]  /*1a20*/  SHF.R.U64 R13, R8, 0x1, R9 ;  /* 0x00000001080d7819 */ /* 0x000fe20000001209 */
[----:B------:R-:W1:Y:S02]  /*1a30*/  LDCU.64 UR16, c[0x0][0x3a0] ;  /* 0x00007400ff1077ac */ /* 0x000e640008000a00 */
[----:B0-----:R-:W-:Y:S02]  /*1a40*/  IMAD R12, R10, UR14, RZ ;  /* 0x0000000e0a0c7c24 */ /* 0x001fe4000f8e02ff */
[----:B------:R-:W-:-:S04]  /*1a50*/  IMAD.WIDE.U32 R10, R13, UR14, R40 ;  /* 0x0000000e0d0a7c25 */ /* 0x000fc8000f8e0028 */
[----:B------:R-:W-:Y:S01]  /*1a60*/  IMAD R13, R13, UR15, R12 ;  /* 0x0000000f0d0d7c24 */ /* 0x000fe2000f8e020c */
[----:B-1----:R-:W-:-:S04]  /*1a70*/  LEA R12, P3, R10, UR16, 0x3 ;  /* 0x000000100a0c7c11 */ /* 0x002fc8000f8618ff */
[----:B------:R-:W-:-:S04]  /*1a80*/  IADD3 R11, PT, PT, R11, R13, RZ ;  /* 0x0000000d0b0b7210 */ /* 0x000fc80007ffe0ff */
[----:B------:R-:W-:-:S05]  /*1a90*/  LEA.HI.X R13, R10, UR17, R11, 0x3, P3 ;  /* 0x000000110a0d7c11 */ /* 0x000fca00098f1c0b */
[----:B------:R1:W5:Y:S02]  /*1aa0*/  LDG.E.64.CONSTANT R10, desc[UR12][R12.64] ;  /* 0x0000000c0c0a7981 */ /* 0x000364000c1e9b00 */
.L_x_293:
[----:B0-----:R-:W-:Y:S05]  /*1ab0*/  BSYNC.RECONVERGENT B1 ;  /* 0x0000000000017941 */ /* 0x001fea0003800200 */
.L_x_292:
[----:B------:R-:W-:Y:S05]  /*1ac0*/  @P2 BRA `(.L_x_291) ;  /* 0x0000000000582947 */ /* 0x000fea0003800000 */
[----:B------:R-:W1:Y:S01]  /*1ad0*/  LDCU.64 UR14, c[0x0][0x400] ;  /* 0x00008000ff0e77ac */ /* 0x000e620008000a00 */
[----:B------:R-:W-:Y:S01]  /*1ae0*/  BSSY.RECONVERGENT B1, `(.L_x_294) ;  /* 0x0000011000017945 */ /* 0x000fe20003800200 */
[----:B-1----:R-:W-:Y:S02]  /*1af0*/  IMAD.U32 R12, RZ, RZ, UR14 ;  /* 0x0000000eff0c7e24 */ /* 0x002fe4000f8e00ff */
        /* <DEDUP_REMOVED lines=14> */
[----:B------:R0:W5:Y:S02]  /*1be0*/  LDG.E.64.CONSTANT R12, desc[UR12][R14.64] ;  /* 0x0000000c0e0c7981 */ /* 0x000164000c1e9b00 */
.L_x_295:
[----:B------:R-:W-:Y:S05]  /*1bf0*/  BSYNC.RECONVERGENT B1 ;  /* 0x0000000000017941 */ /* 0x000fea0003800200 */
.L_x_294:
[----:B-----5:R-:W-:-:S04]  /*1c00*/  ISETP.NE.U32.AND P0, PT, R12, R10, PT ;  /* 0x0000000a0c00720c */ /* 0x020fc80003f05070 */
[----:B------:R-:W-:-:S04]  /*1c10*/  ISETP.NE.AND.EX P0, PT, R13, R11, PT, P0 ;  /* 0x0000000b0d00720c */ /* 0x000fc80003f05300 */
[----:B------:R-:W-:-:S13]  /*1c20*/  PLOP3.LUT P0, PT, P0, PT, PT, 0x8, 0x80 ;  /* 0x000000000080781c */ /* 0x000fda000070e170 */
.L_x_291:
[----:B0-----:R-:W-:Y:S05]  /*1c30*/  BSYNC.RECONVERGENT B0 ;  /* 0x0000000000007941 */ /* 0x001fea0003800200 */
.L_x_290:
[----:B------:R-:W0:Y:S02]  /*1c40*/  LDCU.64 UR4, c[0x0][0x398] ;  /* 0x00007300ff0477ac */ /* 0x000e240008000a00 */
[----:B0-----:R-:W-:-:S04]  /*1c50*/  UISETP.GE.U32.AND UP0, UPT, UR4, 0x2, UPT ;  /* 0x000000020400788c */ /* 0x001fc8000bf06070 */
[----:B------:R-:W-:-:S09]  /*1c60*/  UISETP.GE.AND.EX UP0, UPT, UR5, URZ, UPT, UP0 ;  /* 0x000000ff0500728c */ /* 0x000fd2000bf06300 */
[----:B------:R-:W-:Y:S05]  /*1c70*/  BRA.U !UP0, `(.L_x_296) ;  /* 0x0000001508207547 */ /* 0x000fea000b800000 */
[----:B-1----:R-:W2:Y:S01]  /*1c80*/  LDL R12, [R1+0xc] ;  /* 0x00000c00010c7983 */ /* 0x002ea20000100800 */
[----:B------:R-:W0:Y:S01]  /*1c90*/  LDCU.64 UR14, c[0x0][0x3c8] ;  /* 0x00007900ff0e77ac */ /* 0x000e220008000a00 */
[----:B------:R-:W1:Y:S02]  /*1ca0*/  LDC.64 R38, c[0x0][0x3b8] ;  /* 0x0000ee00ff267b82 */ /* 0x000e640000000a00 */
[----:B------:R-:W3:Y:S01]  /*1cb0*/  LDL.64 R16, [R1] ;  /* 0x0000000001107983 */ /* 0x000ee20000100a00 */
[----:B------:R-:W4:Y:S03]  /*1cc0*/  LDCU.64 UR4, c[0x0][0x3e0] ;  /* 0x00007c00ff0477ac */ /* 0x000f260008000a00 */
[----:B------:R-:W3:Y:S01]  /*1cd0*/  LDL R15, [R1+0x8] ;  /* 0x00000800010f7983 */ /* 0x000ee20000100800 */
[----:B------:R-:W3:Y:S03]  /*1ce0*/  LDCU.64 UR16, c[0x0][0x388] ;  /* 0x00007100ff1077ac */ /* 0x000ee60008000a00 */
[----:B------:R-:W3:Y:S01]  /*1cf0*/  LDL R14, [R1+0x10] ;  /* 0x00001000010e7983 */ /* 0x000ee20000100800 */
[----:B------:R-:W1:Y:S01]  /*1d00*/  LDCU.64 UR20, c[0x0][0x3d8] ;  /* 0x00007b00ff1477ac */ /* 0x000e620008000a00 */
[----:B0----5:R-:W-:-:S04]  /*1d10*/  IMAD R11, R11, UR14, RZ ;  /* 0x0000000e0b0b7c24 */ /* 0x021fc8000f8e02ff */
[----:B------:R-:W-:Y:S02]  /*1d20*/  IMAD R21, R10, UR15, R11 ;  /* 0x0000000f0a157c24 */ /* 0x000fe4000f8e020b */
[----:B----4-:R-:W-:Y:S01]  /*1d30*/  IMAD R19, R9, UR4, RZ ;  /* 0x0000000409137c24 */ /* 0x010fe2000f8e02ff */
[----:B------:R-:W-:-:S03]  /*1d40*/  ISETP.GT.U32.AND P1, PT, R8, RZ, PT ;  /* 0x000000ff0800720c */ /* 0x000fc60003f24070 */
[----:B------:R-:W-:Y:S01]  /*1d50*/  IMAD R19, R8, UR5, R19 ;  /* 0x0000000508137c24 */ /* 0x000fe2000f8e0213 */
[----:B------:R-:W-:Y:S02]  /*1d60*/  ISETP.EQ.U32.AND P2, PT, R42, RZ, PT ;  /* 0x000000ff2a00720c */ /* 0x000fe40003f42070 */
[----:B------:R-:W-:Y:S01]  /*1d70*/  ISETP.GT.AND.EX P1, PT, R9, RZ, PT, P1 ;  /* 0x000000ff0900720c */ /* 0x000fe20003f24310 */
[----:B------:R-:W-:-:S03]  /*1d80*/  UMOV UR5, UR9 ;  /* 0x0000000900057c82 */ /* 0x000fc60008000000 */
[----:B------:R-:W-:Y:S01]  /*1d90*/  ISETP.EQ.AND.EX P1, PT, R43, RZ, P1, P2 ;  /* 0x000000ff2b00720c */ /* 0x000fe20000f22320 */
[----:B------:R-:W-:Y:S01]  /*1da0*/  UMOV UR8, UR10 ;  /* 0x0000000a00087c82 */ /* 0x000fe20008000000 */
[----:B--2---:R-:W-:Y:S02]  /*1db0*/  IMAD.MOV.U32 R13, RZ, RZ, R12 ;  /* 0x000000ffff0d7224 */ /* 0x004fe400078e000c */
[----:B------:R-:W-:-:S04]  /*1dc0*/  IMAD.MOV.U32 R12, RZ, RZ, R68 ;  /* 0x000000ffff0c7224 */ /* 0x000fc800078e0044 */
[----:B------:R-:W-:Y:S01]  /*1dd0*/  IMAD.WIDE.U32 R12, R10, UR14, R12 ;  /* 0x0000000e0a0c7c25 */ /* 0x000fe2000f8e000c */
[----:B---3--:R-:W-:Y:S01]  /*1de0*/  MOV R10, R16 ;  /* 0x00000010000a7202 */ /* 0x008fe20000000f00 */
[----:B------:R-:W0:Y:S02]  /*1df0*/  LDCU.64 UR14, c[0x0][0x380] ;  /* 0x00007000ff0e77ac */ /* 0x000e240008000a00 */
[----:B------:R-:W-:Y:S02]  /*1e00*/  IMAD.MOV.U32 R11, RZ, RZ, R15 ;  /* 0x000000ffff0b7224 */ /* 0x000fe400078e000f */
[----:B------:R-:W-:Y:S02]  /*1e10*/  IMAD.MOV.U32 R16, RZ, RZ, R66 ;  /* 0x000000ffff107224 */ /* 0x000fe400078e0042 */
[----:B------:R-:W-:Y:S02]  /*1e20*/  IMAD.MOV.U32 R17, RZ, RZ, R14 ;  /* 0x000000ffff117224 */ /* 0x000fe400078e000e */
[----:B------:R-:W-:Y:S01]  /*1e30*/  IMAD.WIDE.U32 R14, R8, UR4, R10 ;  /* 0x00000004080e7c25 */ /* 0x000fe2000f8e000a */
[----:B------:R-:W-:-:S03]  /*1e40*/  LEA R10, P3, R12, UR16, 0x3 ;  /* 0x000000100c0a7c11 */ /* 0x000fc6000f8618ff */
[----:B------:R-:W-:-:S04]  /*1e50*/  IMAD.WIDE.U32 R16, R8, UR4, R16 ;  /* 0x0000000408107c25 */ /* 0x000fc8000f8e0010 */
[----:B------:R-:W-:Y:S02]  /*1e60*/  IMAD.IADD R11, R13, 0x1, R21 ;  /* 0x000000010d0b7824 */ /* 0x000fe400078e0215 */
[----:B------:R-:W-:Y:S02]  /*1e70*/  IMAD.IADD R13, R15, 0x1, R19 ;  /* 0x000000010f0d7824 */ /* 0x000fe400078e0213 */
[----:B------:R-:W-:Y:S01]  /*1e80*/  IMAD.IADD R15, R19, 0x1, R17 ;  /* 0x00000001130f7824 */ /* 0x000fe200078e0211 */
[----:B------:R-:W-:Y:S02]  /*1e90*/  LEA.HI.X R11, R12, UR17, R11, 0x3, P3 ;  /* 0x000000110c0b7c11 */ /* 0x000fe400098f1c0b */
[C---:B------:R-:W-:Y:S02]  /*1ea0*/  SHF.L.U32 R12, R14.reuse, 0x3, RZ ;  /* 0x000000030e0c7819 */ /* 0x040fe400000006ff */
[----:B------:R-:W-:Y:S01]  /*1eb0*/  SHF.L.U64.HI R13, R14, 0x3, R13 ;  /* 0x000000030e0d7819 */ /* 0x000fe2000001020d */
[C---:B------:R-:W-:Y:S01]  /*1ec0*/  IMAD.SHL.U32 R14, R16.reuse, 0x8, RZ ;  /* 0x00000008100e7824 */ /* 0x040fe200078e00ff */
[----:B------:R-:W-:-:S02]  /*1ed0*/  SHF.L.U64.HI R15, R16, 0x3, R15 ;  /* 0x00000003100f7819 */ /* 0x000fc4000001020f */
[----:B-1----:R-:W-:Y:S01]  /*1ee0*/  SHF.L.U64.HI R16, R38, 0x3, R39 ;  /* 0x0000000326107819 */ /* 0x002fe20000010227 */
[----:B0-----:R-:W-:-:S12]  /*1ef0*/  USHF.L.U64.HI UR4, UR20, 0x3, UR21 ;  /* 0x0000000314047899 */ /* 0x001fd80008010215 */
.L_x_309:
        /* <DEDUP_REMOVED lines=34> */
[----:B------:R-:W-:Y:S02]  /*2120*/  IMAD.MOV.U32 R33, RZ, RZ, 0x3fe62e42 ;  /* 0x3fe62e42ff217424 */ /* 0x000fe400078e00ff */
[----:B------:R-:W-:Y:S02]  /*2130*/  IMAD.MOV.U32 R58, RZ, RZ, 0x3b39803f ;  /* 0x3b39803fff3a7424 */ /* 0x000fe400078e00ff */
[----:B------:R-:W-:Y:S01]  /*2140*/  IMAD.MOV.U32 R59, RZ, RZ, 0x3c7abc9e ;  /* 0x3c7abc9eff3b7424 */ /* 0x000fe200078e00ff */
[----:B------:R-:W-:Y:S01]  /*2150*/  MOV R57, 0x3e928af3 ;  /* 0x3e928af300397802 */ /* 0x000fe20000000f00 */
[----:B------:R-:W-:-:S02]  /*2160*/  IMAD.MOV.U32 R60, RZ, RZ, 0x69ce2bdf ;  /* 0x69ce2bdfff3c7424 */ /* 0x000fc400078e00ff */
[----:B------:R-:W-:Y:S02]  /*2170*/  IMAD.MOV.U32 R61, RZ, RZ, 0x3e5ade15 ;  /* 0x3e5ade15ff3d7424 */ /* 0x000fe400078e00ff */
[----:B------:R-:W-:Y:S02]  /*2180*/  IMAD.MOV.U32 R56, RZ, RZ, -0x35dec16 ;  /* 0xfca213eaff387424 */ /* 0x000fe400078e00ff */
[----:B------:R-:W-:Y:S02]  /*2190*/  IMAD.MOV.U32 R62, RZ, RZ, 0x62401315 ;  /* 0x62401315ff3e7424 */ /* 0x000fe400078e00ff */
[----:B------:R-:W-:Y:S02]  /*21a0*/  IMAD.MOV.U32 R63, RZ, RZ, 0x3ec71dee ;  /* 0x3ec71deeff3f7424 */ /* 0x000fe400078e00ff */
[----:B------:R-:W-:Y:S02]  /*21b0*/  IMAD.MOV.U32 R64, RZ, RZ, 0x7c89eb71 ;  /* 0x7c89eb71ff407424 */ /* 0x000fe400078e00ff */
[----:B------:R-:W-:-:S02]  /*21c0*/  IMAD.MOV.U32 R65, RZ, RZ, 0x3efa0199 ;  /* 0x3efa0199ff417424 */ /* 0x000fc400078e00ff */
[----:B------:R-:W-:Y:S02]  /*21d0*/  IMAD.MOV.U32 R30, RZ, RZ, 0x14761f65 ;  /* 0x14761f65ff1e7424 */ /* 0x000fe400078e00ff */
[----:B------:R-:W-:Y:S01]  /*21e0*/  IMAD.MOV.U32 R31, RZ, RZ, 0x3f2a01a0 ;  /* 0x3f2a01a0ff1f7424 */ /* 0x000fe200078e00ff */
[----:B------:R-:W-:Y:S01]  /*21f0*/  MOV R28, 0x1852b7af ;  /* 0x1852b7af001c7802 */ /* 0x000fe20000000f00 */
[----:B------:R-:W-:Y:S02]  /*2200*/  IMAD.MOV.U32 R29, RZ, RZ, 0x3f56c16c ;  /* 0x3f56c16cff1d7424 */ /* 0x000fe400078e00ff */
[----:B------:R-:W-:Y:S02]  /*2210*/  IMAD.MOV.U32 R26, RZ, RZ, 0x11122322 ;  /* 0x11122322ff1a7424 */ /* 0x000fe400078e00ff */
[----:B------:R-:W-:Y:S02]  /*2220*/  IMAD.MOV.U32 R27, RZ, RZ, 0x3f811111 ;  /* 0x3f811111ff1b7424 */ /* 0x000fe400078e00ff */
[----:B------:R-:W-:-:S02]  /*2230*/  IMAD.MOV.U32 R24, RZ, RZ, 0x555502a1 ;  /* 0x555502a1ff187424 */ /* 0x000fc400078e00ff */
[----:B------:R-:W-:Y:S01]  /*2240*/  IMAD.MOV.U32 R25, RZ, RZ, 0x3fa55555 ;  /* 0x3fa55555ff197424 */ /* 0x000fe200078e00ff */
[----:B------:R-:W-:Y:S01]  /*2250*/  MOV R23, 0x3fc55555 ;  /* 0x3fc5555500177802 */ /* 0x000fe20000000f00 */
        /* <DEDUP_REMOVED lines=49> */
.L_x_300:
[----:B------:R-:W-:Y:S05]  /*2570*/  BSYNC.RECONVERGENT B1 ;  /* 0x0000000000017941 */ /* 0x000fea0003800200 */
.L_x_299:
        /* <DEDUP_REMOVED lines=33> */
.L_x_302:
[----:B------:R-:W-:Y:S05]  /*2790*/  BSYNC.RECONVERGENT B1 ;  /* 0x0000000000017941 */ /* 0x000fea0003800200 */
.L_x_301:
        /* <DEDUP_REMOVED lines=34> */
.L_x_304:
[----:B------:R-:W-:Y:S05]  /*29c0*/  BSYNC.RECONVERGENT B1 ;  /* 0x0000000000017941 */ /* 0x000fea0003800200 */
.L_x_303:
[----:B------:R-:W-:Y:S01]  /*29d0*/  DADD R20, R18, R20 ;  /* 0x0000000012147229 */ /* 0x000fe20000000014 */
[----:B------:R-:W-:Y:S01]  /*29e0*/  BSSY.RECONVERGENT B1, `(.L_x_305) ;  /* 0x0000052000017945 */ /* 0x000fe20003800200 */
[----:B------:R-:W-:-:S08]  /*29f0*/  IMAD.MOV.U32 R28, RZ, RZ, -0x3ff ;  /* 0xfffffc01ff1c7424 */ /* 0x000fd000078e00ff */
[----:B------:R-:W-:Y:S01]  /*2a00*/  ISETP.GT.AND P2, PT, R21, 0xfffff, PT ;  /* 0x000fffff1500780c */ /* 0x000fe20003f44270 */
[--C-:B------:R-:W-:Y:S02]  /*2a10*/  IMAD.MOV.U32 R18, RZ, RZ, R20.reuse ;  /* 0x000000ffff127224 */ /* 0x100fe400078e0014 */
[--C-:B------:R-:W-:Y:S02]  /*2a20*/  IMAD.MOV.U32 R19, RZ, RZ, R21.reuse ;  /* 0x000000ffff137224 */ /* 0x100fe400078e0015 */
[----:B------:R-:W-:Y:S02]  /*2a30*/  IMAD.MOV.U32 R17, RZ, RZ, R21 ;  /* 0x000000ffff117224 */ /* 0x000fe400078e0015 */
[----:B------:R-:W-:-:S06]  /*2a40*/  IMAD.MOV.U32 R26, RZ, RZ, R20 ;  /* 0x000000ffff1a7224 */ /* 0x000fcc00078e0014 */
[----:B------:R-:W-:Y:S01]  /*2a50*/  @!P2 DMUL R18, R18, 1.80143985094819840000e+16 ;  /* 0x435000001212a828 */ /* 0x000fe20000000000 */
[----:B------:R-:W-:-:S09]  /*2a60*/  @!P2 IMAD.MOV.U32 R28, RZ, RZ, -0x435 ;  /* 0xfffffbcbff1ca424 */ /* 0x000fd200078e00ff */
[----:B------:R-:W-:Y:S01]  /*2a70*/  @!P2 MOV R17, R19 ;  /* 0x000000130011a202 */ /* 0x000fe20000000f00 */
[----:B------:R-:W-:-:S04]  /*2a80*/  @!P2 IMAD.MOV.U32 R26, RZ, RZ, R18 ;  /* 0x000000ffff1aa224 */ /* 0x000fc800078e0012 */
        /* <DEDUP_REMOVED lines=65> */
.L_x_306:
[----:B------:R-:W-:Y:S01]  /*2ea0*/  IMAD.MOV.U32 R20, RZ, RZ, 0x0 ;  /* 0x00000000ff147424 */ /* 0x000fe200078e00ff */
[----:B------:R-:W-:Y:S02]  /*2eb0*/  MOV R21, 0x7ff00000 ;  /* 0x7ff0000000157802 */ /* 0x000fe40000000f00 */
[----:B------:R-:W-:-:S04]  /*2ec0*/  LOP3.LUT P2, RZ, R19, 0x7fffffff, RZ, 0xc0, !PT ;  /* 0x7fffffff13ff7812 */ /* 0x000fc8000784c0ff */
[----:B------:R-:W-:-:S10]  /*2ed0*/  DFMA R20, R18, R20, +INF ;  /* 0x7ff000001214742b */ /* 0x000fd40000000014 */
[----:B------:R-:W-:Y:S02]  /*2ee0*/  FSEL R26, R20, RZ, P2 ;  /* 0x000000ff141a7208 */ /* 0x000fe40001000000 */
[----:B------:R-:W-:-:S07]  /*2ef0*/  FSEL R27, R21, -QNAN , P2 ;  /* 0xfff00000151b7808 */ /* 0x000fce0001000000 */
.L_x_307:
[----:B------:R-:W-:Y:S05]  /*2f00*/  BSYNC.RECONVERGENT B1 ;  /* 0x0000000000017941 */ /* 0x000fea0003800200 */
.L_x_305:
[----:B------:R-:W2:Y:S01]  /*2f10*/  LDG.E.64 R18, desc[UR12][R10.64] ;  /* 0x0000000c0a127981 */ /* 0x000ea2000c1e1b00 */
[----:B------:R-:W-:Y:S01]  /*2f20*/  DADD R26, R34, R26 ;  /* 0x00000000221a7229 */ /* 0x000fe2000000001a */
[----:B------:R-:W-:-:S04]  /*2f30*/  IADD3 R20, P2, PT, R12, UR14, RZ ;  /* 0x0000000e0c147c10 */ /* 0x000fc8000ff5e0ff */
[----:B------:R-:W-:-:S03]  /*2f40*/  IADD3.X R21, PT, PT, R13, UR15, RZ, P2, !PT ;  /* 0x0000000f0d157c10 */ /* 0x000fc600097fe4ff */
[----:B--2---:R-:W-:-:S07]  /*2f50*/  DADD R18, R26, R18 ;  /* 0x000000001a127229 */ /* 0x004fce0000000012 */
[----:B------:R0:W-:Y:S01]  /*2f60*/  STG.E.64 desc[UR12][R20.64], R18 ;  /* 0x0000001214007986 */ /* 0x0001e2000c101b0c */
[----:B------:R-:W-:Y:S05]  /*2f70*/  BRA `(.L_x_308) ;  /* 0x0000000000387947 */ /* 0x000fea0003800000 */
.L_x_298:
[----:B------:R-:W-:Y:S01]  /*2f80*/  IMAD.SHL.U32 R18, R42, 0x2, RZ ;  /* 0x000000022a127824 */ /* 0x000fe200078e00ff */
[----:B------:R-:W-:Y:S01]  /*2f90*/  ISETP.GT.U32.AND P3, PT, R44, UR5, PT ;  /* 0x000000052c007c0c */ /* 0x000fe2000bf64070 */
[----:B------:R-:W-:Y:S01]  /*2fa0*/  IMAD.U32 R17, RZ, RZ, UR8 ;  /* 0x00000008ff117e24 */ /* 0x000fe2000f8e00ff */
[C---:B------:R-:W-:Y:S02]  /*2fb0*/  ISETP.GT.U32.AND P4, PT, R8.reuse, UR7, PT ;  /* 0x0000000708007c0c */ /* 0x040fe4000bf84070 */
[----:B------:R-:W-:Y:S02]  /*2fc0*/  ISETP.LE.U32.AND P2, PT, R8, R18, PT ;  /* 0x000000120800720c */ /* 0x000fe40003f43070 */
[----:B------:R-:W-:Y:S02]  /*2fd0*/  ISETP.LT.AND.EX P3, PT, R17, R45, !P1, P3 ;  /* 0x0000002d1100720c */ /* 0x000fe40004f61330 */
[C---:B------:R-:W-:Y:S02]  /*2fe0*/  ISETP.GT.AND.EX P4, PT, R9.reuse, UR6, PT, P4 ;  /* 0x0000000609007c0c */ /* 0x040fe4000bf84340 */
[----:B------:R-:W-:-:S04]  /*2ff0*/  ISETP.LE.AND.EX P2, PT, R9, R39, P3, P2 ;  /* 0x000000270900720c */ /* 0x000fc80001f43320 */
[----:B------:R-:W-:-:S13]  /*3000*/  PLOP3.LUT P2, PT, P4, P2, PT, 0xf8, 0x8f ;  /* 0x00000000008f781c */ /* 0x000fda0002745f70 */
[----:B------:R-:W-:Y:S01]  /*3010*/  @!P2 IADD3 R20, P3, PT, R12, UR14, RZ ;  /* 0x0000000e0c14ac10 */ /* 0x000fe2000ff7e0ff */
[----:B------:R-:W-:Y:S02]  /*3020*/  @!P2 IMAD.MOV.U32 R18, RZ, RZ, 0x0 ;  /* 0x00000000ff12a424 */ /* 0x000fe400078e00ff */
[----:B------:R-:W-:Y:S01]  /*3030*/  @!P2 IMAD.MOV.U32 R19, RZ, RZ, -0x100000 ;  /* 0xfff00000ff13a424 */ /* 0x000fe200078e00ff */
[----:B------:R-:W-:-:S05]  /*3040*/  @!P2 IADD3.X R21, PT, PT, R13, UR15, RZ, P3, !PT ;  /* 0x0000000f0d15ac10 */ /* 0x000fca0009ffe4ff */
[----:B------:R1:W-:Y:S04]  /*3050*/  @!P2 STG.E.64 desc[UR12][R20.64], R18 ;  /* 0x000000121400a986 */ /* 0x0003e8000c101b0c */
.L_x_308:
[----:B------:R-:W-:Y:S05]  /*3060*/  BSYNC.RECONVERGENT B0 ;  /* 0x0000000000007941 */ /* 0x000fea0003800200 */
.L_x_297:
        /* <DEDUP_REMOVED lines=9> */
.L_x_296:
[----:B------:R-:W-:-:S04]  /*3100*/  IADD3 R6, P0, PT, -R0, R6, RZ ;  /* 0x0000000600067210 */ /* 0x000fc80007f1e1ff */
[----:B------:R-:W-:Y:S02]  /*3110*/  IADD3.X R4, PT, PT, R4, -0x1, RZ, P0, !PT ;  /* 0xffffffff04047810 */ /* 0x000fe400007fe4ff */
[----:B------:R-:W-:-:S04]  /*3120*/  ISETP.GT.U32.AND P0, PT, R6, -0x1, PT ;  /* 0xffffffff0600780c */ /* 0x000fc80003f04070 */
[----:B------:R-:W-:-:S13]  /*3130*/  ISETP.GT.AND.EX P0, PT, R4, -0x1, PT, P0 ;  /* 0xffffffff0400780c */ /* 0x000fda0003f04300 */
[----:B------:R-:W-:Y:S05]  /*3140*/  @P0 BRA `(.L_x_310) ;  /* 0xffffffe400cc0947 */ /* 0x000fea000383ffff */
[----:B------:R-:W-:Y:S05]  /*3150*/  EXIT ;  /* 0x000000000000794d */ /* 0x000fea0003800000 */
        .weak           $__internal_6_$__cuda_sm20_div_u64
        .type           $__internal_6_$__cuda_sm20_div_u64,@function
        .size           $__internal_6_$__cuda_sm20_div_u64,($__internal_7_$__cuda_sm20_rem_s64 - $__internal_6_$__cuda_sm20_div_u64)
$__internal_6_$__cuda_sm20_div_u64:
[----:B------:R-:W-:Y:S01]  /*3160*/  IMAD.MOV.U32 R30, RZ, RZ, R0 ;  /* 0x000000ffff1e7224 */ /* 0x000fe200078e0000 */
[----:B------:R-:W-:-:S04]  /*3170*/  MOV R31, RZ ;  /* 0x000000ff001f7202 */ /* 0x000fc80000000f00 */
        /* <DEDUP_REMOVED lines=27> */
[----:B------:R-:W-:-:S04]  /*3330*/  IADD3 R29, P2, PT, R24, R29, RZ ;  /* 0x0000001d181d7210 */ /* 0x000fc80007f5e0ff */
[----:B------:R-:W-:Y:S01]  /*3340*/  IADD3.X R23, PT, PT, R26, R23, RZ, P0, !PT ;  /* 0x000000171a177210 */ /* 0x000fe200007fe4ff */
        /* <DEDUP_REMOVED lines=9> */
[----:B------:R-:W-:-:S04]  /*33e0*/  IMAD.WIDE.U32 R26, R29, R0, RZ ;  /* 0x000000001d1a7225 */ /* 0x000fc800078e00ff */
[----:B------:R-:W-:Y:S01]  /*33f0*/  IMAD.X R23, RZ, RZ, R23, P1 ;  /* 0x000000ffff177224 */ /* 0x000fe200008e0617 */
        /* <DEDUP_REMOVED lines=10> */
[----:B------:R-:W-:Y:S02]  /*34a0*/  SEL R28, R28, R35, P0 ;  /* 0x000000231c1c7207 */ /* 0x000fe40000000000 */
[----:B------:R-:W-:Y:S01]  /*34b0*/  SEL R24, R26, R23, P0 ;  /* 0x000000171a187207 */ /* 0x000fe20000000000 */
[----:B------:R-:W-:Y:S01]  /*34c0*/  IMAD.MOV.U32 R23, RZ, RZ, 0x0 ;  /* 0x00000000ff177424 */ /* 0x000fe200078e00ff */
[----:B------:R-:W-:Y:S02]  /*34d0*/  ISETP.GE.U32.AND P0, PT, R27, R0, PT ;  /* 0x000000001b00720c */ /* 0x000fe40003f06070 */
[----:B------:R-:W-:-:S02]  /*34e0*/  IADD3 R26, P2, PT, R29, 0x1, RZ ;  /* 0x000000011d1a7810 */ /* 0x000fc40007f5e0ff */
[----:B------:R-:W-:Y:S02]  /*34f0*/  ISETP.NE.U32.AND P1, PT, R0, RZ, PT ;  /* 0x000000ff0000720c */ /* 0x000fe40003f25070 */
[----:B------:R-:W-:Y:S02]  /*3500*/  ISETP.GE.U32.AND.EX P0, PT, R28, RZ, PT, P0 ;  /* 0x000000ff1c00720c */ /* 0x000fe40003f06100 */
[-C--:B------:R-:W-:Y:S02]  /*3510*/  IADD3.X R27, PT, PT, RZ, R24.reuse, RZ, P2, !PT ;  /* 0x00000018ff1b7210 */ /* 0x080fe400017fe4ff */
[----:B------:R-:W-:Y:S02]  /*3520*/  ISETP.NE.AND.EX P1, PT, RZ, RZ, PT, P1 ;  /* 0x000000ffff00720c */ /* 0x000fe40003f25310 */
[----:B------:R-:W-:Y:S02]  /*3530*/  SEL R26, R26, R29, P0 ;  /* 0x0000001d1a1a7207 */ /* 0x000fe40000000000 */
[----:B------:R-:W-:-:S02]  /*3540*/  SEL R27, R27, R24, P0 ;  /* 0x000000181b1b7207 */ /* 0x000fc40000000000 */
[----:B------:R-:W-:Y:S02]  /*3550*/  SEL R26, R26, 0xffffffff, P1 ;  /* 0xffffffff1a1a7807 */ /* 0x000fe40000800000 */
[----:B------:R-:W-:Y:S01]  /*3560*/  SEL R27, R27, 0xffffffff, P1 ;  /* 0xffffffff1b1b7807 */ /* 0x000fe20000800000 */
[----:B------:R-:W-:Y:S06]  /*3570*/  RET.REL.NODEC R22 `(_ZN2at6native43_GLOBAL__N__c95f0927_10_LossCTC_cu_88d8892b37ctc_loss_backward_log_beta_gpu_kernelIdlEEvPT_PKS3_PKllPKT0_S8_lllllllS8_lll) ;  /* 0xffffffc816a07950 */ /* 0x000fec0003c3ffff */
        .weak           $__internal_7_$__cuda_sm20_rem_s64
        .type           $__internal_7_$__cuda_sm20_rem_s64,@function
        .size           $__internal_7_$__cuda_sm20_rem_s64,(.L_x_515 - $__internal_7_$__cuda_sm20_rem_s64)
$__internal_7_$__cuda_sm20_rem_s64:
        /* <DEDUP_REMOVED lines=43> */
[----:B------:R-:W-:Y:S01]  /*3830*/  IADD3.X R3, PT, PT, R3, RZ, RZ, P0, !PT ;  /* 0x000000ff03037210 */ /* 0x000fe200007fe4ff */
        /* <DEDUP_REMOVED lines=26> */
[----:B------:R-:W-:Y:S06]  /*39e0*/  RET.REL.NODEC R2 `(_ZN2at6native43_GLOBAL__N__c95f0927_10_LossCTC_cu_88d8892b37ctc_loss_backward_log_beta_gpu_kernelIdlEEvPT_PKS3_PKllPKT0_S8_lllllllS8_lll) ;  /* 0xffffffc402847950 */ /* 0x000fec0003c3ffff */
.L_x_311:
        /* <DEDUP_REMOVED lines=9> */
.L_x_515:


//--------------------- .text._ZN2at6native43_GLOBAL__N__c95f0927_10_LossCTC_cu_88d8892b29ctc_loss_log_alpha_gpu_kernelIfiEEvPT_PKS3_PKllPKT0_S8_lS4_llllllS8_lll --------------------------
	.section	.text._ZN2at6native43_GLOBAL__N__c95f0927_10_LossCTC_cu_88d8892b29ctc_loss_log_alpha_gpu_kernelIfiEEvPT_PKS3_PKllPKT0_S8_lS4_llllllS8_lll,"ax",@progbits
	.align	128
.text._ZN2at6native43_GLOBAL__N__c95f0927_10_LossCTC_cu_88d8892b29ctc_loss_log_alpha_gpu_kernelIfiEEvPT_PKS3_PKllPKT0_S8_lS4_llllllS8_lll:
        .type           _ZN2at6native43_GLOBAL__N__c95f0927_10_LossCTC_cu_88d8892b29ctc_loss_log_alpha_gpu_kernelIfiEEvPT_PKS3_PKllPKT0_S8_lS4_llllllS8_lll,@function
        .size           _ZN2at6native43_GLOBAL__N__c95f0927_10_LossCTC_cu_88d8892b29ctc_loss_log_alpha_gpu_kernelIfiEEvPT_PKS3_PKllPKT0_S8_lS4_llllllS8_lll,(.L_x_518 - _ZN2at6native43_GLOBAL__N__c95f0927_10_LossCTC_cu_88d8892b29ctc_loss_log_alpha_gpu_kernelIfiEEvPT_PKS3_PKllPKT0_S8_lS4_llllllS8_lll)
        .other          _ZN2at6native43_GLOBAL__N__c95f0927_10_LossCTC_cu_88d8892b29ctc_loss_log_alpha_gpu_kernelIfiEEvPT_PKS3_PKllPKT0_S8_lS4_llllllS8_lll,@"STO_CUDA_ENTRY STV_DEFAULT"
_ZN2at6native43_GLOBAL__N__c95f0927_10_LossCTC_cu_88d8892b29ctc_loss_log_alpha_gpu_kernelIfiEEvPT_PKS3_PKllPKT0_S8_lS4_llllllS8_lll:
        /* <DEDUP_REMOVED lines=9> */
[----:B------:R-:W0:Y:S01]  /*0090*/  LDC.64 R22, c[0x0][0x390] ;  /* 0x0000e400ff167b82 */ /* 0x000e220000000a00 */
[----:B------:R-:W1:Y:S01]  /*00a0*/  LDCU.64 UR6, c[0x0][0x358] ;  /* 0x00006b00ff0677ac */ /* 0x000e620008000a00 */
[----:B------:R-:W2:Y:S06]  /*00b0*/  LDCU.64 UR20, c[0x0][0x3e8] ;  /* 0x00007d00ff1477ac */ /* 0x000eac0008000a00 */
[----:B------:R-:W3:Y:S01]  /*00c0*/  LDC.64 R24, c[0x0][0x3a8] ;  /* 0x0000ea00ff187b82 */ /* 0x000ee20000000a00 */
[----:B------:R-:W4:Y:S01]  /*00d0*/  LDCU.64 UR18, c[0x0][0x388] ;  /* 0x00007100ff1277ac */ /* 0x000f220008000a00 */
[----:B------:R-:W0:Y:S01]  /*00e0*/  LDCU.64 UR14, c[0x0][0x380] ;  /* 0x00007000ff0e77ac */ /* 0x000e220008000a00 */
[----:B------:R-:W0:Y:S02]  /*00f0*/  LDCU.64 UR16, c[0x0][0x3d0] ;  /* 0x00007a00ff1077ac */ /* 0x000e240008000a00 */
[----:B0-----:R-:W-:-:S06]  /*0100*/  IMAD.WIDE.U32 R22, R45, 0x8, R22 ;  /* 0x000000082d167825 */ /* 0x001fcc00078e0016 */
[----:B-1----:R-:W2:Y:S01]  /*0110*/  LDG.E.64.CONSTANT R22, desc[UR6][R22.64] ;  /* 0x0000000616167981 */ /* 0x002ea2000c1e9b00 */
[----:B---3--:R-:W-:-:S06]  /*0120*/  IMAD.WIDE.U32 R24, R45, 0x8, R24 ;  /* 0x000000082d187825 */ /* 0x008fcc00078e0018 */
[----:B------:R-:W5:Y:S01]  /*0130*/  LDG.E.64.CONSTANT R24, desc[UR6][R24.64] ;  /* 0x0000000618187981 */ /* 0x000f62000c1e9b00 */
[----:B--2---:R-:W-:-:S04]  /*0140*/  ISETP.NE.U32.AND P0, PT, R22, RZ, PT ;  /* 0x000000ff1600720c */ /* 0x004fc80003f05070 */
[----:B------:R-:W-:-:S13]  /*0150*/  ISETP.NE.AND.EX P0, PT, R23, RZ, PT, P0 ;  /* 0x000000ff1700720c */ /* 0x000fda0003f05300 */
[----:B----4-:R-:W-:Y:S05]  /*0160*/  @!P0 BRA `(.L_x_312) ;  /* 0x0000002800ac8947 */ /* 0x010fea0003800000 */
[----:B------:R-:W0:Y:S01]  /*0170*/  LDC.64 R40, c[0x0][0x3b0] ;  /* 0x0000ec00ff287b82 */ /* 0x000e220000000a00 */
[----:B------:R-:W1:Y:S02]  /*0180*/  LDCU.64 UR4, c[0x0][0x3d8] ;  /* 0x00007b00ff0477ac */ /* 0x000e640008000a00 */
[----:B-1----:R-:W-:-:S04]  /*0190*/  IMAD.WIDE.U32 R26, R45, UR4, RZ ;  /* 0x000000042d1a7c25 */ /* 0x002fc8000f8e00ff */
[----:B------:R-:W-:Y:S01]  /*01a0*/  IMAD R43, R45, UR5, R27 ;  /* 0x000000052d2b7c24 */ /* 0x000fe2000f8e021b */
[----:B0-----:R-:W-:-:S13]  /*01b0*/  ISETP.GE.AND P0, PT, R41, RZ, PT ;  /* 0x000000ff2900720c */ /* 0x001fda0003f06270 */
[----:B------:R-:W-:Y:S05]  /*01c0*/  @!P0 BRA `(.L_x_313) ;  /* 0x0000002400c48947 */ /* 0x000fea0003800000 */
[----:B------:R-:W0:Y:S08]  /*01d0*/  LDC.64 R2, c[0x0][0x3f0] ;  /* 0x0000fc00ff027b82 */ /* 0x000e300000000a00 */
[----:B------:R-:W1:Y:S01]  /*01e0*/  LDC R44, c[0x0][0x360] ;  /* 0x0000d800ff2c7b82 */ /* 0x000e620000000800 */
[C---:B------:R-:W-:Y:S01]  /*01f0*/  IMAD.SHL.U32 R42, R40.reuse, 0x2, RZ ;  /* 0x00000002282a7824 */ /* 0x040fe200078e00ff */
[----:B------:R-:W-:Y:S01]  /*0200*/  SHF.L.U64.HI R41, R40, 0x1, R41 ;  /* 0x0000000128297819 */ /* 0x000fe20000010229 */
[----:B------:R-:W2:Y:S01]  /*0210*/  LDCU.64 UR4, c[0x0][0x3c8] ;  /* 0x00007900ff0477ac */ /* 0x000ea20008000a00 */
[----:B------:R-:W3:Y:S04]  /*0220*/  LDCU.64 UR10, c[0x0][0x408] ;  /* 0x00008100ff0a77ac */ /* 0x000ee80008000a00 */
[----:B------:R-:W3:Y:S01]  /*0230*/  LDC.64 R8, c[0x0][0x3d0] ;  /* 0x0000f400ff087b82 */ /* 0x000ee20000000a00 */
[----:B------:R-:W4:Y:S01]  /*0240*/  LDCU.64 UR8, c[0x0][0x3a0] ;  /* 0x00007400ff0877ac */ /* 0x000f220008000a00 */
[----:B------:R-:W4:Y:S01]  /*0250*/  LDCU.64 UR12, c[0x0][0x388] ;  /* 0x00007100ff0c77ac */ /* 0x000f220008000a00 */
[----:B0-----:R-:W-:-:S05]  /*0260*/  IMAD.WIDE.U32 R2, R45, 0x8, R2 ;  /* 0x000000082d027825 */ /* 0x001fca00078e0002 */
[----:B------:R3:W4:Y:S01]  /*0270*/  LDG.E.64.CONSTANT R4, desc[UR6][R2.64] ;  /* 0x0000000602047981 */ /* 0x000722000c1e9b00 */
[----:B------:R-:W-:Y:S01]  /*0280*/  IADD3 R7, P1, PT, R42, 0x1, RZ ;  /* 0x000000012a077810 */ /* 0x000fe20007f3e0ff */
[----:B--2---:R-:W-:-:S03]  /*0290*/  IMAD.WIDE.U32 R28, R45, UR4, RZ ;  /* 0x000000042d1c7c25 */ /* 0x004fc6000f8e00ff */
[----:B-1----:R-:W-:Y:S01]  /*02a0*/  ISETP.GT.U32.AND P0, PT, R7, R44, PT ;  /* 0x0000002c0700720c */ /* 0x002fe20003f04070 */
[----:B------:R-:W-:Y:S02]  /*02b0*/  IMAD.X R0, RZ, RZ, R41, P1 ;  /* 0x000000ffff007224 */ /* 0x000fe400008e0629 */
[----:B------:R-:W-:Y:S02]  /*02c0*/  IMAD R31, R45, UR5, R29 ;  /* 0x000000052d1f7c24 */ /* 0x000fe4000f8e021d */
[----:B------:R-:W-:Y:S01]  /*02d0*/  IMAD.MOV.U32 R30, RZ, RZ, R28 ;  /* 0x000000ffff1e7224 */ /* 0x000fe200078e001c */
[----:B------:R-:W-:Y:S01]  /*02e0*/  ISETP.GT.AND.EX P0, PT, R0, RZ, PT, P0 ;  /* 0x000000ff0000720c */ /* 0x000fe20003f04300 */
[----:B---3--:R-:W-:-:S03]  /*02f0*/  IMAD R2, R8, UR11, RZ ;  /* 0x0000000b08027c24 */ /* 0x008fc6000f8e02ff */
[----:B------:R-:W-:Y:S01]  /*0300*/  SEL R3, R7, R44, P0 ;  /* 0x0000002c07037207 */ /* 0x000fe20000000000 */
[----:B------:R-:W-:Y:S01]  /*0310*/  IMAD R9, R9, UR10, R2 ;  /* 0x0000000a09097c24 */ /* 0x000fe2000f8e0202 */
[----:B------:R-:W-:Y:S01]  /*0320*/  SEL R0, R0, RZ, P0 ;  /* 0x000000ff00007207 */ /* 0x000fe20000000000 */
[----:B------:R-:W-:Y:S01]  /*0330*/  IMAD.WIDE.U32 R6, R8, UR10, R30 ;  /* 0x0000000a08067c25 */ /* 0x000fe2000f8e001e */
[----:B------:R-:W-:-:S03]  /*0340*/  IADD3 R3, P0, PT, R3, -0x1, RZ ;  /* 0xffffffff03037810 */ /* 0x000fc60007f1e0ff */
[----:B------:R-:W-:Y:S01]  /*0350*/  IMAD.IADD R7, R7, 0x1, R9 ;  /* 0x0000000107077824 */ /* 0x000fe200078e0209 */
[----:B------:R-:W-:Y:S02]  /*0360*/  IADD3.X R0, PT, PT, R0, -0x1, RZ, P0, !PT ;  /* 0xffffffff00007810 */ /* 0x000fe400007fe4ff */
[----:B----4-:R-:W-:Y:S02]  /*0370*/  LEA R16, P2, R6, UR12, 0x2 ;  /* 0x0000000c06107c11 */ /* 0x010fe4000f8410ff */
[----:B------:R-:W-:Y:S02]  /*0380*/  ISETP.NE.U32.AND P0, PT, R0, RZ, PT ;  /* 0x000000ff0000720c */ /* 0x000fe40003f05070 */
[----:B------:R-:W-:Y:S02]  /*0390*/  LEA.HI.X R17, R6, UR13, R7, 0x2, P2 ;  /* 0x0000000d06117c11 */ /* 0x000fe400090f1407 */
[----:B------:R-:W-:-:S04]  /*03a0*/  LEA R32, P1, R4, UR8, 0x2 ;  /* 0x0000000804207c11 */ /* 0x000fc8000f8210ff */
[----:B------:R-:W-:-:S05]  /*03b0*/  LEA.HI.X R33, R4, UR9, R5, 0x2, P1 ;  /* 0x0000000904217c11 */ /* 0x000fca00088f1405 */
        /* <DEDUP_REMOVED lines=16> */
[----:B------:R-:W-:Y:S01]  /*04c0*/  ISETP.GE.U32.AND P1, PT, R3, R44, PT ;  /* 0x0000002c0300720c */ /* 0x000fe20003f26070 */
[----:B------:R-:W-:-:S12]  /*04d0*/  IMAD.MOV.U32 R3, RZ, RZ, RZ ;  /* 0x000000ffff037224 */ /* 0x000fd800078e00ff */
[----:B------:R-:W-:Y:S01]  /*04e0*/  @P1 VIADD R2, R2, 0x1 ;  /* 0x0000000102021836 */ /* 0x000fe20000000000 */
[----:B------:R-:W-:Y:S01]  /*04f0*/  @!P2 LOP3.LUT R2, RZ, R44, RZ, 0x33, !PT ;  /* 0x0000002cff02a212 */ /* 0x000fe200078e33ff */
[----:B------:R-:W-:Y:S06]  /*0500*/  BRA `(.L_x_315) ;  /* 0x0000000000107947 */ /* 0x000fec0003800000 */
.L_x_314:
[----:B------:R-:W-:-:S07]  /*0510*/  MOV R2, 0x530 ;  /* 0x0000053000027802 */ /* 0x000fce0000000f00 */
[----:B-----5:R-:W-:Y:S05]  /*0520*/  CALL.REL.NOINC `($__internal_8_$__cuda_sm20_div_u64) ;  /* 0x0000002400e87944 */ /* 0x020fea0003c00000 */
[----:B------:R-:W-:Y:S02]  /*0530*/  IMAD.MOV.U32 R2, RZ, RZ, R0 ;  /* 0x000000ffff027224 */ /* 0x000fe400078e0000 */
[----:B------:R-:W-:-:S07]  /*0540*/  IMAD.MOV.U32 R3, RZ, RZ, R5 ;  /* 0x000000ffff037224 */ /* 0x000fce00078e0005 */
.L_x_315:
[----:B------:R-:W0:Y:S01]  /*0550*/  S2R R40, SR_TID.X ;  /* 0x0000000000287919 */ /* 0x000e220000002100 */
[C---:B------:R-:W-:Y:S01]  /*0560*/  ISETP.GE.U32.AND P0, PT, R2.reuse, 0x3, PT ;  /* 0x000000030200780c */ /* 0x040fe20003f06070 */
[----:B------:R-:W-:Y:S01]  /*0570*/  BSSY.RECONVERGENT B0, `(.L_x_316) ;  /* 0x000007f000007945 */ /* 0x000fe20003800200 */
[----:B------:R-:W-:Y:S01]  /*0580*/  IADD3 R6, P1, PT, R2, 0x1, RZ ;  /* 0x0000000102067810 */ /* 0x000fe20007f3e0ff */
[----:B------:R-:W-:Y:S01]  /*0590*/  IMAD.MOV.U32 R5, RZ, RZ, RZ ;  /* 0x000000ffff057224 */ /* 0x000fe200078e00ff */
[----:B------:R-:W-:Y:S01]  /*05a0*/  ISETP.GE.U32.AND.EX P0, PT, R3, RZ, PT, P0 ;  /* 0x000000ff0300720c */ /* 0x000fe20003f06100 */
[----:B------:R-:W-:Y:S01]  /*05b0*/  IMAD.MOV.U32 R7, RZ, RZ, RZ ;  /* 0x000000ffff077224 */ /* 0x000fe200078e00ff */
[----:B------:R-:W-:Y:S01]  /*05c0*/  LOP3.LUT R4, R6, 0x3, RZ, 0xc0, !PT ;  /* 0x0000000306047812 */ /* 0x000fe200078ec0ff */
[----:B------:R-:W-:-:S10]  /*05d0*/  IMAD.X R0, RZ, RZ, R3, P1 ;  /* 0x000000ffff007224 */ /* 0x000fd400008e0603 */
[----:B------:R-:W-:Y:S05]  /*05e0*/  @!P0 BRA `(.L_x_317) ;  /* 0x0000000400dc8947 */ /* 0x000fea0003800000 */
[----:B------:R-:W-:Y:S01]  /*05f0*/  LOP3.LUT R6, R6, 0xfffffffc, RZ, 0xc0, !PT ;  /* 0xfffffffc06067812 */ /* 0x000fe200078ec0ff */
[----:B------:R-:W-:Y:S02]  /*0600*/  IMAD.MOV.U32 R5, RZ, RZ, RZ ;  /* 0x000000ffff057224 */ /* 0x000fe400078e00ff */
[----:B------:R-:W-:Y:S02]  /*0610*/  IMAD.MOV.U32 R7, RZ, RZ, RZ ;  /* 0x000000ffff077224 */ /* 0x000fe400078e00ff */
[----:B------:R-:W-:Y:S02]  /*0620*/  IMAD.MOV.U32 R9, RZ, RZ, RZ ;  /* 0x000000ffff097224 */ /* 0x000fe400078e00ff */
[----:B------:R-:W-:Y:S02]  /*0630*/  IMAD.MOV.U32 R11, RZ, RZ, RZ ;  /* 0x000000ffff0b7224 */ /* 0x000fe400078e00ff */
[----:B------:R-:W-:-:S07]  /*0640*/  IMAD.MOV.U32 R8, RZ, RZ, -0x800000 ;  /* 0xff800000ff087424 */ /* 0x000fce00078e00ff */
.L_x_327:
[----:B0-----:R-:W-:Y:S01]  /*0650*/  IADD3 R15, P2, PT, R40, R5, RZ ;  /* 0x00000005280f7210 */ /* 0x001fe20007f5e0ff */
[----:B------:R-:W-:Y:S01]  /*0660*/  BSSY.RECONVERGENT B1, `(.L_x_318) ;  /* 0x000001d000017945 */ /* 0x000fe20003800200 */
[----:B------:R-:W-:Y:S01]  /*0670*/  IADD3 R9, P0, PT, R9, 0x4, RZ ;  /* 0x0000000409097810 */ /* 0x000fe20007f1e0ff */
[----:B------:R-:W-:Y:S01]  /*0680*/  IMAD.MOV.U32 R35, RZ, RZ, -0x800000 ;  /* 0xff800000ff237424 */ /* 0x000fe200078e00ff */
[----:B------:R-:W-:Y:S01]  /*0690*/  ISETP.NE.U32.AND P1, PT, R15, 0x1, PT ;  /* 0x000000010f00780c */ /* 0x000fe20003f25070 */
[----:B------:R-:W-:Y:S02]  /*06a0*/  IMAD.X R14, RZ, RZ, R7, P2 ;  /* 0x000000ffff0e7224 */ /* 0x000fe400010e0607 */
[----:B------:R-:W-:Y:S01]  /*06b0*/  IMAD.X R11, RZ, RZ, R11, P0 ;  /* 0x000000ffff0b7224 */ /* 0x000fe200000e060b */
[----:B------:R-:W-:Y:S02]  /*06c0*/  ISETP.NE.U32.AND P0, PT, R9, R6, PT ;  /* 0x000000060900720c */ /* 0x000fe40003f05070 */
[----:B------:R-:W-:-:S02]  /*06d0*/  ISETP.NE.AND.EX P1, PT, R14, RZ, PT, P1 ;  /* 0x000000ff0e00720c */ /* 0x000fc40003f25310 */
[----:B------:R-:W-:-:S11]  /*06e0*/  ISETP.NE.AND.EX P0, PT, R11, R0, PT, P0 ;  /* 0x000000000b00720c */ /* 0x000fd60003f05300 */
[----:B-12---:R-:W-:Y:S05]  /*06f0*/  @!P1 BRA `(.L_x_319) ;  /* 0x0000000000149947 */ /* 0x006fea0003800000 */
[----:B------:R-:W-:-:S04]  /*0700*/  ISETP.NE.U32.AND P1, PT, R15, RZ, PT ;  /* 0x000000ff0f00720c */ /* 0x000fc80003f25070 */
[----:B------:R-:W-:-:S13]  /*0710*/  ISETP.NE.AND.EX P1, PT, R14, RZ, PT, P1 ;  /* 0x000000ff0e00720c */ /* 0x000fda0003f25310 */
[----:B------:R-:W-:Y:S05]  /*0720*/  @P1 BRA `(.L_x_320) ;  /* 0x0000000000401947 */ /* 0x000fea0003800000 */
[----:B------:R0:W5:Y:S01]  /*0730*/  LDG.E R35, desc[UR6][R16.64] ;  /* 0x0000000610237981 */ /* 0x000162000c1e1900 */
[----:B------:R-:W-:Y:S05]  /*0740*/  BRA `(.L_x_320) ;  /* 0x0000000000387947 */ /* 0x000fea0003800000 */
.L_x_319:
[----:B-----5:R-:W-:-:S04]  /*0750*/  ISETP.NE.U32.AND P1, PT, R24, RZ, PT ;  /* 0x000000ff1800720c */ /* 0x020fc80003f25070 */
[----:B------:R-:W-:-:S13]  /*0760*/  ISETP.NE.AND.EX P1, PT, R25, RZ, PT, P1 ;  /* 0x000000ff1900720c */ /* 0x000fda0003f25310 */
[----:B------:R-:W-:Y:S05]  /*0770*/  @!P1 BRA `(.L_x_320) ;  /* 0x00000000002c9947 */ /* 0x000fea0003800000 */
        /* <DEDUP_REMOVED lines=10> */
[----:B------:R1:W5:Y:S02]  /*0820*/  LDG.E R35, desc[UR6][R12.64] ;  /* 0x000000060c237981 */ /* 0x000364000c1e1900 */
.L_x_320:
[----:B------:R-:W-:Y:S05]  /*0830*/  BSYNC.RECONVERGENT B1 ;  /* 0x0000000000017941 */ /* 0x000fea0003800200 */
.L_x_318:
[----:B------:R-:W-:Y:S02]  /*0840*/  IADD3 R19, P3, PT, R44, R15, RZ ;  /* 0x0000000f2c137210 */ /* 0x000fe40007f7e0ff */
[----:B-----5:R-:W-:-:S03]  /*0850*/  ISETP.NE.U32.AND P1, PT, R24, RZ, PT ;  /* 0x000000ff1800720c */ /* 0x020fc60003f25070 */
[----:B------:R-:W-:Y:S01]  /*0860*/  IMAD.X R10, RZ, RZ, R14, P3 ;  /* 0x000000ffff0a7224 */ /* 0x000fe200018e060e */
[----:B------:R-:W-:Y:S02]  /*0870*/  ISETP.NE.AND.EX P2, PT, R25, RZ, PT, P1 ;  /* 0x000000ff1900720c */ /* 0x000fe40003f45310 */
[----:B------:R-:W-:-:S04]  /*0880*/  ISETP.NE.U32.AND P1, PT, R19, 0x1, PT ;  /* 0x000000011300780c */ /* 0x000fc80003f25070 */
[----:B------:R-:W-:-:S13]  /*0890*/  ISETP.NE.OR.EX P1, PT, R10, RZ, !P2, P1 ;  /* 0x000000ff0a00720c */ /* 0x000fda0005725710 */
[----:B------:R-:W2:Y:S01]  /*08a0*/  @!P1 LDG.E.CONSTANT R37, desc[UR6][R32.64] ;  /* 0x0000000620259981 */ /* 0x000ea2000c1e9900 */
[----:B------:R-:W3:Y:S01]  /*08b0*/  @!P1 LDC.64 R20, c[0x0][0x3d0] ;  /* 0x0000f400ff149b82 */ /* 0x000ee20000000a00 */
[----:B------:R-:W-:Y:S01]  /*08c0*/  ISETP.GT.U32.AND P2, PT, R15, R42, PT ;  /* 0x0000002a0f00720c */ /* 0x000fe20003f44070 */
[----:B-1----:R-:W-:Y:S01]  /*08d0*/  @!P1 IMAD.MOV.U32 R12, RZ, RZ, R28 ;  /* 0x000000ffff0c9224 */ /* 0x002fe200078e001c */
[----:B------:R-:W-:Y:S02]  /*08e0*/  BSSY.RECONVERGENT B1, `(.L_x_321) ;  /* 0x0000016000017945 */ /* 0x000fe40003800200 */
[----:B------:R-:W-:-:S03]  /*08f0*/  ISETP.GT.AND.EX P2, PT, R14, R41, PT, P2 ;  /* 0x000000290e00720c */ /* 0x000fc60003f44320 */
[----:B------:R-:W1:Y:S01]  /*0900*/  @!P1 LDC.64 R2, c[0x0][0x388] ;  /* 0x0000e200ff029b82 */ /* 0x000e620000000a00 */
[----:B--2---:R-:W-:-:S05]  /*0910*/  @!P1 SHF.R.S32.HI R13, RZ, 0x1f, R37 ;  /* 0x0000001fff0d9819 */ /* 0x004fca0000011425 */
[-C--:B---3--:R-:W-:Y:S02]  /*0920*/  @!P1 IMAD R18, R13, R20.reuse, RZ ;  /* 0x000000140d129224 */ /* 0x088fe400078e02ff */
[----:B------:R-:W-:Y:S02]  /*0930*/  @!P1 IMAD.MOV.U32 R13, RZ, RZ, R31 ;  /* 0x000000ffff0d9224 */ /* 0x000fe400078e001f */
[C---:B------:R-:W-:Y:S02]  /*0940*/  @!P1 IMAD R21, R37.reuse, R21, R18 ;  /* 0x0000001525159224 */ /* 0x040fe400078e0212 */
[----:B------:R-:W-:-:S04]  /*0950*/  @!P1 IMAD.WIDE.U32 R12, R37, R20, R12 ;  /* 0x00000014250c9225 */ /* 0x000fc800078e000c */
[----:B------:R-:W-:Y:S01]  /*0960*/  @!P1 IMAD.IADD R21, R13, 0x1, R21 ;  /* 0x000000010d159824 */ /* 0x000fe200078e0215 */
[----:B-1----:R-:W-:Y:S01]  /*0970*/  @!P1 LEA R2, P3, R12, R2, 0x2 ;  /* 0x000000020c029211 */ /* 0x002fe200078610ff */
[----:B------:R-:W-:-:S03]  /*0980*/  IMAD.MOV.U32 R18, RZ, RZ, -0x800000 ;  /* 0xff800000ff127424 */ /* 0x000fc600078e00ff */
[----:B------:R-:W-:Y:S01]  /*0990*/  @!P1 LEA.HI.X R3, R12, R3, R21, 0x2, P3 ;  /* 0x000000030c039211 */ /* 0x000fe200018f1415 */
[----:B------:R-:W-:Y:S08]  /*09a0*/  @P2 BRA `(.L_x_322) ;  /* 0x0000000000242947 */ /* 0x000ff00003800000 */
[----:B------:R-:W-:Y:S02]  /*09b0*/  IMAD.MOV.U32 R12, RZ, RZ, R26 ;  /* 0x000000ffff0c7224 */ /* 0x000fe400078e001a */
[----:B------:R-:W-:Y:S02]  /*09c0*/  IMAD.MOV.U32 R13, RZ, RZ, R43 ;  /* 0x000000ffff0d7224 */ /* 0x000fe400078e002b */
[----:B------:R-:W-:Y:S02]  /*09d0*/  IMAD R14, R14, UR20, RZ ;  /* 0x000000140e0e7c24 */ /* 0x000fe4000f8e02ff */
[----:B------:R-:W-:-:S04]  /*09e0*/  IMAD.WIDE.U32 R12, R15, UR20, R12 ;  /* 0x000000140f0c7c25 */ /* 0x000fc8000f8e000c */
[----:B------:R-:W-:Y:S01]  /*09f0*/  IMAD R15, R15, UR21, R14 ;  /* 0x000000150f0f7c24 */ /* 0x000fe2000f8e020e */
[----:B------:R-:W-:-:S03]  /*0a00*/  LEA R14, P2, R12, UR14, 0x2 ;  /* 0x0000000e0c0e7c11 */ /* 0x000fc6000f8410ff */
[----:B------:R-:W-:-:S05]  /*0a10*/  IMAD.IADD R13, R13, 0x1, R15 ;  /* 0x000000010d0d7824 */ /* 0x000fca00078e020f */
[----:B------:R-:W-:-:S05]  /*0a20*/  LEA.HI.X R15, R12, UR15, R13, 0x2, P2 ;  /* 0x0000000f0c0f7c11 */ /* 0x000fca00090f140d */
[----:B------:R1:W-:Y:S02]  /*0a30*/  STG.E desc[UR6][R14.64], R35 ;  /* 0x000000230e007986 */ /* 0x0003e4000c101906 */
.L_x_322:
[----:B------:R-:W-:Y:S05]  /*0a40*/  BSYNC.RECONVERGENT B1 ;  /* 0x0000000000017941 */ /* 0x000fea0003800200 */
.L_x_321:
[----:B------:R2:W3:Y:S01]  /*0a50*/  @!P1 LDG.E R18, desc[UR6][R2.64] ;  /* 0x0000000602129981 */ /* 0x0004e2000c1e1900 */
[----:B------:R-:W-:Y:S01]  /*0a60*/  ISETP.GT.U32.AND P1, PT, R19, R42, PT ;  /* 0x0000002a1300720c */ /* 0x000fe20003f24070 */
[----:B------:R-:W-:Y:S03]  /*0a70*/  BSSY.RECONVERGENT B1, `(.L_x_323) ;  /* 0x000001f000017945 */ /* 0x000fe60003800200 */
[----:B------:R-:W-:-:S13]  /*0a80*/  ISETP.GT.AND.EX P1, PT, R10, R41, PT, P1 ;  /* 0x000000290a00720c */ /* 0x000fda0003f24310 */
[----:B-1----:R-:W1:Y:S01]  /*0a90*/  @!P1 LDC.64 R34, c[0x0][0x3e8] ;  /* 0x0000fa00ff229b82 */ /* 0x002e620000000a00 */
[----:B--2---:R-:W-:Y:S02]  /*0aa0*/  @!P1 IMAD.MOV.U32 R2, RZ, RZ, R26 ;  /* 0x000000ffff029224 */ /* 0x004fe400078e001a */
[----:B------:R-:W-:-:S05]  /*0ab0*/  @!P1 IMAD.MOV.U32 R3, RZ, RZ, R43 ;  /* 0x000000ffff039224 */ /* 0x000fca00078e002b */
[----:B------:R-:W2:Y:S01]  /*0ac0*/  @!P1 LDC.64 R12, c[0x0][0x380] ;  /* 0x0000e000ff0c9b82 */ /* 0x000ea20000000a00 */
[-C--:B-1----:R-:W-:Y:S02]  /*0ad0*/  @!P1 IMAD R20, R10, R34.reuse, RZ ;  /* 0x000000220a149224 */ /* 0x082fe400078e02ff */
[----:B------:R-:W-:-:S04]  /*0ae0*/  @!P1 IMAD.WIDE.U32 R14, R19, R34, R2 ;  /* 0x00000022130e9225 */ /* 0x000fc800078e0002 */
[----:B------:R-:W-:Y:S01]  /*0af0*/  @!P1 IMAD R21, R19, R35, R20 ;  /* 0x0000002313159224 */ /* 0x000fe200078e0214 */
[----:B------:R-:W-:Y:S02]  /*0b00*/  IADD3 R19, P3, PT, R44, R19, RZ ;  /* 0x000000132c137210 */ /* 0x000fe40007f7e0ff */
[----:B--2---:R-:W-:Y:S01]  /*0b10*/  @!P1 LEA R12, P2, R14, R12, 0x2 ;  /* 0x0000000c0e0c9211 */ /* 0x004fe200078410ff */
[----:B------:R-:W-:Y:S01]  /*0b20*/  @!P1 IMAD.IADD R2, R15, 0x1, R21 ;  /* 0x000000010f029824 */ /* 0x000fe200078e0215 */
[----:B------:R-:W-:Y:S01]  /*0b30*/  IADD3 R15, P4, PT, R44, R19, RZ ;  /* 0x000000132c0f7210 */ /* 0x000fe20007f9e0ff */
[----:B------:R-:W-:-:S03]  /*0b40*/  IMAD.X R10, RZ, RZ, R10, P3 ;  /* 0x000000ffff0a7224 */ /* 0x000fc600018e060a */
[----:B------:R-:W-:Y:S01]  /*0b50*/  @!P1 LEA.HI.X R13, R14, R13, R2, 0x2, P2 ;  /* 0x0000000d0e0d9211 */ /* 0x000fe200010f1402 */
[----:B------:R-:W-:Y:S01]  /*0b60*/  IMAD.X R14, RZ, RZ, R10, P4 ;  /* 0x000000ffff0e7224 */ /* 0x000fe200020e060a */
[-C--:B------:R-:W-:Y:S02]  /*0b70*/  ISETP.GT.U32.AND P2, PT, R19, R42.reuse, PT ;  /* 0x0000002a1300720c */ /* 0x080fe40003f44070 */
[----:B------:R-:W-:Y:S01]  /*0b80*/  ISETP.GT.U32.AND P3, PT, R15, R42, PT ;  /* 0x0000002a0f00720c */ /* 0x000fe20003f64070 */
[----:B---3--:R1:W-:Y:S01]  /*0b90*/  @!P1 STG.E desc[UR6][R12.64], R18 ;  /* 0x000000120c009986 */ /* 0x0083e2000c101906 */
[-C--:B------:R-:W-:Y:S02]  /*0ba0*/  ISETP.GT.AND.EX P1, PT, R10, R41.reuse, PT, P2 ;  /* 0x000000290a00720c */ /* 0x080fe40003f24320 */
[----:B------:R-:W-:-:S11]  /*0bb0*/  ISETP.GT.AND.EX P2, PT, R14, R41, PT, P3 ;  /* 0x000000290e00720c */ /* 0x000fd60003f44330 */
[----:B-1----:R-:W-:Y:S05]  /*0bc0*/  @P1 BRA `(.L_x_324) ;  /* 0x0000000000241947 */ /* 0x002fea0003800000 */
        /* <DEDUP_REMOVED lines=8> */
[----:B------:R1:W-:Y:S04]  /*0c50*/  STG.E desc[UR6][R12.64], R8 ;  /* 0x000000080c007986 */ /* 0x0003e8000c101906 */
.L_x_324:
[----:B------:R-:W-:Y:S05]  /*0c60*/  BSYNC.RECONVERGENT B1 ;  /* 0x0000000000017941 */ /* 0x000fea0003800200 */
.L_x_323:
[----:B------:R-:W-:Y:S04]  /*0c70*/  BSSY.RECONVERGENT B1, `(.L_x_325) ;  /* 0x000000b000017945 */ /* 0x000fe80003800200 */
[----:B------:R-:W-:Y:S05]  /*0c80*/  @P2 BRA `(.L_x_326) ;  /* 0x0000000000242947 */ /* 0x000fea0003800000 */
[----:B------:R-:W-:Y:S02]  /*0c90*/  IMAD R10, R14, UR20, RZ ;  /* 0x000000140e0a7c24 */ /* 0x000fe4000f8e02ff */
[----:B------:R-:W-:Y:S02]  /*0ca0*/  IMAD.MOV.U32 R2, RZ, RZ, R26 ;  /* 0x000000ffff027224 */ /* 0x000fe400078e001a */
[----:B------:R-:W-:Y:S02]  /*0cb0*/  IMAD.MOV.U32 R3, RZ, RZ, R43 ;  /* 0x000000ffff037224 */ /* 0x000fe400078e002b */
[C---:B-1----:R-:W-:Y:S02]  /*0cc0*/  IMAD R13, R15.reuse, UR21, R10 ;  /* 0x000000150f0d7c24 */ /* 0x042fe4000f8e020a */
[----:B------:R-:W-:-:S04]  /*0cd0*/  IMAD.WIDE.U32 R2, R15, UR20, R2 ;  /* 0x000000140f027c25 */ /* 0x000fc8000f8e0002 */
[----:B------:R-:W-:Y:S01]  /*0ce0*/  IMAD.IADD R3, R3, 0x1, R13 ;  /* 0x0000000103037824 */ /* 0x000fe200078e020d */
[----:B------:R-:W-:-:S04]  /*0cf0*/  LEA R12, P1, R2, UR14, 0x2 ;  /* 0x0000000e020c7c11 */ /* 0x000fc8000f8210ff */
[----:B------:R-:W-:-:S05]  /*0d00*/  LEA.HI.X R13, R2, UR15, R3, 0x2, P1 ;  /* 0x0000000f020d7c11 */ /* 0x000fca00088f1403 */
[----:B------:R2:W-:Y:S04]  /*0d10*/  STG.E desc[UR6][R12.64], R8 ;  /* 0x000000080c007986 */ /* 0x0005e8000c101906 */
.L_x_326:
[----:B------:R-:W-:Y:S05]  /*0d20*/  BSYNC.RECONVERGENT B1 ;  /* 0x0000000000017941 */ /* 0x000fea0003800200 */
.L_x_325:
[----:B------:R-:W-:-:S04]  /*0d30*/  LEA R5, P1, R44, R5, 0x2 ;  /* 0x000000052c057211 */ /* 0x000fc800078210ff */
[----:B------:R-:W-:Y:S01]  /*0d40*/  LEA.HI.X R7, R44, R7, RZ, 0x2, P1 ;  /* 0x000000072c077211 */ /* 0x000fe200008f14ff */
[----:B------:R-:W-:Y:S08]  /*0d50*/  @P0 BRA `(.L_x_327) ;  /* 0xfffffff8003c0947 */ /* 0x000ff0000383ffff */
.L_x_317:
[----:B------:R-:W-:Y:S05]  /*0d60*/  BSYNC.RECONVERGENT B0 ;  /* 0x0000000000007941 */ /* 0x000fea0003800200 */
.L_x_316:
[----:B------:R-:W-:Y:S01]  /*0d70*/  ISETP.NE.U32.AND P0, PT, R4, RZ, PT ;  /* 0x000000ff0400720c */ /* 0x000fe20003f05070 */
[----:B------:R-:W-:Y:S03]  /*0d80*/  BSSY.RECONVERGENT B0, `(.L_x_328) ;  /* 0x000003a000007945 */ /* 0x000fe60003800200 */
[----:B------:R-:W-:-:S13]  /*0d90*/  ISETP.NE.AND.EX P0, PT, RZ, RZ, PT, P0 ;  /* 0x000000ffff00720c */ /* 0x000fda0003f05300 */
[----:B------:R-:W-:Y:S05]  /*0da0*/  @!P0 BRA `(.L_x_329) ;  /* 0x0000000000dc8947 */ /* 0x000fea0003800000 */
[----:B-12---:R-:W-:-:S07]  /*0db0*/  CS2R R12, SRZ ;  /* 0x00000000000c7805 */ /* 0x006fce000001ff00 */
.L_x_335:
[----:B0-----:R-:W-:Y:S01]  /*0dc0*/  IADD3 R15, P2, PT, R40, R5, RZ ;  /* 0x00000005280f7210 */ /* 0x001fe20007f5e0ff */
[----:B------:R-:W-:Y:S01]  /*0dd0*/  BSSY.RECONVERGENT B1, `(.L_x_330) ;  /* 0x0000021000017945 */ /* 0x000fe20003800200 */
[----:B------:R-:W-:Y:S02]  /*0de0*/  IADD3 R13, P0, PT, R13, 0x1, RZ ;  /* 0x000000010d0d7810 */ /* 0x000fe40007f1e0ff */
[----:B------:R-:W-:Y:S01]  /*0df0*/  ISETP.NE.U32.AND P1, PT, R15, RZ, PT ;  /* 0x000000ff0f00720c */ /* 0x000fe20003f25070 */
[----:B------:R-:W-:Y:S01]  /*0e00*/  IMAD.X R0, RZ, RZ, R7, P2 ;  /* 0x000000ffff007224 */ /* 0x000fe200010e0607 */
[----:B------:R-:W-:Y:S02]  /*0e10*/  IADD3.X R12, PT, PT, RZ, R12, RZ, P0, !PT ;  /* 0x0000000cff0c7210 */ /* 0x000fe400007fe4ff */
[----:B------:R-:W-:Y:S02]  /*0e20*/  ISETP.NE.U32.AND P0, PT, R13, R4, PT ;  /* 0x000000040d00720c */ /* 0x000fe40003f05070 */
[----:B------:R-:W-:-:S02]  /*0e30*/  ISETP.NE.AND.EX P1, PT, R0, RZ, PT, P1 ;  /* 0x000000ff0000720c */ /* 0x000fc40003f25310 */
[----:B------:R-:W-:-:S11]  /*0e40*/  ISETP.NE.AND.EX P0, PT, R12, RZ, PT, P0 ;  /* 0x000000ff0c00720c */ /* 0x000fd60003f05300 */
[----:B-12--5:R-:W-:Y:S05]  /*0e50*/  @!P1 BRA `(.L_x_331) ;  /* 0x00000000005c9947 */ /* 0x026fea0003800000 */
[----:B------:R-:W-:Y:S01]  /*0e60*/  ISETP.NE.U32.AND P1, PT, R15, 0x1, PT ;  /* 0x000000010f00780c */ /* 0x000fe20003f25070 */
[----:B------:R-:W-:Y:S01]  /*0e70*/  IMAD.MOV.U32 R11, RZ, RZ, -0x800000 ;  /* 0xff800000ff0b7424 */ /* 0x000fe200078e00ff */
[----:B-----5:R-:W-:Y:S02]  /*0e80*/  ISETP.NE.U32.AND P2, PT, R24, RZ, PT ;  /* 0x000000ff1800720c */ /* 0x020fe40003f45070 */
[----:B------:R-:W-:Y:S02]  /*0e90*/  ISETP.NE.AND.EX P1, PT, R0, RZ, PT, P1 ;  /* 0x000000ff0000720c */ /* 0x000fe40003f25310 */
[----:B------:R-:W-:-:S04]  /*0ea0*/  ISETP.NE.AND.EX P2, PT, R25, RZ, PT, P2 ;  /* 0x000000ff1900720c */ /* 0x000fc80003f45320 */
[----:B------:R-:W-:-:S13]  /*0eb0*/  PLOP3.LUT P1, PT, P1, P2, PT, 0xf2, 0x2f ;  /* 0x00000000002f781c */ /* 0x000fda0000f25e72 */
[----:B------:R-:W-:Y:S05]  /*0ec0*/  @P1 BRA `(.L_x_332) ;  /* 0x0000000000441947 */ /* 0x000fea0003800000 */
[----:B------:R-:W-:Y:S01]  /*0ed0*/  IMAD.MOV.U32 R2, RZ, RZ, R32 ;  /* 0x000000ffff027224 */ /* 0x000fe200078e0020 */
[----:B------:R-:W0:Y:S01]  /*0ee0*/  LDCU.64 UR4, c[0x0][0x3d0] ;  /* 0x00007a00ff0477ac */ /* 0x000e220008000a00 */
[----:B------:R-:W-:Y:S01]  /*0ef0*/  IMAD.MOV.U32 R3, RZ, RZ, R33 ;  /* 0x000000ffff037224 */ /* 0x000fe200078e0021 */
[----:B------:R-:W1:Y:S04]  /*0f00*/  LDCU.64 UR8, c[0x0][0x388] ;  /* 0x00007100ff0877ac */ /* 0x000e680008000a00 */
[----:B------:R2:W3:Y:S02]  /*0f10*/  LDG.E.CONSTANT R11, desc[UR6][R2.64] ;  /* 0x00000006020b7981 */ /* 0x0004e4000c1e9900 */
[----:B--2---:R-:W-:Y:S02]  /*0f20*/  IMAD.MOV.U32 R2, RZ, RZ, R28 ;  /* 0x000000ffff027224 */ /* 0x004fe400078e001c */
[----:B------:R-:W-:Y:S01]  /*0f30*/  IMAD.MOV.U32 R3, RZ, RZ, R31 ;  /* 0x000000ffff037224 */ /* 0x000fe200078e001f */
[----:B---3--:R-:W-:Y:S01]  /*0f40*/  SHF.R.S32.HI R6, RZ, 0x1f, R11 ;  /* 0x0000001fff067819 */ /* 0x008fe2000001140b */
[----:B0-----:R-:W-:-:S04]  /*0f50*/  IMAD.WIDE.U32 R8, R11, UR4, R2 ;  /* 0x000000040b087c25 */ /* 0x001fc8000f8e0002 */
[----:B------:R-:W-:Y:S01]  /*0f60*/  IMAD R6, R6, UR4, RZ ;  /* 0x0000000406067c24 */ /* 0x000fe2000f8e02ff */
[----:B-1----:R-:W-:-:S03]  /*0f70*/  LEA R10, P1, R8, UR8, 0x2 ;  /* 0x00000008080a7c11 */ /* 0x002fc6000f8210ff */
[----:B------:R-:W-:-:S04]  /*0f80*/  IMAD R11, R11, UR5, R6 ;  /* 0x000000050b0b7c24 */ /* 0x000fc8000f8e0206 */
[----:B------:R-:W-:-:S05]  /*0f90*/  IMAD.IADD R11, R9, 0x1, R11 ;  /* 0x00000001090b7824 */ /* 0x000fca00078e020b */
[----:B------:R-:W-:-:S06]  /*0fa0*/  LEA.HI.X R11, R8, UR9, R11, 0x2, P1 ;  /* 0x00000009080b7c11 */ /* 0x000fcc00088f140b */
[----:B------:R1:W5:Y:S01]  /*0fb0*/  LDG.E R11, desc[UR6][R10.64] ;  /* 0x000000060a0b7981 */ /* 0x000362000c1e1900 */
[----:B------:R-:W-:Y:S05]  /*0fc0*/  BRA `(.L_x_332) ;  /* 0x0000000000047947 */ /* 0x000fea0003800000 */
.L_x_331:
[----:B------:R0:W5:Y:S02]  /*0fd0*/  LDG.E R11, desc[UR6][R16.64] ;  /* 0x00000006100b7981 */ /* 0x000164000c1e1900 */
.L_x_332:
[----:B------:R-:W-:Y:S05]  /*0fe0*/  BSYNC.RECONVERGENT B1 ;  /* 0x0000000000017941 */ /* 0x000fea0003800200 */
.L_x_330:
[----:B------:R-:W-:Y:S01]  /*0ff0*/  ISETP.GT.U32.AND P1, PT, R15, R42, PT ;  /* 0x0000002a0f00720c */ /* 0x000fe20003f24070 */
[----:B------:R-:W-:Y:S03]  /*1000*/  BSSY.RECONVERGENT B1, `(.L_x_333) ;  /* 0x000000e000017945 */ /* 0x000fe60003800200 */
[----:B------:R-:W-:-:S13]  /*1010*/  ISETP.GT.AND.EX P1, PT, R0, R41, PT, P1 ;  /* 0x000000290000720c */ /* 0x000fda0003f24310 */
[----:B------:R-:W-:Y:S05]  /*1020*/  @P1 BRA `(.L_x_334) ;  /* 0x00000000002c1947 */ /* 0x000fea0003800000 */
[----:B------:R-:W2:Y:S01]  /*1030*/  LDCU.64 UR4, c[0x0][0x3e8] ;  /* 0x00007d00ff0477ac */ /* 0x000ea20008000a00 */
[----:B------:R-:W-:Y:S02]  /*1040*/  IMAD.MOV.U32 R2, RZ, RZ, R26 ;  /* 0x000000ffff027224 */ /* 0x000fe400078e001a */
[----:B------:R-:W-:Y:S01]  /*1050*/  IMAD.MOV.U32 R3, RZ, RZ, R43 ;  /* 0x000000ffff037224 */ /* 0x000fe200078e002b */
[----:B------:R-:W3:Y:S01]  /*1060*/  LDCU.64 UR8, c[0x0][0x380] ;  /* 0x00007000ff0877ac */ /* 0x000ee20008000a00 */
[----:B--2---:R-:W-:Y:S02]  /*1070*/  IMAD R0, R0, UR4, RZ ;  /* 0x0000000400007c24 */ /* 0x004fe4000f8e02ff */
[----:B------:R-:W-:-:S04]  /*1080*/  IMAD.WIDE.U32 R2, R15, UR4, R2 ;  /* 0x000000040f027c25 */ /* 0x000fc8000f8e0002 */
[----:B------:R-:W-:Y:S01]  /*1090*/  IMAD R9, R15, UR5, R0 ;  /* 0x000000050f097c24 */ /* 0x000fe2000f8e0200 */
[----:B---3--:R-:W-:-:S03]  /*10a0*/  LEA R8, P1, R2, UR8, 0x2 ;  /* 0x0000000802087c11 */ /* 0x008fc6000f8210ff */
[----:B------:R-:W-:-:S05]  /*10b0*/  IMAD.IADD R3, R3, 0x1, R9 ;  /* 0x0000000103037824 */ /* 0x000fca00078e0209 */
[----:B------:R-:W-:-:S05]  /*10c0*/  LEA.HI.X R9, R2, UR9, R3, 0x2, P1 ;  /* 0x0000000902097c11 */ /* 0x000fca00088f1403 */
[----:B-----5:R2:W-:Y:S02]  /*10d0*/  STG.E desc[UR6][R8.64], R11 ;  /* 0x0000000b08007986 */ /* 0x0205e4000c101906 */
.L_x_334:
[----:B------:R-:W-:Y:S05]  /*10e0*/  BSYNC.RECONVERGENT B1 ;  /* 0x0000000000017941 */ /* 0x000fea0003800200 */
.L_x_333:
[----:B------:R-:W-:-:S05]  /*10f0*/  IADD3 R5, P1, PT, R44, R5, RZ ;  /* 0x000000052c057210 */ /* 0x000fca0007f3e0ff */
[----:B------:R-:W-:Y:S01]  /*1100*/  IMAD.X R7, RZ, RZ, R7, P1 ;  /* 0x000000ffff077224 */ /* 0x000fe200008e0607 */
[----:B------:R-:W-:Y:S07]  /*1110*/  @P0 BRA `(.L_x_335) ;  /* 0xfffffffc00280947 */ /* 0x000fee000383ffff */
.L_x_329:
[----:B------:R-:W-:Y:S05]  /*1120*/  BSYNC.RECONVERGENT B0 ;  /* 0x0000000000007941 */ /* 0x000fea0003800200 */
.L_x_328:
[----:B------:R-:W3:Y:S01]  /*1130*/  LDC.64 R18, c[0x0][0x3c0] ;  /* 0x0000f000ff127b82 */ /* 0x000ee20000000a00 */
[----:B------:R-:W3:Y:S01]  /*1140*/  LDCU.64 UR4, c[0x0][0x388] ;  /* 0x00007100ff0477ac */ /* 0x000ee20008000a00 */
[C---:B-12---:R-:W-:Y:S01]  /*1150*/  SHF.L.U64.HI R13, R26.reuse, 0x2, R43 ;  /* 0x000000021a0d7819 */ /* 0x046fe2000001022b */
[----:B------:R-:W-:Y:S01]  /*1160*/  IMAD.SHL.U32 R12, R26, 0x4, RZ ;  /* 0x000000041a0c7824 */ /* 0x000fe200078e00ff */
[----:B-----5:R-:W-:-:S04]  /*1170*/  CS2R R10, SRZ ;  /* 0x00000000000a7805 */ /* 0x020fc8000001ff00 */
[----:B------:R-:W0:Y:S01]  /*1180*/  LDC.64 R2, c[0x0][0x3e0] ;  /* 0x0000f800ff027b82 */ /* 0x000e220000000a00 */
[C---:B---3--:R-:W-:Y:S02]  /*1190*/  LEA R21, P0, R18.reuse, UR4, 0x2 ;  /* 0x0000000412157c11 */ /* 0x048fe4000f8010ff */
[C-C-:B------:R-:W-:Y:S02]  /*11a0*/  SHF.L.U64.HI R20, R18.reuse, 0x3, R19.reuse ;  /* 0x0000000312147819 */ /* 0x140fe40000010213 */
[C---:B------:R-:W-:Y:S01]  /*11b0*/  LEA.HI.X R19, R18.reuse, UR5, R19, 0x2, P0 ;  /* 0x0000000512137c11 */ /* 0x040fe200080f1413 */
[----:B------:R-:W-:Y:S01]  /*11c0*/  IMAD.SHL.U32 R18, R18, 0x8, RZ ;  /* 0x0000000812127824 */ /* 0x000fe200078e00ff */
[C-C-:B0-----:R-:W-:Y:S01]  /*11d0*/  SHF.L.U64.HI R16, R2.reuse, 0x3, R3.reuse ;  /* 0x0000000302107819 */ /* 0x141fe20000010203 */
[C---:B------:R-:W-:Y:S01]  /*11e0*/  IMAD.SHL.U32 R17, R2.reuse, 0x8, RZ ;  /* 0x0000000802117824 */ /* 0x040fe200078e00ff */
[C---:B------:R-:W-:Y:S01]  /*11f0*/  SHF.L.U64.HI R14, R2.reuse, 0x2, R3 ;  /* 0x00000002020e7819 */ /* 0x040fe20000010203 */
[----:B------:R-:W-:-:S07]  /*1200*/  IMAD.SHL.U32 R15, R2, 0x4, RZ ;  /* 0x00000004020f7824 */ /* 0x000fce00078e00ff */
.L_x_351:
[----:B------:R-:W-:Y:S01]  /*1210*/  IADD3 R9, P0, PT, R40, R11, RZ ;  /* 0x0000000b28097210 */ /* 0x000fe20007f1e0ff */
[C---:B------:R-:W-:Y:S01]  /*1220*/  IMAD.SHL.U32 R0, R24.reuse, 0x2, RZ ;  /* 0x0000000218007824 */ /* 0x040fe200078e00ff */
[C---:B--23--:R-:W-:Y:S01]  /*1230*/  SHF.L.U64.HI R3, R24.reuse, 0x1, R25 ;  /* 0x0000000118037819 */ /* 0x04cfe20000010219 */
[----:B0-----:R-:W0:Y:S01]  /*1240*/  LDC R7, c[0x0][0x408] ;  /* 0x00010200ff077b82 */ /* 0x001e220000000800 */
[----:B------:R-:W-:Y:S01]  /*1250*/  ISETP.LT.U32.AND P2, PT, R24, 0x1, PT ;  /* 0x000000011800780c */ /* 0x000fe20003f41070 */
[----:B------:R-:W-:Y:S01]  /*1260*/  IMAD.X R8, RZ, RZ, R10, P0 ;  /* 0x000000ffff087224 */ /* 0x000fe200000e060a */
[----:B------:R-:W-:Y:S01]  /*1270*/  ISETP.GT.U32.AND P1, PT, R9, R0, PT ;  /* 0x000000000900720c */ /* 0x000fe20003f24070 */
[----:B------:R-:W-:Y:S01]  /*1280*/  BSSY.RECONVERGENT B0, `(.L_x_336) ;  /* 0x0000030000007945 */ /* 0x000fe20003800200 */
[----:B------:R-:W-:Y:S02]  /*1290*/  PLOP3.LUT P0, PT, PT, PT, PT, 0x80, 0x8 ;  /* 0x000000000008781c */ /* 0x000fe40003f0f070 */
[----:B------:R-:W-:Y:S01]  /*12a0*/  ISETP.GT.AND.EX P1, PT, R8, R3, PT, P1 ;  /* 0x000000030800720c */ /* 0x000fe20003f24310 */
[----:B-1----:R-:W1:Y:S03]  /*12b0*/  LDC R6, c[0x0][0x40c] ;  /* 0x00010300ff067b82 */ /* 0x002e660000000800 */
[----:B------:R-:W-:-:S13]  /*12c0*/  ISETP.LT.OR.EX P2, PT, R25, RZ, P1, P2 ;  /* 0x000000ff1900720c */ /* 0x000fda0000f41720 */
[----:B------:R-:W-:Y:S05]  /*12d0*/  @P2 BRA `(.L_x_337) ;  /* 0x0000000000a82947 */ /* 0x000fea0003800000 */
[----:B------:R-:W-:-:S04]  /*12e0*/  LOP3.LUT R0, R9, 0x1, RZ, 0xc0, !PT ;  /* 0x0000000109007812 */ /* 0x000fc800078ec0ff */
[----:B------:R-:W-:-:S04]  /*12f0*/  ISETP.NE.U32.AND P2, PT, R0, 0x1, PT ;  /* 0x000000010000780c */ /* 0x000fc80003f45070 */
[----:B------:R-:W-:-:S13]  /*1300*/  ISETP.NE.U32.AND.EX P2, PT, RZ, RZ, PT, P2 ;  /* 0x000000ffff00720c */ /* 0x000fda0003f45120 */
[----:B------:R-:W-:Y:S05]  /*1310*/  @!P2 BRA `(.L_x_338) ;  /* 0x00000000001ca947 */ /* 0x000fea0003800000 */
[----:B------:R-:W2:Y:S01]  /*1320*/  LDCU.64 UR4, c[0x0][0x408] ;  /* 0x00008100ff0477ac */ /* 0x000ea20008000a00 */
[----:B------:R-:W-:-:S04]  /*1330*/  ISETP.GT.U32.AND P2, PT, R9, 0x1, PT ;  /* 0x000000010900780c */ /* 0x000fc80003f44070 */
[----:B------:R-:W-:Y:S01]  /*1340*/  ISETP.GT.U32.AND.EX P2, PT, R8, RZ, PT, P2 ;  /* 0x000000ff0800720c */ /* 0x000fe20003f44120 */
[----:B--2---:R-:W-:Y:S02]  /*1350*/  IMAD.U32 R2, RZ, RZ, UR4 ;  /* 0x00000004ff027e24 */ /* 0x004fe4000f8e00ff */
[----:B------:R-:W-:-:S10]  /*1360*/  IMAD.U32 R3, RZ, RZ, UR5 ;  /* 0x00000005ff037e24 */ /* 0x000fd4000f8e00ff */
[----:B------:R-:W-:Y:S05]  /*1370*/  @P2 BRA `(.L_x_339) ;  /* 0x0000000000742947 */ /* 0x000fea0003800000 */
[----:B------:R-:W-:Y:S05]  /*1380*/  BRA `(.L_x_337) ;  /* 0x00000000007c7947 */ /* 0x000fea0003800000 */
.L_x_338:
[----:B------:R-:W1:Y:S01]  /*1390*/  LDC.64 R4, c[0x0][0x3f8] ;  /* 0x0000fe00ff047b82 */ /* 0x000e620000000a00 */
[--C-:B------:R-:W-:Y:S02]  /*13a0*/  SHF.R.U32.HI R3, RZ, 0x1, R8.reuse ;  /* 0x00000001ff037819 */ /* 0x100fe40000011608 */
[----:B------:R-:W-:-:S03]  /*13b0*/  SHF.R.U64 R0, R9, 0x1, R8 ;  /* 0x0000000109007819 */ /* 0x000fc60000001208 */
[-C--:B-1----:R-:W-:Y:S02]  /*13c0*/  IMAD R6, R3, R4.reuse, RZ ;  /* 0x0000000403067224 */ /* 0x082fe400078e02ff */
[----:B------:R-:W-:-:S04]  /*13d0*/  IMAD.WIDE.U32 R2, R0, R4, RZ ;  /* 0x0000000400027225 */ /* 0x000fc800078e00ff */
[----:B0-----:R-:W-:Y:S01]  /*13e0*/  IMAD R7, R0, R5, R6 ;  /* 0x0000000500077224 */ /* 0x001fe200078e0206 */
[----:B------:R-:W-:-:S03]  /*13f0*/  LEA R34, P2, R2, R32, 0x2 ;  /* 0x0000002002227211 */ /* 0x000fc600078410ff */
[----:B------:R-:W-:-:S05]  /*1400*/  IMAD.IADD R3, R3, 0x1, R7 ;  /* 0x0000000103037824 */ /* 0x000fca00078e0207 */
[----:B------:R-:W-:-:S05]  /*1410*/  LEA.HI.X R35, R2, R33, R3, 0x2, P2 ;  /* 0x0000002102237211 */ /* 0x000fca00010f1403 */
[----:B------:R-:W2:Y:S01]  /*1420*/  LDG.E.CONSTANT R7, desc[UR6][R34.64] ;  /* 0x0000000622077981 */ /* 0x000ea2000c1e9900 */
[----:B------:R-:W-:-:S04]  /*1430*/  ISETP.GE.U32.AND P2, PT, R9, 0x2, PT ;  /* 0x000000020900780c */ /* 0x000fc80003f46070 */
[----:B------:R-:W-:Y:S02]  /*1440*/  ISETP.GE.U32.AND.EX P2, PT, R8, RZ, PT, P2 ;  /* 0x000000ff0800720c */ /* 0x000fe40003f46120 */
[----:B--2---:R-:W-:-:S11]  /*1450*/  SHF.R.S32.HI R6, RZ, 0x1f, R7 ;  /* 0x0000001fff067819 */ /* 0x004fd60000011407 */
[----:B------:R-:W-:Y:S05]  /*1460*/  @!P2 BRA `(.L_x_337) ;  /* 0x000000000044a947 */ /* 0x000fea0003800000 */
[----:B------:R-:W-:-:S04]  /*1470*/  IADD3 R0, P0, PT, R9, -0x2, RZ ;  /* 0xfffffffe09007810 */ /* 0x000fc80007f1e0ff */
[----:B------:R-:W-:-:S04]  /*1480*/  IADD3.X R35, PT, PT, R8, -0x1, RZ, P0, !PT ;  /* 0xffffffff08237810 */ /* 0x000fc800007fe4ff */
[----:B------:R-:W-:-:S05]  /*1490*/  LEA.HI R0, P0, R35, R0, RZ, 0x1 ;  /* 0x0000000023007211 */ /* 0x000fca00078108ff */
[----:B------:R-:W-:-:S05]  /*14a0*/  IMAD.X R35, RZ, RZ, R35, P0 ;  /* 0x000000ffff237224 */ /* 0x000fca00000e0623 */
[--C-:B------:R-:W-:Y:S02]  /*14b0*/  SHF.R.U32.HI R3, RZ, 0x1, R35.reuse ;  /* 0x00000001ff037819 */ /* 0x100fe40000011623 */
[----:B------:R-:W-:-:S03]  /*14c0*/  SHF.R.U64 R0, R0, 0x1, R35 ;  /* 0x0000000100007819 */ /* 0x000fc60000001223 */
[-C--:B------:R-:W-:Y:S02]  /*14d0*/  IMAD R34, R3, R4.reuse, RZ ;  /* 0x0000000403227224 */ /* 0x080fe400078e02ff */
[----:B------:R-:W-:-:S04]  /*14e0*/  IMAD.WIDE.U32 R2, R0, R4, RZ ;  /* 0x0000000400027225 */ /* 0x000fc800078e00ff */
[----:B------:R-:W-:Y:S01]  /*14f0*/  IMAD R5, R0, R5, R34 ;  /* 0x0000000500057224 */ /* 0x000fe200078e0222 */
[----:B------:R-:W-:-:S04]  /*1500*/  LEA R4, P0, R2, R32, 0x2 ;  /* 0x0000002002047211 */ /* 0x000fc800078010ff */
[----:B------:R-:W-:-:S04]  /*1510*/  IADD3 R3, PT, PT, R3, R5, RZ ;  /* 0x0000000503037210 */ /* 0x000fc80007ffe0ff */
[----:B------:R-:W-:-:S05]  /*1520*/  LEA.HI.X R5, R2, R33, R3, 0x2, P0 ;  /* 0x0000002102057211 */ /* 0x000fca00000f1403 */
[----:B------:R-:W2:Y:S02]  /*1530*/  LDG.E.CONSTANT R2, desc[UR6][R4.64] ;  /* 0x0000000604027981 */ /* 0x000ea4000c1e9900 */
[----:B--2---:R-:W-:-:S07]  /*1540*/  SHF.R.S32.HI R3, RZ, 0x1f, R2 ;  /* 0x0000001fff037819 */ /* 0x004fce0000011402 */
.L_x_339:
[----:B0-----:R-:W-:-:S04]  /*1550*/  ISETP.NE.U32.AND P0, PT, R2, R7, PT ;  /* 0x000000070200720c */ /* 0x001fc80003f05070 */
[----:B-1----:R-:W-:-:S04]  /*1560*/  ISETP.NE.AND.EX P0, PT, R3, R6, PT, P0 ;  /* 0x000000060300720c */ /* 0x002fc80003f05300 */
[----:B------:R-:W-:-:S13]  /*1570*/  PLOP3.LUT P0, PT, P0, PT, PT, 0x8, 0x80 ;  /* 0x000000000080781c */ /* 0x000fda000070e170 */
.L_x_337:
[----:B------:R-:W-:Y:S05]  /*1580*/  BSYNC.RECONVERGENT B0 ;  /* 0x0000000000007941 */ /* 0x000fea0003800200 */
.L_x_336:
[----:B------:R-:W2:Y:S02]  /*1590*/  LDC.64 R38, c[0x0][0x398] ;  /* 0x0000e600ff267b82 */ /* 0x000ea40000000a00 */
[----:B--2---:R-:W-:-:S04]  /*15a0*/  ISETP.GE.U32.AND P2, PT, R38, 0x2, PT ;  /* 0x000000022600780c */ /* 0x004fc80003f46070 */
[----:B------:R-:W-:-:S13]  /*15b0*/  ISETP.GE.AND.EX P2, PT, R39, RZ, PT, P2 ;  /* 0x000000ff2700720c */ /* 0x000fda0003f46320 */
[----:B------:R-:W-:Y:S05]  /*15c0*/  @!P2 BRA `(.L_x_340) ;  /* 0x0000001000b0a947 */ /* 0x000fea0003800000 */
[----:B------:R-:W2:Y:S01]  /*15d0*/  LDCU.64 UR8, c[0x0][0x3e8] ;  /* 0x00007d00ff0877ac */ /* 0x000ea20008000a00 */
[----:B------:R-:W-:Y:S01]  /*15e0*/  ISETP.NE.U32.AND P2, PT, R38, 0x2, PT ;  /* 0x000000022600780c */ /* 0x000fe20003f45070 */
[----:B------:R-:W-:Y:S02]  /*15f0*/  IMAD.MOV.U32 R2, RZ, RZ, R26 ;  /* 0x000000ffff027224 */ /* 0x000fe400078e001a */
[----:B------:R-:W-:Y:S01]  /*1600*/  IMAD.MOV.U32 R3, RZ, RZ, R43 ;  /* 0x000000ffff037224 */ /* 0x000fe200078e002b */
[----:B------:R-:W-:Y:S01]  /*1610*/  ISETP.NE.AND.EX P2, PT, R39, RZ, PT, P2 ;  /* 0x000000ff2700720c */ /* 0x000fe20003f45320 */
[----:B------:R-:W-:Y:S02]  /*1620*/  IMAD.MOV.U32 R49, RZ, RZ, 0x1 ;  /* 0x00000001ff317424 */ /* 0x000fe400078e00ff */
[----:B------:R-:W-:Y:S01]  /*1630*/  IMAD.MOV.U32 R47, RZ, RZ, RZ ;  /* 0x000000ffff2f7224 */ /* 0x000fe200078e00ff */
[----:B--2---:R-:W-:Y:S02]  /*1640*/  UIADD3 UR4, UP0, UPT, URZ, -UR8, URZ ;  /* 0x80000008ff047290 */ /* 0x004fe4000ff1e0ff */
[----:B------:R-:W-:-:S02]  /*1650*/  IMAD R0, R8, UR8, RZ ;  /* 0x0000000808007c24 */ /* 0x000fc4000f8e02ff */
[----:B------:R-:W-:Y:S01]  /*1660*/  IMAD.WIDE.U32 R36, R9, UR8, R2 ;  /* 0x0000000809247c25 */ /* 0x000fe2000f8e0002 */
[----:B------:R-:W-:-:S03]  /*1670*/  UIADD3.X UR5, UPT, UPT, URZ, ~UR9, URZ, UP0, !UPT ;  /* 0x80000009ff057290 */ /* 0x000fc600087fe4ff */
[----:B------:R-:W-:Y:S02]  /*1680*/  IMAD.U32 R34, RZ, RZ, UR4 ;  /* 0x00000004ff227e24 */ /* 0x000fe4000f8e00ff */
[----:B------:R-:W-:Y:S02]  /*1690*/  IMAD R53, R9, UR9, R0 ;  /* 0x0000000909357c24 */ /* 0x000fe4000f8e0200 */
[----:B------:R-:W-:Y:S02]  /*16a0*/  IMAD.U32 R35, RZ, RZ, UR5 ;  /* 0x00000005ff237e24 */ /* 0x000fe4000f8e00ff */
[----:B------:R-:W-:Y:S02]  /*16b0*/  IMAD.IADD R3, R53, 0x1, R37 ;  /* 0x0000000135037824 */ /* 0x000fe400078e0225 */
[----:B------:R-:W-:-:S04]  /*16c0*/  IMAD.WIDE.U32 R34, R9, UR8, R34 ;  /* 0x0000000809227c25 */ /* 0x000fc8000f8e0022 */
[----:B------:R-:W-:Y:S01]  /*16d0*/  IMAD.IADD R4, R35, 0x1, R53 ;  /* 0x0000000123047824 */ /* 0x000fe200078e0235 */
[----:B------:R-:W-:-:S04]  /*16e0*/  IADD3 R5, P3, PT, R34, -UR8, RZ ;  /* 0x8000000822057c10 */ /* 0x000fc8000ff7e0ff */
[----:B------:R-:W-:Y:S01]  /*16f0*/  IADD3.X R2, PT, PT, R4, ~UR9, RZ, P3, !PT ;  /* 0x8000000904027c10 */ /* 0x000fe20009ffe4ff */
[----:B------:R-:W-:Y:S08]  /*1700*/  @!P2 BRA `(.L_x_341) ;  /* 0x0000000800dca947 */ /* 0x000ff00003800000 */
[----:B------:R-:W1:Y:S01]  /*1710*/  LDCU.64 UR10, c[0x0][0x3d0] ;  /* 0x00007a00ff0a77ac */ /* 0x000e620008000a00 */
[----:B------:R-:W-:Y:S01]  /*1720*/  IADD3 R51, P2, PT, R15, R12, RZ ;  /* 0x0000000c0f337210 */ /* 0x000fe20007f5e0ff */
[----:B------:R-:W-:Y:S01]  /*1730*/  IMAD.WIDE.U32 R46, R9, UR8, RZ ;  /* 0x00000008092e7c25 */ /* 0x000fe2000f8e00ff */
[----:B------:R-:W2:Y:S03]  /*1740*/  LDCU.64 UR4, c[0x0][0x380] ;  /* 0x00007000ff0477ac */ /* 0x000ea60008000a00 */
[----:B------:R-:W-:Y:S02]  /*1750*/  IMAD.IADD R47, R53, 0x1, R47 ;  /* 0x00000001352f7824 */ /* 0x000fe400078e022f */
[----:B------:R-:W-:Y:S01]  /*1760*/  IMAD.X R50, R14, 0x1, R13, P2 ;  /* 0x000000010e327824 */ /* 0x000fe200010e060d */
[----:B------:R-:W-:Y:S01]  /*1770*/  IADD3 R38, P2, PT, R38, -0x1, RZ ;  /* 0xffffffff26267810 */ /* 0x000fe20007f5e0ff */
[----:B-1----:R-:W-:-:S02]  /*1780*/  IMAD R0, R6, UR10, RZ ;  /* 0x0000000a06007c24 */ /* 0x002fc4000f8e02ff */
[----:B0-----:R-:W-:-:S04]  /*1790*/  IMAD.WIDE.U32 R48, R7, UR10, RZ ;  /* 0x0000000a07307c25 */ /* 0x001fc8000f8e00ff */
[----:B------:R-:W-:Y:S01]  /*17a0*/  IMAD R55, R7, UR11, R0 ;  /* 0x0000000b07377c24 */ /* 0x000fe2000f8e0200 */
[----:B------:R-:W-:Y:S01]  /*17b0*/  LEA R0, P3, R46, R51, 0x2 ;  /* 0x000000332e007211 */ /* 0x000fe200078610ff */
[----:B------:R-:W-:Y:S02]  /*17c0*/  IMAD.SHL.U32 R57, R48, 0x4, RZ ;  /* 0x0000000430397824 */ /* 0x000fe400078e00ff */
[----:B------:R-:W-:Y:S01]  /*17d0*/  IMAD.IADD R49, R49, 0x1, R55 ;  /* 0x0000000131317824 */ /* 0x000fe200078e0237 */
[----:B------:R-:W-:Y:S01]  /*17e0*/  LEA.HI.X R46, R46, R50, R47, 0x2, P3 ;  /* 0x000000322e2e7211 */ /* 0x000fe200018f142f */
[----:B--2---:R-:W-:Y:S01]  /*17f0*/  IMAD.U32 R55, RZ, RZ, UR4 ;  /* 0x00000004ff377e24 */ /* 0x004fe2000f8e00ff */
[----:B------:R-:W-:Y:S01]  /*1800*/  IADD3.X R50, PT, PT, R39, -0x1, RZ, P2, !PT ;  /* 0xffffffff27327810 */ /* 0x000fe200017fe4ff */
[----:B------:R-:W-:Y:S01]  /*1810*/  IMAD.U32 R53, RZ, RZ, UR5 ;  /* 0x00000005ff357e24 */ /* 0x000fe2000f8e00ff */
[----:B------:R-:W-:Y:S01]  /*1820*/  SHF.L.U64.HI R47, R48, 0x2, R49 ;  /* 0x00000002302f7819 */ /* 0x000fe20000010231 */
[----:B------:R-:W-:Y:S01]  /*1830*/  IMAD.MOV.U32 R51, RZ, RZ, 0x1 ;  /* 0x00000001ff337424 */ /* 0x000fe200078e00ff */
[----:B------:R-:W-:Y:S01]  /*1840*/  LEA R57, P2, R28, R57, 0x2 ;  /* 0x000000391c397211 */ /* 0x000fe200078410ff */
[----:B------:R-:W-:Y:S01]  /*1850*/  IMAD.MOV.U32 R49, RZ, RZ, RZ ;  /* 0x000000ffff317224 */ /* 0x000fe200078e00ff */
[----:B------:R-:W-:-:S02]  /*1860*/  LOP3.LUT R48, R38, 0xfffffffe, RZ, 0xc0, !PT ;  /* 0xfffffffe26307812 */ /* 0x000fc400078ec0ff */
[----:B------:R-:W-:-:S09]  /*1870*/  LEA.HI.X R47, R28, R47, R31, 0x2, P2 ;  /* 0x0000002f1c2f7211 */ /* 0x000fd200010f141f */
.L_x_348:
[----:B------:R-:W-:Y:S01]  /*1880*/  ISETP.GE.U32.AND P2, PT, R51, R22, PT ;  /* 0x000000163300720c */ /* 0x000fe20003f46070 */
[----:B------:R-:W-:Y:S05]  /*1890*/  WARPSYNC.ALL ;  /* 0x0000000000007948 */ /* 0x000fea0003800000 */
[----:B------:R-:W-:Y:S01]  /*18a0*/  BAR.SYNC.DEFER_BLOCKING 0x0 ;  /* 0x0000000000007b1d */ /* 0x000fe20000010000 */
[----:B------:R-:W-:Y:S02]  /*18b0*/  ISETP.GE.OR.EX P2, PT, R49, R23, P1, P2 ;  /* 0x000000173100720c */ /* 0x000fe40000f46720 */
[----:B-1----:R-:W-:-:S03]  /*18c0*/  IADD3 R58, P3, PT, R55, R0, RZ ;  /* 0x00000000373a7210 */ /* 0x002fc60007f7e0ff */
[----:B------:R-:W-:Y:S02]  /*18d0*/  BSSY.RECONVERGENT B0, `(.L_x_342) ;  /* 0x0000040000007945 */ /* 0x000fe40003800200 */
[----:B------:R-:W-:-:S06]  /*18e0*/  IMAD.X R59, R53, 0x1, R46, P3 ;  /* 0x00000001353b7824 */ /* 0x000fcc00018e062e */
[----:B------:R-:W-:Y:S05]  /*18f0*/  @P2 BRA `(.L_x_343) ;  /* 0x0000000000e42947 */ /* 0x000fea0003800000 */
[----:B------:R-:W0:Y:S01]  /*1900*/  @!P0 LDC.64 R38, c[0x0][0x3e8] ;  /* 0x0000fa00ff268b82 */ /* 0x000e220000000a00 */
[----:B------:R-:W-:-:S04]  /*1910*/  @!P0 IADD3 R52, P2, P3, R40, -0x2, R11 ;  /* 0xfffffffe28348810 */ /* 0x000fc80007b5e00b */
[----:B------:R-:W-:Y:S02]  /*1920*/  @!P0 IADD3.X R61, PT, PT, RZ, -0x1, R10, P2, P3 ;  /* 0xffffffffff3d8810 */ /* 0x000fe400017e640a */
[----:B------:R-:W-:-:S04]  /*1930*/  ISETP.NE.U32.AND P2, PT, R9, RZ, PT ;  /* 0x000000ff0900720c */ /* 0x000fc80003f45070 */
[----:B------:R-:W-:Y:S01]  /*1940*/  ISETP.NE.AND.EX P2, PT, R8, RZ, PT, P2 ;  /* 0x000000ff0800720c */ /* 0x000fe20003f45320 */
[----:B0-----:R-:W-:-:S04]  /*1950*/  @!P0 IMAD R61, R61, R38, RZ ;  /* 0x000000263d3d8224 */ /* 0x001fc800078e02ff */
[C---:B------:R-:W-:Y:S02]  /*1960*/  @!P0 IMAD R61, R52.reuse, R39, R61 ;  /* 0x00000027343d8224 */ /* 0x040fe400078e023d */
[----:B------:R-:W-:-:S04]  /*1970*/  @!P0 IMAD.WIDE.U32 R38, R52, R38, RZ ;  /* 0x0000002634268225 */ /* 0x000fc800078e00ff */
[----:B------:R-:W-:Y:S01]  /*1980*/  @!P0 IMAD.IADD R52, R39, 0x1, R61 ;  /* 0x0000000127348824 */ /* 0x000fe200078e023d */
[----:B------:R-:W-:-:S04]  /*1990*/  @!P0 LEA R60, P3, R38, R12, 0x2 ;  /* 0x0000000c263c8211 */ /* 0x000fc800078610ff */
[----:B------:R-:W-:Y:S02]  /*19a0*/  @!P0 LEA.HI.X R52, R38, R13, R52, 0x2, P3 ;  /* 0x0000000d26348211 */ /* 0x000fe400018f1434 */
[----:B------:R-:W0:Y:S01]  /*19b0*/  @P2 LDC.64 R38, c[0x0][0x3e8] ;  /* 0x0000fa00ff262b82 */ /* 0x000e220000000a00 */
[----:B------:R-:W-:-:S05]  /*19c0*/  @!P0 IADD3 R60, P3, PT, R55, R60, RZ ;  /* 0x0000003c373c8210 */ /* 0x000fca0007f7e0ff */
[----:B------:R-:W-:Y:S01]  /*19d0*/  @!P0 IMAD.X R61, R53, 0x1, R52, P3 ;  /* 0x00000001353d8824 */ /* 0x000fe200018e0634 */
[----:B------:R-:W-:Y:S01]  /*19e0*/  @P2 IADD3 R54, P3, P4, R40, -0x1, R11 ;  /* 0xffffffff28362810 */ /* 0x000fe20007c7e00b */
[----:B------:R-:W-:-:S03]  /*19f0*/  IMAD.MOV.U32 R52, RZ, RZ, -0x800000 ;  /* 0xff800000ff347424 */ /* 0x000fc600078e00ff */
[----:B------:R-:W-:-:S03]  /*1a00*/  @P2 IADD3.X R56, PT, PT, RZ, -0x1, R10, P3, P4 ;  /* 0xffffffffff382810 */ /* 0x000fc60001fe840a */
[----:B------:R1:W2:Y:S02]  /*1a10*/  @!P0 LDG.E R52, desc[UR6][R60.64] ;  /* 0x000000063c348981 */ /* 0x0002a4000c1e1900 */
[----:B0-----:R-:W-:-:S04]  /*1a20*/  @P2 IMAD R56, R56, R38, RZ ;  /* 0x0000002638382224 */ /* 0x001fc800078e02ff */
[C---:B------:R-:W-:Y:S02]  /*1a30*/  @P2 IMAD R56, R54.reuse, R39, R56 ;  /* 0x0000002736382224 */ /* 0x040fe400078e0238 */
[----:B------:R-:W-:-:S04]  /*1a40*/  @P2 IMAD.WIDE.U32 R38, R54, R38, RZ ;  /* 0x0000002636262225 */ /* 0x000fc800078e00ff */
[----:B------:R-:W-:Y:S01]  /*1a50*/  @P2 IMAD.IADD R56, R39, 0x1, R56 ;  /* 0x0000000127382824 */ /* 0x000fe200078e0238 */
[----:B------:R-:W-:-:S04]  /*1a60*/  @P2 LEA R54, P3, R38, R12, 0x2 ;  /* 0x0000000c26362211 */ /* 0x000fc800078610ff */
[----:B------:R-:W-:Y:S02]  /*1a70*/  @P2 LEA.HI.X R56, R38, R13, R56, 0x2, P3 ;  /* 0x0000000d26382211 */ /* 0x000fe400018f1438 */
[----:B------:R-:W-:Y:S01]  /*1a80*/  @P2 IADD3 R38, P3, PT, R55, R54, RZ ;  /* 0x0000003637262210 */ /* 0x000fe20007f7e0ff */
[----:B------:R-:W-:-:S03]  /*1a90*/  IMAD.MOV.U32 R54, RZ, RZ, -0x800000 ;  /* 0xff800000ff367424 */ /* 0x000fc600078e00ff */
[----:B------:R-:W-:Y:S02]  /*1aa0*/  @P2 IADD3.X R39, PT, PT, R53, R56, RZ, P3, !PT ;  /* 0x0000003835272210 */ /* 0x000fe40001ffe4ff */
[----:B-1----:R-:W-:-:S03]  /*1ab0*/  LEA R60, P3, R36, R55, 0x2 ;  /* 0x00000037243c7211 */ /* 0x002fc600078610ff */
[----:B------:R-:W3:Y:S01]  /*1ac0*/  @P2 LDG.E R54, desc[UR6][R38.64] ;  /* 0x0000000626362981 */ /* 0x000ee2000c1e1900 */
[----:B------:R-:W-:-:S06]  /*1ad0*/  LEA.HI.X R61, R36, R53, R3, 0x2, P3 ;  /* 0x00000035243d7211 */ /* 0x000fcc00018f1403 */
[----:B------:R-:W3:Y:S02]  /*1ae0*/  LDG.E R61, desc[UR6][R60.64] ;  /* 0x000000063c3d7981 */ /* 0x000ee4000c1e1900 */
[----:B---3--:R-:W-:Y:S01]  /*1af0*/  @P2 FSETP.GT.FTZ.AND P3, PT, R54, R61, PT ;  /* 0x0000003d3600220b */ /* 0x008fe20003f74000 */
[----:B------:R-:W-:-:S03]  /*1b00*/  IMAD.MOV.U32 R56, RZ, RZ, R61 ;  /* 0x000000ffff387224 */ /* 0x000fc600078e003d */
[----:B------:R-:W-:-:S04]  /*1b10*/  @P2 FSEL R56, R54, R61, P3 ;  /* 0x0000003d36382208 */ /* 0x000fc80001800000 */
[----:B--2---:R-:W-:-:S04]  /*1b20*/  @!P0 FSETP.GT.FTZ.AND P2, PT, R52, R56, PT ;  /* 0x000000383400820b */ /* 0x004fc80003f54000 */
[----:B------:R-:W-:-:S04]  /*1b30*/  @!P0 FSEL R56, R52, R56, P2 ;  /* 0x0000003834388208 */ /* 0x000fc80001000000 */
[----:B------:R-:W-:-:S04]  /*1b40*/  FSETP.NEU.FTZ.AND P2, PT, R56, -INF , PT ;  /* 0xff8000003800780b */ /* 0x000fc80003f5d000 */
[----:B------:R-:W-:-:S05]  /*1b50*/  FSEL R56, R56, RZ, P2 ;  /* 0x000000ff38387208 */ /* 0x000fca0001000000 */
[----:B------:R-:W-:-:S04]  /*1b60*/  FADD.FTZ R38, R61, -R56 ;  /* 0x800000383d267221 */ /* 0x000fc80000010000 */
[----:B------:R-:W-:Y:S01]  /*1b70*/  FMUL.FTZ R60, R38, 1.4426950216293334961 ;  /* 0x3fb8aa3b263c7820 */ /* 0x000fe20000410000 */
[C---:B------:R-:W-:Y:S01]  /*1b80*/  FADD.FTZ R38, -R56.reuse, R54 ;  /* 0x0000003638267221 */ /* 0x040fe20000010100 */
[----:B------:R-:W-:Y:S02]  /*1b90*/  FADD.FTZ R52, -R56, R52 ;  /* 0x0000003438347221 */ /* 0x000fe40000010100 */
[----:B------:R-:W-:Y:S01]  /*1ba0*/  MUFU.EX2 R54, R60 ;  /* 0x0000003c00367308 */ /* 0x000fe20000000800 */
[----:B------:R-:W-:Y:S01]  /*1bb0*/  FMUL.FTZ R61, R38, 1.4426950216293334961 ;  /* 0x3fb8aa3b263d7820 */ /* 0x000fe20000410000 */
[----:B------:R-:W-:-:S05]  /*1bc0*/  IADD3 R38, P2, PT, R57, R21, RZ ;  /* 0x0000001539267210 */ /* 0x000fca0007f5e0ff */
[----:B------:R-:W-:Y:S02]  /*1bd0*/  IMAD.X R39, R47, 0x1, R19, P2 ;  /* 0x000000012f277824 */ /* 0x000fe400010e0613 */
[----:B------:R-:W-:Y:S01]  /*1be0*/  FMUL.FTZ R52, R52, 1.4426950216293334961 ;  /* 0x3fb8aa3b34347820 */ /* 0x000fe20000410000 */
[----:B------:R-:W0:Y:S02]  /*1bf0*/  MUFU.EX2 R61, R61 ;  /* 0x0000003d003d7308 */ /* 0x000e240000000800 */
[----:B------:R-:W2:Y:S06]  /*1c00*/  LDG.E R38, desc[UR6][R38.64] ;  /* 0x0000000626267981 */ /* 0x000eac000c1e1900 */
[----:B------:R-:W1:Y:S01]  /*1c10*/  MUFU.EX2 R52, R52 ;  /* 0x0000003400347308 */ /* 0x000e620000000800 */
[----:B0-----:R-:W-:-:S04]  /*1c20*/  FADD.FTZ R54, R54, R61 ;  /* 0x0000003d36367221 */ /* 0x001fc80000010000 */
[----:B-1----:R-:W-:-:S06]  /*1c30*/  FADD.FTZ R54, R54, R52 ;  /* 0x0000003436367221 */ /* 0x002fcc0000010000 */
[----:B------:R-:W0:Y:S02]  /*1c40*/  MUFU.LG2 R54, R54 ;  /* 0x0000003600367308 */ /* 0x000e240000000c00 */
[----:B0-----:R-:W-:-:S04]  /*1c50*/  FFMA.FTZ R56, R54, 0.69314718246459960938, R56 ;  /* 0x3f31721836387823 */ /* 0x001fc80000010038 */
[----:B--2---:R-:W-:-:S05]  /*1c60*/  FADD.FTZ R61, R56, R38 ;  /* 0x00000026383d7221 */ /* 0x004fca0000010000 */
[----:B------:R0:W-:Y:S01]  /*1c70*/  STG.E desc[UR6][R58.64], R61 ;  /* 0x0000003d3a007986 */ /* 0x0001e2000c101906 */
[----:B------:R-:W-:Y:S05]  /*1c80*/  BRA `(.L_x_344) ;  /* 0x0000000000107947 */ /* 0x000fea0003800000 */
.L_x_343:
[----:B------:R-:W-:-:S04]  /*1c90*/  ISETP.GT.U32.AND P2, PT, R9, R42, PT ;  /* 0x0000002a0900720c */ /* 0x000fc80003f44070 */
[----:B------:R-:W-:-:S13]  /*1ca0*/  ISETP.GT.AND.EX P2, PT, R8, R41, PT, P2 ;  /* 0x000000290800720c */ /* 0x000fda0003f44320 */
[----:B------:R-:W-:-:S05]  /*1cb0*/  @!P2 IMAD.MOV.U32 R39, RZ, RZ, -0x800000 ;  /* 0xff800000ff27a424 */ /* 0x000fca00078e00ff */
[----:B------:R1:W-:Y:S02]  /*1cc0*/  @!P2 STG.E desc[UR6][R58.64], R39 ;  /* 0x000000273a00a986 */ /* 0x0003e4000c101906 */
.L_x_344:
[----:B------:R-:W-:Y:S05]  /*1cd0*/  BSYNC.RECONVERGENT B0 ;  /* 0x0000000000007941 */ /* 0x000fea0003800200 */
.L_x_342:
[----:B------:R-:W-:Y:S01]  /*1ce0*/  BAR.SYNC.DEFER_BLOCKING 0x0 ;  /* 0x0000000000007b1d */ /* 0x000fe20000010000 */
[----:B0-----:R-:W-:-:S04]  /*1cf0*/  IADD3 R61, P3, PT, R51, 0x1, RZ ;  /* 0x00000001333d7810 */ /* 0x001fc80007f7e0ff */
[----:B------:R-:W-:Y:S01]  /*1d00*/  ISETP.GE.U32.AND P2, PT, R61, R22, PT ;  /* 0x000000163d00720c */ /* 0x000fe20003f46070 */
[----:B------:R-:W-:Y:S01]  /*1d10*/  IMAD.X R52, RZ, RZ, R49, P3 ;  /* 0x000000ffff347224 */ /* 0x000fe200018e0631 */
[----:B------:R-:W0:Y:S01]  /*1d20*/  LDCU.64 UR8, c[0x0][0x3e8] ;  /* 0x00007d00ff0877ac */ /* 0x000e220008000a00 */
[----:B------:R-:W-:Y:S03]  /*1d30*/  BSSY.RECONVERGENT B0, `(.L_x_345) ;  /* 0x0000048000007945 */ /* 0x000fe60003800200 */
[----:B------:R-:W-:-:S13]  /*1d40*/  ISETP.GE.OR.EX P2, PT, R52, R23, P1, P2 ;  /* 0x000000173400720c */ /* 0x000fda0000f46720 */
[----:B------:R-:W-:Y:S05]  /*1d50*/  @P2 BRA `(.L_x_346) ;  /* 0x0000000000d82947 */ /* 0x000fea0003800000 */
[----:B------:R-:W-:Y:S01]  /*1d60*/  ISETP.NE.U32.AND P2, PT, R9, RZ, PT ;  /* 0x000000ff0900720c */ /* 0x000fe20003f45070 */
[----:B-1----:R-:W2:Y:S01]  /*1d70*/  LDG.E R59, desc[UR6][R58.64] ;  /* 0x000000063a3b7981 */ /* 0x002ea2000c1e1900 */
[----:B------:R-:W1:Y:S02]  /*1d80*/  LDCU.64 UR4, c[0x0][0x388] ;  /* 0x00007100ff0477ac */ /* 0x000e640008000a00 */
[----:B------:R-:W-:-:S13]  /*1d90*/  ISETP.NE.AND.EX P2, PT, R8, RZ, PT, P2 ;  /* 0x000000ff0800720c */ /* 0x000fda0003f45320 */
[----:B------:R-:W3:Y:S02]  /*1da0*/  @P2 LDC.64 R38, c[0x0][0x3e0] ;  /* 0x0000f800ff262b82 */ /* 0x000ee40000000a00 */
[----:B---3--:R-:W-:-:S04]  /*1db0*/  @P2 IADD3 R54, P3, P4, R34, R38, R26 ;  /* 0x0000002622362210 */ /* 0x008fc80007c7e01a */
[----:B------:R-:W-:Y:S02]  /*1dc0*/  @P2 IADD3.X R39, PT, PT, R4, R39, R43, P3, P4 ;  /* 0x0000002704272210 */ /* 0x000fe40001fe842b */
[----:B------:R-:W-:-:S04]  /*1dd0*/  @P2 LEA R38, P3, R54, R55, 0x2 ;  /* 0x0000003736262211 */ /* 0x000fc800078610ff */
[----:B------:R-:W-:Y:S01]  /*1de0*/  @P2 LEA.HI.X R39, R54, R53, R39, 0x2, P3 ;  /* 0x0000003536272211 */ /* 0x000fe200018f1427 */
[----:B------:R-:W-:-:S06]  /*1df0*/  IMAD.MOV.U32 R54, RZ, RZ, -0x800000 ;  /* 0xff800000ff367424 */ /* 0x000fcc00078e00ff */
[----:B------:R3:W4:Y:S02]  /*1e00*/  @P2 LDG.E R54, desc[UR6][R38.64] ;  /* 0x0000000626362981 */ /* 0x000724000c1e1900 */
[----:B---3--:R-:W3:Y:S02]  /*1e10*/  @!P0 LDC.64 R38, c[0x0][0x3e0] ;  /* 0x0000f800ff268b82 */ /* 0x008ee40000000a00 */
[----:B---3--:R-:W-:-:S04]  /*1e20*/  @!P0 IADD3 R56, P3, P4, R5, R38, R26 ;  /* 0x0000002605388210 */ /* 0x008fc80007c7e01a */
[----:B------:R-:W-:Y:S02]  /*1e30*/  @!P0 IADD3.X R60, PT, PT, R2, R39, R43, P3, P4 ;  /* 0x00000027023c8210 */ /* 0x000fe40001fe842b */
[----:B------:R-:W-:-:S04]  /*1e40*/  @!P0 LEA R38, P3, R56, R55, 0x2 ;  /* 0x0000003738268211 */ /* 0x000fc800078610ff */
[----:B------:R-:W-:Y:S01]  /*1e50*/  @!P0 LEA.HI.X R39, R56, R53, R60, 0x2, P3 ;  /* 0x0000003538278211 */ /* 0x000fe200018f143c */
[----:B------:R-:W-:-:S06]  /*1e60*/  IMAD.MOV.U32 R56, RZ, RZ, -0x800000 ;  /* 0xff800000ff387424 */ /* 0x000fcc00078e00ff */
[----:B------:R-:W3:Y:S01]  /*1e70*/  @!P0 LDG.E R56, desc[UR6][R38.64] ;  /* 0x0000000626388981 */ /* 0x000ee2000c1e1900 */
[----:B--2---:R-:W-:Y:S01]  /*1e80*/  IMAD.MOV.U32 R60, RZ, RZ, R59 ;  /* 0x000000ffff3c7224 */ /* 0x004fe200078e003b */
[----:B----4-:R-:W-:-:S04]  /*1e90*/  @P2 FSETP.GT.FTZ.AND P3, PT, R54, R59, PT ;  /* 0x0000003b3600220b */ /* 0x010fc80003f74000 */
[----:B------:R-:W-:-:S04]  /*1ea0*/  @P2 FSEL R60, R54, R59, P3 ;  /* 0x0000003b363c2208 */ /* 0x000fc80001800000 */
[----:B---3--:R-:W-:-:S04]  /*1eb0*/  @!P0 FSETP.GT.FTZ.AND P2, PT, R56, R60, PT ;  /* 0x0000003c3800820b */ /* 0x008fc80003f54000 */
[----:B------:R-:W-:-:S04]  /*1ec0*/  @!P0 FSEL R60, R56, R60, P2 ;  /* 0x0000003c383c8208 */ /* 0x000fc80001000000 */
[----:B------:R-:W-:-:S04]  /*1ed0*/  FSETP.NEU.FTZ.AND P2, PT, R60, -INF , PT ;  /* 0xff8000003c00780b */ /* 0x000fc80003f5d000 */
[----:B------:R-:W-:-:S05]  /*1ee0*/  FSEL R58, R60, RZ, P2 ;  /* 0x000000ff3c3a7208 */ /* 0x000fca0001000000 */
[C---:B------:R-:W-:Y:S01]  /*1ef0*/  FADD.FTZ R54, -R58.reuse, R54 ;  /* 0x000000363a367221 */ /* 0x040fe20000010100 */
[----:B------:R-:W-:Y:S01]  /*1f00*/  FADD.FTZ R59, R59, -R58 ;  /* 0x8000003a3b3b7221 */ /* 0x000fe20000010000 */
[----:B------:R-:W-:Y:S02]  /*1f10*/  FADD.FTZ R56, -R58, R56 ;  /* 0x000000383a387221 */ /* 0x000fe40000010100 */
[----:B------:R-:W-:Y:S01]  /*1f20*/  FMUL.FTZ R39, R54, 1.4426950216293334961 ;  /* 0x3fb8aa3b36277820 */ /* 0x000fe20000410000 */
[----:B------:R-:W-:Y:S01]  /*1f30*/  FMUL.FTZ R59, R59, 1.4426950216293334961 ;  /* 0x3fb8aa3b3b3b7820 */ /* 0x000fe20000410000 */
[----:B------:R-:W-:-:S03]  /*1f40*/  FMUL.FTZ R56, R56, 1.4426950216293334961 ;  /* 0x3fb8aa3b38387820 */ /* 0x000fc60000410000 */
[----:B------:R-:W-:Y:S08]  /*1f50*/  MUFU.EX2 R38, R59 ;  /* 0x0000003b00267308 */ /* 0x000ff00000000800 */
[----:B------:R-:W2:Y:S08]  /*1f60*/  MUFU.EX2 R39, R39 ;  /* 0x0000002700277308 */ /* 0x000eb00000000800 */
[----:B------:R-:W3:Y:S01]  /*1f70*/  MUFU.EX2 R56, R56 ;  /* 0x0000003800387308 */ /* 0x000ee20000000800 */
[----:B--2---:R-:W-:-:S04]  /*1f80*/  FADD.FTZ R38, R38, R39 ;  /* 0x0000002726267221 */ /* 0x004fc80000010000 */
[----:B---3--:R-:W-:-:S06]  /*1f90*/  FADD.FTZ R38, R38, R56 ;  /* 0x0000003826267221 */ /* 0x008fcc0000010000 */
[----:B------:R-:W2:Y:S01]  /*1fa0*/  MUFU.LG2 R38, R38 ;  /* 0x0000002600267308 */ /* 0x000ea20000000c00 */
[----:B------:R-:W-:Y:S01]  /*1fb0*/  IADD3 R59, P2, PT, R17, R12, RZ ;  /* 0x0000000c113b7210 */ /* 0x000fe20007f5e0ff */
[----:B--2---:R-:W-:Y:S01]  /*1fc0*/  FFMA.FTZ R54, R38, 0.69314718246459960938, R58 ;  /* 0x3f31721826367823 */ /* 0x004fe2000001003a */
[----:B0-----:R-:W-:Y:S02]  /*1fd0*/  IMAD R58, R8, UR8, RZ ;  /* 0x00000008083a7c24 */ /* 0x001fe4000f8e02ff */
[----:B------:R-:W-:-:S04]  /*1fe0*/  IMAD.WIDE.U32 R38, R9, UR8, RZ ;  /* 0x0000000809267c25 */ /* 0x000fc8000f8e00ff */
[----:B------:R-:W-:Y:S01]  /*1ff0*/  IMAD R58, R9, UR9, R58 ;  /* 0x00000009093a7c24 */ /* 0x000fe2000f8e023a */
[----:B------:R-:W-:-:S03]  /*2000*/  LEA R60, P3, R38, R59, 0x2 ;  /* 0x0000003b263c7211 */ /* 0x000fc600078610ff */
[----:B------:R-:W-:Y:S02]  /*2010*/  IMAD.IADD R56, R58, 0x1, R39 ;  /* 0x000000013a387824 */ /* 0x000fe400078e0227 */
[----:B------:R-:W-:-:S05]  /*2020*/  IMAD.X R39, R16, 0x1, R13, P2 ;  /* 0x0000000110277824 */ /* 0x000fca00010e060d */
[----:B------:R-:W-:Y:S02]  /*2030*/  LEA.HI.X R56, R38, R39, R56, 0x2, P3 ;  /* 0x0000002726387211 */ /* 0x000fe400018f1438 */
[----:B-1----:R-:W-:-:S04]  /*2040*/  IADD3 R58, P2, P3, R57, UR4, R18 ;  /* 0x00000004393a7c10 */ /* 0x002fc8000fb5e012 */
[----:B------:R-:W-:-:S06]  /*2050*/  IADD3.X R59, PT, PT, R47, UR5, R20, P2, P3 ;  /* 0x000000052f3b7c10 */ /* 0x000fcc00097e6414 */
[----:B------:R-:W2:Y:S01]  /*2060*/  LDG.E R59, desc[UR6][R58.64] ;  /* 0x000000063a3b7981 */ /* 0x000ea2000c1e1900 */
[----:B------:R-:W-:-:S05]  /*2070*/  IADD3 R38, P2, PT, R55, R60, RZ ;  /* 0x0000003c37267210 */ /* 0x000fca0007f5e0ff */
[----:B------:R-:W-:Y:S02]  /*2080*/  IMAD.X R39, R53, 0x1, R56, P2 ;  /* 0x0000000135277824 */ /* 0x000fe400010e0638 */
[----:B--2---:R-:W-:-:S05]  /*2090*/  FADD.FTZ R54, R54, R59 ;  /* 0x0000003b36367221 */ /* 0x004fca0000010000 */
[----:B------:R0:W-:Y:S01]  /*20a0*/  STG.E desc[UR6][R38.64], R54 ;  /* 0x0000003626007986 */ /* 0x0001e2000c101906 */
[----:B------:R-:W-:Y:S05]  /*20b0*/  BRA `(.L_x_347) ;  /* 0x00000000003c7947 */ /* 0x000fea0003800000 */
.L_x_346:
[----:B------:R-:W-:-:S04]  /*20c0*/  ISETP.GT.U32.AND P2, PT, R9, R42, PT ;  /* 0x0000002a0900720c */ /* 0x000fc80003f44070 */
[----:B------:R-:W-:-:S13]  /*20d0*/  ISETP.GT.AND.EX P2, PT, R8, R41, PT, P2 ;  /* 0x000000290800720c */ /* 0x000fda0003f44320 */
[----:B------:R-:W-:Y:S05]  /*20e0*/  @P2 BRA `(.L_x_347) ;  /* 0x0000000000302947 */ /* 0x000fea0003800000 */
[----:B0-----:R-:W-:Y:S01]  /*20f0*/  IMAD R38, R8, UR8, RZ ;  /* 0x0000000808267c24 */ /* 0x001fe2000f8e02ff */
[----:B-1----:R-:W-:-:S03]  /*2100*/  IADD3 R59, P2, PT, R17, R12, RZ ;  /* 0x0000000c113b7210 */ /* 0x002fc60007f5e0ff */
[C---:B------:R-:W-:Y:S02]  /*2110*/  IMAD R54, R9.reuse, UR9, R38 ;  /* 0x0000000909367c24 */ /* 0x040fe4000f8e0226 */
[----:B------:R-:W-:-:S04]  /*2120*/  IMAD.WIDE.U32 R38, R9, UR8, RZ ;  /* 0x0000000809267c25 */ /* 0x000fc8000f8e00ff */
[----:B------:R-:W-:Y:S01]  /*2130*/  IMAD.IADD R54, R54, 0x1, R39 ;  /* 0x0000000136367824 */ /* 0x000fe200078e0227 */
[----:B------:R-:W-:Y:S01]  /*2140*/  LEA R56, P3, R38, R59, 0x2 ;  /* 0x0000003b26387211 */ /* 0x000fe200078610ff */
[----:B------:R-:W-:Y:S02]  /*2150*/  IMAD.X R39, R16, 0x1, R13, P2 ;  /* 0x0000000110277824 */ /* 0x000fe400010e060d */
[----:B------:R-:W-:-:S03]  /*2160*/  IMAD.MOV.U32 R59, RZ, RZ, -0x800000 ;  /* 0xff800000ff3b7424 */ /* 0x000fc600078e00ff */
[----:B------:R-:W-:Y:S02]  /*2170*/  LEA.HI.X R54, R38, R39, R54, 0x2, P3 ;  /* 0x0000002726367211 */ /* 0x000fe400018f1436 */
[----:B------:R-:W-:-:S05]  /*2180*/  IADD3 R38, P2, PT, R55, R56, RZ ;  /* 0x0000003837267210 */ /* 0x000fca0007f5e0ff */
[----:B------:R-:W-:-:S05]  /*2190*/  IMAD.X R39, R53, 0x1, R54, P2 ;  /* 0x0000000135277824 */ /* 0x000fca00010e0636 */
[----:B------:R2:W-:Y:S03]  /*21a0*/  STG.E desc[UR6][R38.64], R59 ;  /* 0x0000003b26007986 */ /* 0x0005e6000c101906 */
.L_x_347:
[----:B0-----:R-:W-:Y:S05]  /*21b0*/  BSYNC.RECONVERGENT B0 ;  /* 0x0000000000007941 */ /* 0x001fea0003800200 */
.L_x_345:
[----:B------:R-:W-:Y:S02]  /*21c0*/  ISETP.NE.U32.AND P2, PT, R61, R48, PT ;  /* 0x000000303d00720c */ /* 0x000fe40003f45070 */
[----:B------:R-:W-:Y:S02]  /*21d0*/  IADD3 R51, P4, PT, R51, 0x2, RZ ;  /* 0x0000000233337810 */ /* 0x000fe40007f9e0ff */
[----:B------:R-:W-:Y:S02]  /*21e0*/  ISETP.NE.AND.EX P2, PT, R52, R50, PT, P2 ;  /* 0x000000323400720c */ /* 0x000fe40003f45320 */
[----:B------:R-:W-:Y:S01]  /*21f0*/  IADD3 R55, P3, PT, R55, R17, RZ ;  /* 0x0000001137377210 */ /* 0x000fe20007f7e0ff */
[----:B--2---:R-:W-:Y:S01]  /*2200*/  IMAD.X R38, RZ, RZ, R49, P4 ;  /* 0x000000ffff267224 */ /* 0x004fe200020e0631 */
[----:B------:R-:W-:-:S03]  /*2210*/  IADD3 R57, P5, PT, R57, R18, RZ ;  /* 0x0000001239397210 */ /* 0x000fc60007fbe0ff */
[----:B------:R-:W-:Y:S02]  /*2220*/  IMAD.X R53, R53, 0x1, R16, P3 ;  /* 0x0000000135357824 */ /* 0x000fe400018e0610 */
[----:B------:R-:W-:Y:S02]  /*2230*/  IMAD.X R47, R47, 0x1, R20, P5 ;  /* 0x000000012f2f7824 */ /* 0x000fe400028e0614 */
[----:B------:R-:W-:Y:S02]  /*2240*/  IMAD.MOV.U32 R49, RZ, RZ, R38 ;  /* 0x000000ffff317224 */ /* 0x000fe400078e0026 */
[----:B------:R-:W-:Y:S05]  /*2250*/  @P2 BRA `(.L_x_348) ;  /* 0xfffffff400882947 */ /* 0x000fea000383ffff */
[----:B------:R-:W-:Y:S01]  /*2260*/  IMAD.MOV.U32 R49, RZ, RZ, R51 ;  /* 0x000000ffff317224 */ /* 0x000fe200078e0033 */
[----:B------:R-:W-:-:S07]  /*2270*/  MOV R47, R38 ;  /* 0x00000026002f7202 */ /* 0x000fce0000000f00 */
.L_x_341:
[----:B------:R-:W2:Y:S01]  /*2280*/  LDCU UR4, c[0x0][0x398] ;  /* 0x00007300ff0477ac */ /* 0x000ea20008000800 */
[----:B------:R-:W-:Y:S01]  /*2290*/  BSSY.RECONVERGENT B0, `(.L_x_340) ;  /* 0x000005f000007945 */ /* 0x000fe20003800200 */
[----:B--2---:R-:W-:-:S04]  /*22a0*/  ULOP3.LUT UR4, UR4, 0x1, URZ, 0xc0, !UPT ;  /* 0x0000000104047892 */ /* 0x004fc8000f8ec0ff */
[----:B------:R-:W-:-:S04]  /*22b0*/  UISETP.NE.U32.AND UP0, UPT, UR4, 0x1, UPT ;  /* 0x000000010400788c */ /* 0x000fc8000bf05070 */
[----:B------:R-:W-:-:S09]  /*22c0*/  UISETP.NE.U32.AND.EX UP0, UPT, URZ, URZ, UPT, UP0 ;  /* 0x000000ffff00728c */ /* 0x000fd2000bf05100 */
[----:B------:R-:W-:Y:S05]  /*22d0*/  BRA.U !UP0, `(.L_x_349) ;  /* 0x0000000508687547 */ /* 0x000fea000b800000 */
[----:B------:R-:W-:Y:S01]  /*22e0*/  ISETP.GE.U32.AND P2, PT, R49, R22, PT ;  /* 0x000000163100720c */ /* 0x000fe20003f46070 */
[----:B------:R-:W-:Y:S05]  /*22f0*/  WARPSYNC.ALL ;  /* 0x0000000000007948 */ /* 0x000fea0003800000 */
[----:B------:R-:W-:Y:S01]  /*2300*/  BAR.SYNC.DEFER_BLOCKING 0x0 ;  /* 0x0000000000007b1d */ /* 0x000fe20000010000 */
[----:B------:R-:W-:-:S13]  /*2310*/  ISETP.GE.OR.EX P1, PT, R47, R23, P1, P2 ;  /* 0x000000172f00720c */ /* 0x000fda0000f26720 */
[----:B------:R-:W-:Y:S05]  /*2320*/  @P1 BRA `(.L_x_350) ;  /* 0x00000004001c1947 */ /* 0x000fea0003800000 */
[----:B------:R-:W2:Y:S01]  /*2330*/  LDCU.64 UR4, c[0x0][0x3e0] ;  /* 0x00007c00ff0477ac */ /* 0x000ea20008000a00 */
[----:B------:R-:W-:Y:S01]  /*2340*/  ISETP.NE.U32.AND P1, PT, R9, RZ, PT ;  /* 0x000000ff0900720c */ /* 0x000fe20003f25070 */
[----:B------:R-:W-:Y:S01]  /*2350*/  IMAD.MOV.U32 R9, RZ, RZ, R43 ;  /* 0x000000ffff097224 */ /* 0x000fe200078e002b */
[----:B------:R-:W-:Y:S01]  /*2360*/  IADD3 R35, P2, PT, R49, -0x1, RZ ;  /* 0xffffffff31237810 */ /* 0x000fe20007f5e0ff */
[----:B------:R-:W3:Y:S01]  /*2370*/  LDCU.64 UR8, c[0x0][0x380] ;  /* 0x00007000ff0877ac */ /* 0x000ee20008000a00 */
[----:B------:R-:W-:Y:S01]  /*2380*/  ISETP.NE.AND.EX P1, PT, R8, RZ, PT, P1 ;  /* 0x000000ff0800720c */ /* 0x000fe20003f25310 */
[----:B------:R-:W-:Y:S01]  /*2390*/  IMAD.MOV.U32 R8, RZ, RZ, R26 ;  /* 0x000000ffff087224 */ /* 0x000fe200078e001a */
[----:B------:R-:W-:Y:S01]  /*23a0*/  IADD3.X R0, PT, PT, R47, -0x1, RZ, P2, !PT ;  /* 0xffffffff2f007810 */ /* 0x000fe200017fe4ff */
[----:B------:R-:W-:-:S04]  /*23b0*/  IMAD.MOV.U32 R37, RZ, RZ, R3 ;  /* 0x000000ffff257224 */ /* 0x000fc800078e0003 */
[----:B--2---:R-:W-:Y:S02]  /*23c0*/  IMAD R0, R0, UR4, RZ ;  /* 0x0000000400007c24 */ /* 0x004fe4000f8e02ff */
[----:B------:R-:W-:-:S04]  /*23d0*/  IMAD.WIDE.U32 R8, R35, UR4, R8 ;  /* 0x0000000423087c25 */ /* 0x000fc8000f8e0008 */
[----:B------:R-:W-:Y:S01]  /*23e0*/  IMAD.WIDE.U32 R36, R35, UR4, R36 ;  /* 0x0000000423247c25 */ /* 0x000fe2000f8e0024 */
[-C--:B------:R-:W-:Y:S02]  /*23f0*/  @P1 IADD3 R38, P3, PT, R34, R8.reuse, RZ ;  /* 0x0000000822261210 */ /* 0x080fe40007f7e0ff */
[----:B------:R-:W-:Y:S01]  /*2400*/  @!P0 IADD3 R3, P5, PT, R5, R8, RZ ;  /* 0x0000000805038210 */ /* 0x000fe20007fbe0ff */
[----:B------:R-:W-:Y:S01]  /*2410*/  IMAD R35, R35, UR5, R0 ;  /* 0x0000000523237c24 */ /* 0x000fe2000f8e0200 */
[----:B---3--:R-:W-:Y:S01]  /*2420*/  LEA R34, P2, R36, UR8, 0x2 ;  /* 0x0000000824227c11 */ /* 0x008fe2000f8410ff */
[----:B------:R-:W2:Y:S01]  /*2430*/  LDCU.64 UR4, c[0x0][0x3d0] ;  /* 0x00007a00ff0477ac */ /* 0x000ea20008000a00 */
[----:B------:R-:W-:Y:S01]  /*2440*/  @P1 LEA R8, P4, R38, UR8, 0x2 ;  /* 0x0000000826081c11 */ /* 0x000fe2000f8810ff */
[----:B-1----:R-:W-:Y:S02]  /*2450*/  IMAD.IADD R39, R9, 0x1, R35 ;  /* 0x0000000109277824 */ /* 0x002fe400078e0223 */
[----:B------:R-:W-:-:S02]  /*2460*/  IMAD.IADD R9, R35, 0x1, R37 ;  /* 0x0000000123097824 */ /* 0x000fc400078e0225 */
[C---:B------:R-:W-:Y:S02]  /*2470*/  @P1 IMAD.X R5, R39.reuse, 0x1, R4, P3 ;  /* 0x0000000127051824 */ /* 0x040fe400018e0604 */
[----:B------:R-:W-:Y:S01]  /*2480*/  @!P0 IMAD.X R0, R39, 0x1, R2, P5 ;  /* 0x0000000127008824 */ /* 0x000fe200028e0602 */
[----:B------:R-:W-:Y:S01]  /*2490*/  LEA.HI.X R35, R36, UR9, R9, 0x2, P2 ;  /* 0x0000000924237c11 */ /* 0x000fe200090f1409 */
[----:B------:R-:W-:Y:S01]  /*24a0*/  IMAD.MOV.U32 R36, RZ, RZ, -0x800000 ;  /* 0xff800000ff247424 */ /* 0x000fe200078e00ff */
[----:B------:R-:W-:Y:S02]  /*24b0*/  @P1 LEA.HI.X R9, R38, UR9, R5, 0x2, P4 ;  /* 0x0000000926091c11 */ /* 0x000fe4000a0f1405 */
[C---:B------:R-:W-:Y:S01]  /*24c0*/  @!P0 LEA R2, P2, R3.reuse, UR8, 0x2 ;  /* 0x0000000803028c11 */ /* 0x040fe2000f8410ff */
[----:B------:R-:W3:Y:S03]  /*24d0*/  LDG.E R37, desc[UR6][R34.64] ;  /* 0x0000000622257981 */ /* 0x000ee6000c1e1900 */
[----:B------:R-:W-:Y:S01]  /*24e0*/  @!P0 LEA.HI.X R3, R3, UR9, R0, 0x2, P2 ;  /* 0x0000000903038c11 */ /* 0x000fe200090f1400 */
[----:B------:R-:W4:Y:S01]  /*24f0*/  @P1 LDG.E R36, desc[UR6][R8.64] ;  /* 0x0000000608241981 */ /* 0x000f22000c1e1900 */
[----:B------:R-:W-:Y:S01]  /*2500*/  IMAD.MOV.U32 R0, RZ, RZ, -0x800000 ;  /* 0xff800000ff007424 */ /* 0x000fe200078e00ff */
[----:B------:R-:W1:Y:S05]  /*2510*/  LDCU.64 UR8, c[0x0][0x3c0] ;  /* 0x00007800ff0877ac */ /* 0x000e6a0008000a00 */
[----:B------:R5:W4:Y:S01]  /*2520*/  @!P0 LDG.E R0, desc[UR6][R2.64] ;  /* 0x0000000602008981 */ /* 0x000b22000c1e1900 */
[----:B--2---:R-:W-:-:S02]  /*2530*/  IMAD R6, R6, UR4, RZ ;  /* 0x0000000406067c24 */ /* 0x004fc4000f8e02ff */
[----:B-----5:R-:W-:Y:S02]  /*2540*/  IMAD.MOV.U32 R2, RZ, RZ, R28 ;  /* 0x000000ffff027224 */ /* 0x020fe400078e001c */
[----:B------:R-:W-:Y:S02]  /*2550*/  IMAD.MOV.U32 R3, RZ, RZ, R31 ;  /* 0x000000ffff037224 */ /* 0x000fe400078e001f */
[----:B0-----:R-:W-:-:S04]  /*2560*/  IMAD.WIDE.U32 R4, R7, UR4, R2 ;  /* 0x0000000407047c25 */ /* 0x001fc8000f8e0002 */
[----:B------:R-:W-:Y:S01]  /*2570*/  IMAD R7, R7, UR5, R6 ;  /* 0x0000000507077c24 */ /* 0x000fe2000f8e0206 */
[----:B------:R-:W0:Y:S01]  /*2580*/  LDCU.64 UR4, c[0x0][0x388] ;  /* 0x00007100ff0477ac */ /* 0x000e220008000a00 */
[----:B-1----:R-:W-:Y:S02]  /*2590*/  IMAD R6, R47, UR8, RZ ;  /* 0x000000082f067c24 */ /* 0x002fe4000f8e02ff */
[----:B------:R-:W-:Y:S02]  /*25a0*/  IMAD.IADD R5, R7, 0x1, R5 ;  /* 0x0000000107057824 */ /* 0x000fe400078e0205 */
[C---:B------:R-:W-:Y:S02]  /*25b0*/  IMAD R3, R49.reuse, UR9, R6 ;  /* 0x0000000931037c24 */ /* 0x040fe4000f8e0206 */
[----:B------:R-:W-:-:S04]  /*25c0*/  IMAD.WIDE.U32 R4, R49, UR8, R4 ;  /* 0x0000000831047c25 */ /* 0x000fc8000f8e0004 */
[----:B------:R-:W-:Y:S01]  /*25d0*/  IMAD.IADD R3, R5, 0x1, R3 ;  /* 0x0000000105037824 */ /* 0x000fe200078e0203 */
[----:B0-----:R-:W-:-:S04]  /*25e0*/  LEA R2, P2, R4, UR4, 0x2 ;  /* 0x0000000404027c11 */ /* 0x001fc8000f8410ff */
[----:B------:R-:W-:-:S05]  /*25f0*/  LEA.HI.X R3, R4, UR5, R3, 0x2, P2 ;  /* 0x0000000504037c11 */ /* 0x000fca00090f1403 */
[----:B------:R0:W2:Y:S01]  /*2600*/  LDG.E R6, desc[UR6][R2.64] ;  /* 0x0000000602067981 */ /* 0x0000a2000c1e1900 */
[----:B---3--:R-:W-:Y:S01]  /*2610*/  IMAD.MOV.U32 R5, RZ, RZ, R37 ;  /* 0x000000ffff057224 */ /* 0x008fe200078e0025 */
[----:B----4-:R-:W-:-:S04]  /*2620*/  @P1 FSETP.GT.FTZ.AND P2, PT, R36, R37, PT ;  /* 0x000000252400120b */ /* 0x010fc80003f54000 */
[----:B------:R-:W-:-:S04]  /*2630*/  @P1 FSEL R5, R36, R37, P2 ;  /* 0x0000002524051208 */ /* 0x000fc80001000000 */
[----:B------:R-:W-:-:S04]  /*2640*/  @!P0 FSETP.GT.FTZ.AND P1, PT, R0, R5, PT ;  /* 0x000000050000820b */ /* 0x000fc80003f34000 */
[----:B------:R-:W-:-:S04]  /*2650*/  @!P0 FSEL R5, R0, R5, P1 ;  /* 0x0000000500058208 */ /* 0x000fc80000800000 */
[----:B------:R-:W-:-:S04]  /*2660*/  FSETP.NEU.FTZ.AND P0, PT, R5, -INF , PT ;  /* 0xff8000000500780b */ /* 0x000fc80003f1d000 */
[----:B------:R-:W-:Y:S02]  /*2670*/  FSEL R5, R5, RZ, P0 ;  /* 0x000000ff05057208 */ /* 0x000fe40000000000 */
[----:B0-----:R-:W-:-:S03]  /*2680*/  IADD3 R2, P0, PT, R34, R15, RZ ;  /* 0x0000000f22027210 */ /* 0x001fc60007f1e0ff */
[----:B------:R-:W-:Y:S01]  /*2690*/  FADD.FTZ R37, R37, -R5 ;  /* 0x8000000525257221 */ /* 0x000fe20000010000 */
[C---:B------:R-:W-:Y:S01]  /*26a0*/  FADD.FTZ R36, -R5.reuse, R36 ;  /* 0x0000002405247221 */ /* 0x040fe20000010100 */
[----:B------:R-:W-:Y:S02]  /*26b0*/  FADD.FTZ R0, -R5, R0 ;  /* 0x0000000005007221 */ /* 0x000fe40000010100 */
[----:B------:R-:W-:Y:S01]  /*26c0*/  FMUL.FTZ R37, R37, 1.4426950216293334961 ;  /* 0x3fb8aa3b25257820 */ /* 0x000fe20000410000 */
[----:B------:R-:W-:Y:S01]  /*26d0*/  FMUL.FTZ R36, R36, 1.4426950216293334961 ;  /* 0x3fb8aa3b24247820 */ /* 0x000fe20000410000 */
[----:B------:R-:W-:-:S04]  /*26e0*/  FMUL.FTZ R4, R0, 1.4426950216293334961 ;  /* 0x3fb8aa3b00047820 */ /* 0x000fc80000410000 */
[----:B------:R-:W-:Y:S08]  /*26f0*/  MUFU.EX2 R37, R37 ;  /* 0x0000002500257308 */ /* 0x000ff00000000800 */
[----:B------:R-:W0:Y:S08]  /*2700*/  MUFU.EX2 R36, R36 ;  /* 0x0000002400247308 */ /* 0x000e300000000800 */
[----:B------:R-:W1:Y:S01]  /*2710*/  MUFU.EX2 R3, R4 ;  /* 0x0000000400037308 */ /* 0x000e620000000800 */
[----:B0-----:R-:W-:-:S04]  /*2720*/  FADD.FTZ R0, R37, R36 ;  /* 0x0000002425007221 */ /* 0x001fc80000010000 */
[----:B-1----:R-:W-:Y:S01]  /*2730*/  FADD.FTZ R0, R0, R3 ;  /* 0x0000000300007221 */ /* 0x002fe20000010000 */
[----:B------:R-:W-:-:S05]  /*2740*/  IMAD.X R3, R35, 0x1, R14, P0 ;  /* 0x0000000123037824 */ /* 0x000fca00000e060e */
[----:B------:R-:W0:Y:S02]  /*2750*/  MUFU.LG2 R0, R0 ;  /* 0x0000000000007308 */ /* 0x000e240000000c00 */
[----:B0-----:R-:W-:-:S04]  /*2760*/  FFMA.FTZ R5, R0, 0.69314718246459960938, R5 ;  /* 0x3f31721800057823 */ /* 0x001fc80000010005 */
[----:B--2---:R-:W-:-:S05]  /*2770*/  FADD.FTZ R5, R5, R6 ;  /* 0x0000000605057221 */ /* 0x004fca0000010000 */
[----:B------:R2:W-:Y:S01]  /*2780*/  STG.E desc[UR6][R2.64], R5 ;  /* 0x0000000502007986 */ /* 0x0005e2000c101906 */
[----:B------:R-:W-:Y:S05]  /*2790*/  BRA `(.L_x_349) ;  /* 0x0000000000387947 */ /* 0x000fea0003800000 */
.L_x_350:
[----:B------:R-:W-:-:S04]  /*27a0*/  ISETP.GT.U32.AND P0, PT, R9, R42, PT ;  /* 0x0000002a0900720c */ /* 0x000fc80003f04070 */
[----:B------:R-:W-:-:S13]  /*27b0*/  ISETP.GT.AND.EX P0, PT, R8, R41, PT, P0 ;  /* 0x000000290800720c */ /* 0x000fda0003f04300 */
[----:B------:R-:W-:Y:S05]  /*27c0*/  @P0 BRA `(.L_x_349) ;  /* 0x00000000002c0947 */ /* 0x000fea0003800000 */
[----:B------:R-:W2:Y:S01]  /*27d0*/  LDCU.64 UR4, c[0x0][0x3e0] ;  /* 0x00007c00ff0477ac */ /* 0x000ea20008000a00 */
[----:B------:R-:W-:Y:S01]  /*27e0*/  IMAD.MOV.U32 R2, RZ, RZ, R36 ;  /* 0x000000ffff027224 */ /* 0x000fe200078e0024 */
[----:B------:R-:W3:Y:S01]  /*27f0*/  LDCU.64 UR8, c[0x0][0x380] ;  /* 0x00007000ff0877ac */ /* 0x000ee20008000a00 */
[----:B--2---:R-:W-:Y:S02]  /*2800*/  IMAD R0, R47, UR4, RZ ;  /* 0x000000042f007c24 */ /* 0x004fe4000f8e02ff */
[----:B------:R-:W-:-:S04]  /*2810*/  IMAD.WIDE.U32 R2, R49, UR4, R2 ;  /* 0x0000000431027c25 */ /* 0x000fc8000f8e0002 */
[----:B------:R-:W-:Y:S01]  /*2820*/  IMAD R49, R49, UR5, R0 ;  /* 0x0000000531317c24 */ /* 0x000fe2000f8e0200 */
[----:B---3--:R-:W-:-:S03]  /*2830*/  LEA R4, P0, R2, UR8, 0x2 ;  /* 0x0000000802047c11 */ /* 0x008fc6000f8010ff */
[----:B------:R-:W-:-:S05]  /*2840*/  IMAD.IADD R3, R3, 0x1, R49 ;  /* 0x0000000103037824 */ /* 0x000fca00078e0231 */
[----:B------:R-:W-:Y:S01]  /*2850*/  LEA.HI.X R5, R2, UR9, R3, 0x2, P0 ;  /* 0x0000000902057c11 */ /* 0x000fe200080f1403 */
[----:B------:R-:W-:-:S05]  /*2860*/  IMAD.MOV.U32 R3, RZ, RZ, -0x800000 ;  /* 0xff800000ff037424 */ /* 0x000fca00078e00ff */
[----:B------:R3:W-:Y:S02]  /*2870*/  STG.E desc[UR6][R4.64], R3 ;  /* 0x0000000304007986 */ /* 0x0007e4000c101906 */
.L_x_349:
[----:B------:R-:W-:Y:S05]  /*2880*/  BSYNC.RECONVERGENT B0 ;  /* 0x0000000000007941 */ /* 0x000fea0003800200 */
.L_x_340:
[----:B------:R-:W-:-:S05]  /*2890*/  IADD3 R11, P0, PT, R44, R11, RZ ;  /* 0x0000000b2c0b7210 */ /* 0x000fca0007f1e0ff */
[----:B------:R-:W-:Y:S01]  /*28a0*/  IMAD.X R10, RZ, RZ, R10, P0 ;  /* 0x000000ffff0a7224 */ /* 0x000fe200000e060a */
[----:B------:R-:W-:-:S04]  /*28b0*/  ISETP.GT.U32.AND P0, PT, R11, R42, PT ;  /* 0x0000002a0b00720c */ /* 0x000fc80003f04070 */
[----:B------:R-:W-:-:S13]  /*28c0*/  ISETP.GT.AND.EX P0, PT, R10, R41, PT, P0 ;  /* 0x000000290a00720c */ /* 0x000fda0003f04300 */
[----:B------:R-:W-:Y:S05]  /*28d0*/  @!P0 BRA `(.L_x_351) ;  /* 0xffffffe8004c8947 */ /* 0x000fea000383ffff */
.L_x_313:
[----:B------:R-:W4:Y:S01]  /*28e0*/  S2R R0, SR_TID.X ;  /* 0x0000000000007919 */ /* 0x000f220000002100 */
[----:B------:R-:W-:Y:S05]  /*28f0*/  WARPSYNC.ALL ;  /* 0x0000000000007948 */ /* 0x000fea0003800000 */
[----:B------:R-:W-:Y:S01]  /*2900*/  BAR.SYNC.DEFER_BLOCKING 0x0 ;  /* 0x0000000000007b1d */ /* 0x000fe20000010000 */
[----:B----4-:R-:W-:-:S13]  /*2910*/  ISETP.NE.AND P0, PT, R0, RZ, PT ;  /* 0x000000ff0000720c */ /* 0x010fda0003f05270 */
[----:B------:R-:W-:Y:S05]  /*2920*/  @P0 EXIT ;  /* 0x000000000000094d */ /* 0x000fea0003800000 */
[----:B------:R-:W4:Y:S01]  /*2930*/  LDCU.128 UR8, c[0x0][0x3e0] ;  /* 0x00007c00ff0877ac */ /* 0x000f220008000c00 */
[----:B--23--:R-:W-:Y:S01]  /*2940*/  IADD3 R5, P1, PT, R22, -0x1, RZ ;  /* 0xffffffff16057810 */ /* 0x00cfe20007f3e0ff */
[----:B------:R-:W-:Y:S01]  /*2950*/  IMAD.MOV.U32 R42, RZ, RZ, R26 ;  /* 0x000000ffff2a7224 */ /* 0x000fe200078e001a */
[----:B-----5:R-:W-:Y:S01]  /*2960*/  ISETP.GE.U32.AND P0, PT, R24, 0x1, PT ;  /* 0x000000011800780c */ /* 0x020fe20003f06070 */
[----:B------:R-:W2:Y:S01]  /*2970*/  LDCU.64 UR4, c[0x0][0x380] ;  /* 0x00007000ff0477ac */ /* 0x000ea20008000a00 */
[----:B------:R-:W-:Y:S02]  /*2980*/  IADD3.X R22, PT, PT, R23, -0x1, RZ, P1, !PT ;  /* 0xffffffff17167810 */ /* 0x000fe40000ffe4ff */
[C---:B------:R-:W-:Y:S01]  /*2990*/  ISETP.GE.AND.EX P0, PT, R25.reuse, RZ, PT, P0 ;  /* 0x000000ff1900720c */ /* 0x040fe20003f06300 */
[----:B----4-:R-:W-:Y:S02]  /*29a0*/  IMAD R3, R25, UR10, RZ ;  /* 0x0000000a19037c24 */ /* 0x010fe4000f8e02ff */
[----:B------:R-:W-:-:S02]  /*29b0*/  IMAD R22, R22, UR8, RZ ;  /* 0x0000000816167c24 */ /* 0x000fc4000f8e02ff */
[C---:B0-----:R-:W-:Y:S02]  /*29c0*/  IMAD R7, R24.reuse, UR11, R3 ;  /* 0x0000000b18077c24 */ /* 0x041fe4000f8e0203 */
[----:B------:R-:W-:-:S04]  /*29d0*/  IMAD.WIDE.U32 R24, R24, UR10, RZ ;  /* 0x0000000a18187c25 */ /* 0x000fc8000f8e00ff */
[----:B------:R-:W-:Y:S01]  /*29e0*/  IMAD.WIDE.U32 R2, R5, UR8, R42 ;  /* 0x0000000805027c25 */ /* 0x000fe2000f8e002a */
[----:B------:R-:W-:-:S03]  /*29f0*/  IADD3 R7, PT, PT, R25, R7, RZ ;  /* 0x0000000719077210 */ /* 0x000fc60007ffe0ff */
[----:B------:R-:W-:Y:S02]  /*2a00*/  IMAD R9, R5, UR9, R22 ;  /* 0x0000000905097c24 */ /* 0x000fe4000f8e0216 */
[C---:B------:R-:W-:Y:S01]  /*2a10*/  IMAD.SHL.U32 R5, R24.reuse, 0x2, RZ ;  /* 0x0000000218057824 */ /* 0x040fe200078e00ff */
[----:B------:R-:W-:Y:S01]  /*2a20*/  SHF.L.U64.HI R24, R24, 0x1, R7 ;  /* 0x0000000118187819 */ /* 0x000fe20000010207 */
[----:B------:R-:W-:-:S03]  /*2a30*/  IMAD.IADD R7, R3, 0x1, R9 ;  /* 0x0000000103077824 */ /* 0x000fc600078e0209 */
[----:B-1----:R-:W-:Y:S02]  /*2a40*/  IADD3 R6, P1, PT, R5, R2, RZ ;  /* 0x0000000205067210 */ /* 0x002fe40007f3e0ff */
[----:B------:R-:W-:Y:S02]  /*2a50*/  @P0 IADD3 R0, P3, P4, R2, -UR10, R5 ;  /* 0x8000000a02000c10 */ /* 0x000fe4000fc7e005 */
[----:B--2---:R-:W-:Y:S01]  /*2a60*/  LEA R2, P2, R6, UR4, 0x2 ;  /* 0x0000000406027c11 */ /* 0x004fe2000f8410ff */
[----:B------:R-:W-:Y:S01]  /*2a70*/  IMAD.X R3, R24, 0x1, R7, P1 ;  /* 0x0000000118037824 */ /* 0x000fe200008e0607 */
[----:B------:R-:W-:Y:S01]  /*2a80*/  @P0 IADD3.X R5, PT, PT, R7, ~UR11, R24, P3, P4 ;  /* 0x8000000b07050c10 */ /* 0x000fe20009fe8418 */
[----:B------:R-:W-:Y:S01]  /*2a90*/  IMAD.MOV.U32 R7, RZ, RZ, -0x800000 ;  /* 0xff800000ff077424 */ /* 0x000fe200078e00ff */
[----:B------:R-:W-:Y:S02]  /*2aa0*/  @P0 LEA R4, P1, R0, UR4, 0x2 ;  /* 0x0000000400040c11 */ /* 0x000fe4000f8210ff */
[----:B------:R-:W-:-:S02]  /*2ab0*/  LEA.HI.X R3, R6, UR5, R3, 0x2, P2 ;  /* 0x0000000506037c11 */ /* 0x000fc400090f1403 */
[----:B------:R-:W-:Y:S01]  /*2ac0*/  @P0 LEA.HI.X R5, R0, UR5, R5, 0x2, P1 ;  /* 0x0000000500050c11 */ /* 0x000fe200088f1405 */
[----:B------:R-:W0:Y:S02]  /*2ad0*/  LDCU.64 UR4, c[0x0][0x3b8] ;  /* 0x00007700ff0477ac */ /* 0x000e240008000a00 */
[----:B------:R-:W2:Y:S04]  /*2ae0*/  LDG.E R2, desc[UR6][R2.64] ;  /* 0x0000000602027981 */ /* 0x000ea8000c1e1900 */
[----:B------:R-:W2:Y:S02]  /*2af0*/  @P0 LDG.E R7, desc[UR6][R4.64] ;  /* 0x0000000604070981 */ /* 0x000ea4000c1e1900 */
[----:B--2---:R-:W-:-:S04]  /*2b00*/  FSETP.GT.FTZ.AND P0, PT, R2, R7, PT ;  /* 0x000000070200720b */ /* 0x004fc80003f14000 */
[----:B------:R-:W-:-:S04]  /*2b10*/  FSEL R0, R2, R7, P0 ;  /* 0x0000000702007208 */ /* 0x000fc80000000000 */
[----:B------:R-:W-:-:S04]  /*2b20*/  FSETP.NEU.FTZ.AND P0, PT, R0, -INF , PT ;  /* 0xff8000000000780b */ /* 0x000fc80003f1d000 */
[----:B------:R-:W-:-:S05]  /*2b30*/  FSEL R0, R0, RZ, P0 ;  /* 0x000000ff00007208 */ /* 0x000fca0000000000 */
[----:B------:R-:W-:Y:S01]  /*2b40*/  FADD.FTZ R6, R2, -R0 ;  /* 0x8000000002067221 */ /* 0x000fe20000010000 */
[----:B------:R-:W-:-:S03]  /*2b50*/  FADD.FTZ R7, -R0, R7 ;  /* 0x0000000700077221 */ /* 0x000fc60000010100 */
[----:B------:R-:W-:Y:S01]  /*2b60*/  FMUL.FTZ R6, R6, 1.4426950216293334961 ;  /* 0x3fb8aa3b06067820 */ /* 0x000fe20000410000 */
[----:B------:R-:W-:-:S05]  /*2b70*/  FMUL.FTZ R7, R7, 1.4426950216293334961 ;  /* 0x3fb8aa3b07077820 */ /* 0x000fca0000410000 */
[----:B------:R-:W-:Y:S08]  /*2b80*/  MUFU.EX2 R6, R6 ;  /* 0x0000000600067308 */ /* 0x000ff00000000800 */
[----:B------:R-:W1:Y:S02]  /*2b90*/  MUFU.EX2 R7, R7 ;  /* 0x0000000700077308 */ /* 0x000e640000000800 */
[----:B-1----:R-:W-:-:S06]  /*2ba0*/  FADD.FTZ R4, R6, R7 ;  /* 0x0000000706047221 */ /* 0x002fcc0000010000 */
[----:B------:R-:W1:Y:S01]  /*2bb0*/  MUFU.LG2 R3, R4 ;  /* 0x0000000400037308 */ /* 0x000e620000000c00 */
[----:B0-----:R-:W-:Y:S01]  /*2bc0*/  LEA R2, P0, R45, UR4, 0x2 ;  /* 0x000000042d027c11 */ /* 0x001fe2000f8010ff */
[----:B-1----:R-:W-:-:S03]  /*2bd0*/  FFMA.FTZ R0, R3, 0.69314718246459960938, R0 ;  /* 0x3f31721803007823 */ /* 0x002fc60000010000 */
[----:B------:R-:W-:Y:S01]  /*2be0*/  LEA.HI.X R3, R45, UR5, RZ, 0x2, P0 ;  /* 0x000000052d037c11 */ /* 0x000fe200080f14ff */
[----:B------:R-:W-:-:S05]  /*2bf0*/  FADD.FTZ R5, -R0, -RZ ;  /* 0x800000ff00057221 */ /* 0x000fca0000010100 */
[----:B------:R-:W-:Y:S01]  /*2c00*/  STG.E desc[UR6][R2.64], R5 ;  /* 0x0000000502007986 */ /* 0x000fe2000c101906 */
[----:B------:R-:W-:Y:S05]  /*2c10*/  EXIT ;  /* 0x000000000000794d */ /* 0x000fea0003800000 */
.L_x_312:
[----:B------:R-:W0:Y:S02]  /*2c20*/  S2R R0, SR_TID.X ;  /* 0x0000000000007919 */ /* 0x000e240000002100 */
[----:B0-----:R-:W-:-:S13]  /*2c30*/  ISETP.NE.AND P0, PT, R0, RZ, PT ;  /* 0x000000ff0000720c */ /* 0x001fda0003f05270 */
[----:B------:R-:W-:Y:S05]  /*2c40*/  @P0 EXIT ;  /* 0x000000000000094d */ /* 0x000fea0003800000 */
[----:B------:R-:W0:Y:S01]  /*2c50*/  LDCU.64 UR4, c[0x0][0x3b8] ;  /* 0x00007700ff0477ac */ /* 0x000e220008000a00 */
[----:B-----5:R-:W-:-:S04]  /*2c60*/  ISETP.NE.U32.AND P0, PT, R24, RZ, PT ;  /* 0x000000ff1800720c */ /* 0x020fc80003f05070 */
[----:B------:R-:W-:-:S04]  /*2c70*/  ISETP.NE.AND.EX P0, PT, R25, RZ, PT, P0 ;  /* 0x000000ff1900720c */ /* 0x000fc80003f05300 */
[----:B------:R-:W-:Y:S02]  /*2c80*/  FSEL R5, -RZ, +INF , !P0 ;  /* 0x7f800000ff057808 */ /* 0x000fe40004000100 */
[----:B0-----:R-:W-:-:S04]  /*2c90*/  LEA R2, P1, R45, UR4, 0x2 ;  /* 0x000000042d027c11 */ /* 0x001fc8000f8210ff */
[----:B------:R-:W-:-:S05]  /*2ca0*/  LEA.HI.X R3, R45, UR5, RZ, 0x2, P1 ;  /* 0x000000052d037c11 */ /* 0x000fca00088f14ff */
[----:B------:R-:W-:Y:S01]  /*2cb0*/  STG.E desc[UR6][R2.64], R5 ;  /* 0x0000000502007986 */ /* 0x000fe2000c101906 */
[----:B------:R-:W-:Y:S05]  /*2cc0*/  EXIT ;  /* 0x000000000000794d */ /* 0x000fea0003800000 */
        .weak           $__internal_8_$__cuda_sm20_div_u64
        .type           $__internal_8_$__cuda_sm20_div_u64,@function
        .size           $__internal_8_$__cuda_sm20_div_u64,(.L_x_518 - $__internal_8_$__cuda_sm20_div_u64)
$__internal_8_$__cuda_sm20_div_u64:
        /* <DEDUP_REMOVED lines=20> */
[----:B------:R-:W-:-:S03]  /*2e10*/  IADD3 R11, P0, PT, RZ, -R4, RZ ;  /* 0x80000004ff0b7210 */ /* 0x000fc60007f1e0ff */
        /* <DEDUP_REMOVED lines=22> */
[-C--:B------:R-:W-:Y:S01]  /*2f80*/  IADD3 R3, P1, PT, -R44, R11.reuse, RZ ;  /* 0x0000000b2c037210 */ /* 0x080fe20007f3e1ff */
[----:B------:R-:W-:Y:S01]  /*2f90*/  IMAD.X R6, R0, 0x1, ~R5, P0 ;  /* 0x0000000100067824 */ /* 0x000fe200000e0e05 */
[----:B------:R-:W-:Y:S02]  /*2fa0*/  ISETP.GE.U32.AND P0, PT, R11, R44, PT ;  /* 0x0000002c0b00720c */ /* 0x000fe40003f06070 */
[----:B------:R-:W-:Y:S02]  /*2fb0*/  IADD3 R0, P2, PT, R7, 0x1, RZ ;  /* 0x0000000107007810 */ /* 0x000fe40007f5e0ff */
[C---:B------:R-:W-:Y:S02]  /*2fc0*/  ISETP.GE.U32.AND.EX P0, PT, R6.reuse, RZ, PT, P0 ;  /* 0x000000ff0600720c */ /* 0x040fe40003f06100 */
[----:B------:R-:W-:Y:S01]  /*2fd0*/  IADD3.X R5, PT, PT, R6, -0x1, RZ, P1, !PT ;  /* 0xffffffff06057810 */ /* 0x000fe20000ffe4ff */
[----:B------:R-:W-:Y:S01]  /*2fe0*/  IMAD.X R4, RZ, RZ, R9, P2 ;  /* 0x000000ffff047224 */ /* 0x000fe200010e0609 */
[----:B------:R-:W-:-:S02]  /*2ff0*/  SEL R3, R3, R11, P0 ;  /* 0x0000000b03037207 */ /* 0x000fc40000000000 */
[----:B------:R-:W-:Y:S02]  /*3000*/  SEL R7, R0, R7, P0 ;  /* 0x0000000700077207 */ /* 0x000fe40000000000 */
[----:B------:R-:W-:Y:S02]  /*3010*/  SEL R5, R5, R6, P0 ;  /* 0x0000000605057207 */ /* 0x000fe40000000000 */
[----:B------:R-:W-:Y:S02]  /*3020*/  SEL R4, R4, R9, P0 ;  /* 0x0000000904047207 */ /* 0x000fe40000000000 */
[----:B------:R-:W-:Y:S01]  /*3030*/  ISETP.GE.U32.AND P0, PT, R3, R44, PT ;  /* 0x0000002c0300720c */ /* 0x000fe20003f06070 */
[----:B------:R-:W-:Y:S01]  /*3040*/  IMAD.MOV.U32 R3, RZ, RZ, 0x0 ;  /* 0x00000000ff037424 */ /* 0x000fe200078e00ff */
[----:B------:R-:W-:Y:S02]  /*3050*/  IADD3 R0, P2, PT, R7, 0x1, RZ ;  /* 0x0000000107007810 */ /* 0x000fe40007f5e0ff */
[----:B------:R-:W-:-:S02]  /*3060*/  ISETP.GE.U32.AND.EX P0, PT, R5, RZ, PT, P0 ;  /* 0x000000ff0500720c */ /* 0x000fc40003f06100 */
[----:B------:R-:W-:Y:S01]  /*3070*/  ISETP.NE.U32.AND P1, PT, R44, RZ, PT ;  /* 0x000000ff2c00720c */ /* 0x000fe20003f25070 */
[----:B------:R-:W-:Y:S01]  /*3080*/  IMAD.X R5, RZ, RZ, R4, P2 ;  /* 0x000000ffff057224 */ /* 0x000fe200010e0604 */
[----:B------:R-:W-:Y:S02]  /*3090*/  SEL R0, R0, R7, P0 ;  /* 0x0000000700007207 */ /* 0x000fe40000000000 */
[----:B------:R-:W-:Y:S02]  /*30a0*/  ISETP.NE.AND.EX P1, PT, RZ, RZ, PT, P1 ;  /* 0x000000ffff00720c */ /* 0x000fe40003f25310 */
[----:B------:R-:W-:Y:S02]  /*30b0*/  SEL R5, R5, R4, P0 ;  /* 0x0000000405057207 */ /* 0x000fe40000000000 */
[----:B------:R-:W-:Y:S02]  /*30c0*/  SEL R0, R0, 0xffffffff, P1 ;  /* 0xffffffff00007807 */ /* 0x000fe40000800000 */
[----:B------:R-:W-:Y:S01]  /*30d0*/  SEL R5, R5, 0xffffffff, P1 ;  /* 0xffffffff05057807 */ /* 0x000fe20000800000 */
[----:B------:R-:W-:Y:S06]  /*30e0*/  RET.REL.NODEC R2 `(_ZN2at6native43_GLOBAL__N__c95f0927_10_LossCTC_cu_88d8892b29ctc_loss_log_alpha_gpu_kernelIfiEEvPT_PKS3_PKllPKT0_S8_lS4_llllllS8_lll) ;  /* 0xffffffcc02c47950 */ /* 0x000fec0003c3ffff */
.L_x_352:
        /* <DEDUP_REMOVED lines=9> */
.L_x_518:


//--------------------- .text._ZN2at6native43_GLOBAL__N__c95f0927_10_LossCTC_cu_88d8892b29ctc_loss_log_alpha_gpu_kernelIflEEvPT_PKS3_PKllPKT0_S8_lS4_llllllS8_lll --------------------------
	.section	.text._ZN2at6native43_GLOBAL__N__c95f0927_10_LossCTC_cu_88d8892b29ctc_loss_log_alpha_gpu_kernelIflEEvPT_PKS3_PKllPKT0_S8_lS4_llllllS8_lll,"ax",@progbits
	.align	128
.text._ZN2at6native43_GLOBAL__N__c95f0927_10_LossCTC_cu_88d8892b29ctc_loss_log_alpha_gpu_kernelIflEEvPT_PKS3_PKllPKT0_S8_lS4_llllllS8_lll:
        .type           _ZN2at6native43_GLOBAL__N__c95f0927_10_LossCTC_cu_88d8892b29ctc_loss_log_alpha_gpu_kernelIflEEvPT_PKS3_PKllPKT0_S8_lS4_llllllS8_lll,@function
        .size           _ZN2at6native43_GLOBAL__N__c95f0927_10_LossCTC_cu_88d8892b29ctc_loss_log_alpha_gpu_kernelIflEEvPT_PKS3_PKllPKT0_S8_lS4_llllllS8_lll,(.L_x_520 - _ZN2at6native43_GLOBAL__N__c95f0927_10_LossCTC_cu_88d8892b29ctc_loss_log_alpha_gpu_kernelIflEEvPT_PKS3_PKllPKT0_S8_lS4_llllllS8_lll)
        .other          _ZN2at6native43_GLOBAL__N__c95f0927_10_LossCTC_cu_88d8892b29ctc_loss_log_alpha_gpu_kernelIflEEvPT_PKS3_PKllPKT0_S8_lS4_llllllS8_lll,@"STO_CUDA_ENTRY STV_DEFAULT"
_ZN2at6native43_GLOBAL__N__c95f0927_10_LossCTC_cu_88d8892b29ctc_loss_log_alpha_gpu_kernelIflEEvPT_PKS3_PKllPKT0_S8_lS4_llllllS8_lll:
        /* <DEDUP_REMOVED lines=81> */
.L_x_355:
[----:B------:R-:W-:-:S07]  /*0510*/  MOV R2, 0x530 ;  /* 0x0000053000027802 */ /* 0x000fce0000000f00 */
[----:B-----5:R-:W-:Y:S05]  /*0520*/  CALL.REL.NOINC `($__internal_9_$__cuda_sm20_div_u64) ;  /* 0x0000002400e07944 */ /* 0x020fea0003c00000 */
[----:B------:R-:W-:Y:S02]  /*0530*/  IMAD.MOV.U32 R2, RZ, RZ, R0 ;  /* 0x000000ffff027224 */ /* 0x000fe400078e0000 */
[----:B------:R-:W-:-:S07]  /*0540*/  IMAD.MOV.U32 R3, RZ, RZ, R5 ;  /* 0x000000ffff037224 */ /* 0x000fce00078e0005 */
.L_x_356:
[----:B------:R-:W0:Y:S01]  /*0550*/  S2R R20, SR_TID.X ;  /* 0x0000000000147919 */ /* 0x000e220000002100 */
[C---:B------:R-:W-:Y:S01]  /*0560*/  ISETP.GE.U32.AND P0, PT, R2.reuse, 0x3, PT ;  /* 0x000000030200780c */ /* 0x040fe20003f06070 */
[----:B------:R-:W-:Y:S01]  /*0570*/  BSSY.RECONVERGENT B0, `(.L_x_357) ;  /* 0x000007f000007945 */ /* 0x000fe20003800200 */
[----:B------:R-:W-:Y:S01]  /*0580*/  IADD3 R8, P1, PT, R2, 0x1, RZ ;  /* 0x0000000102087810 */ /* 0x000fe20007f3e0ff */
[----:B------:R-:W-:Y:S01]  /*0590*/  IMAD.MOV.U32 R7, RZ, RZ, RZ ;  /* 0x000000ffff077224 */ /* 0x000fe200078e00ff */
[----:B------:R-:W-:Y:S01]  /*05a0*/  ISETP.GE.U32.AND.EX P0, PT, R3, RZ, PT, P0 ;  /* 0x000000ff0300720c */ /* 0x000fe20003f06100 */
[----:B------:R-:W-:Y:S01]  /*05b0*/  IMAD.MOV.U32 R9, RZ, RZ, RZ ;  /* 0x000000ffff097224 */ /* 0x000fe200078e00ff */
[----:B------:R-:W-:Y:S02]  /*05c0*/  IADD3.X R0, PT, PT, RZ, R3, RZ, P1, !PT ;  /* 0x00000003ff007210 */ /* 0x000fe40000ffe4ff */
[----:B------:R-:W-:-:S09]  /*05d0*/  LOP3.LUT R6, R8, 0x3, RZ, 0xc0, !PT ;  /* 0x0000000308067812 */ /* 0x000fd200078ec0ff */
[----:B------:R-:W-:Y:S05]  /*05e0*/  @!P0 BRA `(.L_x_358) ;  /* 0x0000000400dc8947 */ /* 0x000fea0003800000 */
[----:B------:R-:W-:Y:S01]  /*05f0*/  LOP3.LUT R8, R8, 0xfffffffc, RZ, 0xc0, !PT ;  /* 0xfffffffc08087812 */ /* 0x000fe200078ec0ff */
[----:B------:R-:W-:Y:S02]  /*0600*/  IMAD.MOV.U32 R7, RZ, RZ, RZ ;  /* 0x000000ffff077224 */ /* 0x000fe400078e00ff */
[----:B------:R-:W-:Y:S02]  /*0610*/  IMAD.MOV.U32 R9, RZ, RZ, RZ ;  /* 0x000000ffff097224 */ /* 0x000fe400078e00ff */
[----:B------:R-:W-:Y:S02]  /*0620*/  IMAD.MOV.U32 R11, RZ, RZ, RZ ;  /* 0x000000ffff0b7224 */ /* 0x000fe400078e00ff */
[----:B------:R-:W-:Y:S02]  /*0630*/  IMAD.MOV.U32 R13, RZ, RZ, RZ ;  /* 0x000000ffff0d7224 */ /* 0x000fe400078e00ff */
[----:B------:R-:W-:-:S07]  /*0640*/  IMAD.MOV.U32 R10, RZ, RZ, -0x800000 ;  /* 0xff800000ff0a7424 */ /* 0x000fce00078e00ff */
.L_x_368:
        /* <DEDUP_REMOVED lines=16> */
.L_x_360:
[----:B-----5:R-:W-:-:S04]  /*0750*/  ISETP.NE.U32.AND P1, PT, R24, RZ, PT ;  /* 0x000000ff1800720c */ /* 0x020fc80003f25070 */
[----:B------:R-:W-:-:S13]  /*0760*/  ISETP.NE.AND.EX P1, PT, R25, RZ, PT, P1 ;  /* 0x000000ff1900720c */ /* 0x000fda0003f25310 */
[----:B------:R-:W-:Y:S05]  /*0770*/  @!P1 BRA `(.L_x_361) ;  /* 0x0000000000289947 */ /* 0x000fea0003800000 */
        /* <DEDUP_REMOVED lines=9> */
[----:B------:R1:W5:Y:S02]  /*0810*/  LDG.E R39, desc[UR6][R2.64] ;  /* 0x0000000602277981 */ /* 0x000364000c1e1900 */
.L_x_361:
[----:B------:R-:W-:Y:S05]  /*0820*/  BSYNC.RECONVERGENT B1 ;  /* 0x0000000000017941 */ /* 0x000fea0003800200 */
.L_x_359:
[----:B-----5:R-:W-:Y:S02]  /*0830*/  ISETP.NE.U32.AND P1, PT, R24, RZ, PT ;  /* 0x000000ff1800720c */ /* 0x020fe40003f25070 */
[----:B------:R-:W-:Y:S02]  /*0840*/  IADD3 R37, P3, PT, R44, R35, RZ ;  /* 0x000000232c257210 */ /* 0x000fe40007f7e0ff */
[----:B------:R-:W-:Y:S02]  /*0850*/  ISETP.NE.AND.EX P2, PT, R25, RZ, PT, P1 ;  /* 0x000000ff1900720c */ /* 0x000fe40003f45310 */
[----:B------:R-:W-:Y:S02]  /*0860*/  ISETP.NE.U32.AND P1, PT, R37, 0x1, PT ;  /* 0x000000012500780c */ /* 0x000fe40003f25070 */
[----:B------:R-:W-:-:S04]  /*0870*/  IADD3.X R12, PT, PT, RZ, R34, RZ, P3, !PT ;  /* 0x00000022ff0c7210 */ /* 0x000fc80001ffe4ff */
[----:B------:R-:W-:-:S13]  /*0880*/  ISETP.NE.OR.EX P1, PT, R12, RZ, !P2, P1 ;  /* 0x000000ff0c00720c */ /* 0x000fda0005725710 */
[----:B------:R-:W-:Y:S01]  /*0890*/  @!P1 IMAD.MOV.U32 R14, RZ, RZ, R32 ;  /* 0x000000ffff0e9224 */ /* 0x000fe200078e0020 */
[----:B------:R-:W2:Y:S01]  /*08a0*/  @!P1 LDC.64 R16, c[0x0][0x3d0] ;  /* 0x0000f400ff109b82 */ /* 0x000ea20000000a00 */
[----:B------:R-:W-:-:S06]  /*08b0*/  @!P1 IMAD.MOV.U32 R15, RZ, RZ, R33 ;  /* 0x000000ffff0f9224 */ /* 0x000fcc00078e0021 */
[----:B------:R-:W2:Y:S01]  /*08c0*/  @!P1 LDG.E.64.CONSTANT R14, desc[UR6][R14.64] ;  /* 0x000000060e0e9981 */ /* 0x000ea2000c1e9b00 */
[----:B-1----:R-:W1:Y:S01]  /*08d0*/  @!P1 LDC.64 R2, c[0x0][0x388] ;  /* 0x0000e200ff029b82 */ /* 0x002e620000000a00 */
[----:B------:R-:W-:Y:S01]  /*08e0*/  ISETP.GT.U32.AND P2, PT, R35, R42, PT ;  /* 0x0000002a2300720c */ /* 0x000fe20003f44070 */
[----:B------:R-:W-:Y:S01]  /*08f0*/  @!P1 IMAD.MOV.U32 R4, RZ, RZ, R28 ;  /* 0x000000ffff049224 */ /* 0x000fe200078e001c */
[----:B------:R-:W-:Y:S01]  /*0900*/  BSSY.RECONVERGENT B1, `(.L_x_362) ;  /* 0x0000014000017945 */ /* 0x000fe20003800200 */
[----:B------:R-:W-:Y:S01]  /*0910*/  @!P1 IMAD.MOV.U32 R5, RZ, RZ, R31 ;  /* 0x000000ffff059224 */ /* 0x000fe200078e001f */
[----:B------:R-:W-:Y:S01]  /*0920*/  ISETP.GT.AND.EX P2, PT, R34, R21, PT, P2 ;  /* 0x000000152200720c */ /* 0x000fe20003f44320 */
[-C--:B--2---:R-:W-:Y:S02]  /*0930*/  @!P1 IMAD R36, R15, R16.reuse, RZ ;  /* 0x000000100f249224 */ /* 0x084fe400078e02ff */
[----:B------:R-:W-:-:S04]  /*0940*/  @!P1 IMAD.WIDE.U32 R4, R14, R16, R4 ;  /* 0x000000100e049225 */ /* 0x000fc800078e0004 */
[----:B------:R-:W-:Y:S01]  /*0950*/  @!P1 IMAD R17, R14, R17, R36 ;  /* 0x000000110e119224 */ /* 0x000fe200078e0224 */
[----:B-1----:R-:W-:Y:S01]  /*0960*/  @!P1 LEA R2, P3, R4, R2, 0x2 ;  /* 0x0000000204029211 */ /* 0x002fe200078610ff */
[----:B------:R-:W-:Y:S02]  /*0970*/  IMAD.MOV.U32 R16, RZ, RZ, -0x800000 ;  /* 0xff800000ff107424 */ /* 0x000fe400078e00ff */
[----:B------:R-:W-:-:S05]  /*0980*/  @!P1 IMAD.IADD R17, R5, 0x1, R17 ;  /* 0x0000000105119824 */ /* 0x000fca00078e0211 */
[----:B------:R-:W-:Y:S01]  /*0990*/  @!P1 LEA.HI.X R3, R4, R3, R17, 0x2, P3 ;  /* 0x0000000304039211 */ /* 0x000fe200018f1411 */
[----:B------:R-:W-:Y:S06]  /*09a0*/  @P2 BRA `(.L_x_363) ;  /* 0x0000000000242947 */ /* 0x000fec0003800000 */
        /* <DEDUP_REMOVED lines=9> */
.L_x_363:
[----:B------:R-:W-:Y:S05]  /*0a40*/  BSYNC.RECONVERGENT B1 ;  /* 0x0000000000017941 */ /* 0x000fea0003800200 */
.L_x_362:
        /* <DEDUP_REMOVED lines=14> */
[----:B------:R-:W-:Y:S02]  /*0b30*/  IADD3.X R12, PT, PT, RZ, R12, RZ, P3, !PT ;  /* 0x0000000cff0c7210 */ /* 0x000fe40001ffe4ff */
[----:B------:R-:W-:Y:S02]  /*0b40*/  IADD3 R15, P4, PT, R44, R37, RZ ;  /* 0x000000252c0f7210 */ /* 0x000fe40007f9e0ff */
[----:B------:R-:W-:Y:S02]  /*0b50*/  @!P1 LEA.HI.X R5, R14, R5, R2, 0x2, P2 ;  /* 0x000000050e059211 */ /* 0x000fe400010f1402 */
[-C--:B------:R-:W-:Y:S01]  /*0b60*/  ISETP.GT.U32.AND P2, PT, R37, R42.reuse, PT ;  /* 0x0000002a2500720c */ /* 0x080fe20003f44070 */
[----:B------:R-:W-:Y:S01]  /*0b70*/  IMAD.X R14, RZ, RZ, R12, P4 ;  /* 0x000000ffff0e7224 */ /* 0x000fe200020e060c */
[----:B------:R-:W-:Y:S01]  /*0b80*/  ISETP.GT.U32.AND P3, PT, R15, R42, PT ;  /* 0x0000002a0f00720c */ /* 0x000fe20003f64070 */
[----:B---3--:R1:W-:Y:S01]  /*0b90*/  @!P1 STG.E desc[UR6][R4.64], R16 ;  /* 0x0000001004009986 */ /* 0x0083e2000c101906 */
[----:B------:R-:W-:-:S02]  /*0ba0*/  ISETP.GT.AND.EX P1, PT, R12, R21, PT, P2 ;  /* 0x000000150c00720c */ /* 0x000fc40003f24320 */
        /* <DEDUP_REMOVED lines=11> */
.L_x_365:
[----:B------:R-:W-:Y:S05]  /*0c60*/  BSYNC.RECONVERGENT B1 ;  /* 0x0000000000017941 */ /* 0x000fea0003800200 */
.L_x_364:
[----:B------:R-:W-:Y:S04]  /*0c70*/  BSSY.RECONVERGENT B1, `(.L_x_366) ;  /* 0x000000b000017945 */ /* 0x000fe80003800200 */
[----:B------:R-:W-:Y:S05]  /*0c80*/  @P2 BRA `(.L_x_367) ;  /* 0x0000000000242947 */ /* 0x000fea0003800000 */
[----:B-1----:R-:W-:Y:S02]  /*0c90*/  IMAD R4, R14, UR20, RZ ;  /* 0x000000140e047c24 */ /* 0x002fe4000f8e02ff */
        /* <DEDUP_REMOVED lines=8> */
.L_x_367:
[----:B------:R-:W-:Y:S05]  /*0d20*/  BSYNC.RECONVERGENT B1 ;  /* 0x0000000000017941 */ /* 0x000fea0003800200 */
.L_x_366:
[----:B------:R-:W-:-:S04]  /*0d30*/  LEA R7, P1, R44, R7, 0x2 ;  /* 0x000000072c077211 */ /* 0x000fc800078210ff */
[----:B------:R-:W-:Y:S01]  /*0d40*/  LEA.HI.X R9, R44, R9, RZ, 0x2, P1 ;  /* 0x000000092c097211 */ /* 0x000fe200008f14ff */
[----:B------:R-:W-:Y:S08]  /*0d50*/  @P0 BRA `(.L_x_368) ;  /* 0xfffffff8003c0947 */ /* 0x000ff0000383ffff */
.L_x_358:
[----:B------:R-:W-:Y:S05]  /*0d60*/  BSYNC.RECONVERGENT B0 ;  /* 0x0000000000007941 */ /* 0x000fea0003800200 */
.L_x_357:
[----:B------:R-:W-:Y:S01]  /*0d70*/  ISETP.NE.U32.AND P0, PT, R6, RZ, PT ;  /* 0x000000ff0600720c */ /* 0x000fe20003f05070 */
[----:B------:R-:W-:Y:S03]  /*0d80*/  BSSY.RECONVERGENT B0, `(.L_x_369) ;  /* 0x000003a000007945 */ /* 0x000fe60003800200 */
[----:B------:R-:W-:-:S13]  /*0d90*/  ISETP.NE.AND.EX P0, PT, RZ, RZ, PT, P0 ;  /* 0x000000ffff00720c */ /* 0x000fda0003f05300 */
[----:B------:R-:W-:Y:S05]  /*0da0*/  @!P0 BRA `(.L_x_370) ;  /* 0x0000000000dc8947 */ /* 0x000fea0003800000 */
[----:B------:R-:W-:Y:S02]  /*0db0*/  IMAD.MOV.U32 R13, RZ, RZ, RZ ;  /* 0x000000ffff0d7224 */ /* 0x000fe400078e00ff */
[----:B------:R-:W-:-:S07]  /*0dc0*/  IMAD.MOV.U32 R8, RZ, RZ, RZ ;  /* 0x000000ffff087224 */ /* 0x000fce00078e00ff */
.L_x_376:
[----:B0-----:R-:W-:Y:S01]  /*0dd0*/  IADD3 R15, P2, PT, R20, R7, RZ ;  /* 0x00000007140f7210 */ /* 0x001fe20007f5e0ff */
[----:B------:R-:W-:Y:S01]  /*0de0*/  BSSY.RECONVERGENT B1, `(.L_x_371) ;  /* 0x0000020000017945 */ /* 0x000fe20003800200 */
[----:B------:R-:W-:Y:S02]  /*0df0*/  IADD3 R13, P0, PT, R13, 0x1, RZ ;  /* 0x000000010d0d7810 */ /* 0x000fe40007f1e0ff */
[----:B------:R-:W-:Y:S01]  /*0e00*/  ISETP.NE.U32.AND P1, PT, R15, RZ, PT ;  /* 0x000000ff0f00720c */ /* 0x000fe20003f25070 */
[----:B------:R-:W-:Y:S02]  /*0e10*/  IMAD.X R0, RZ, RZ, R9, P2 ;  /* 0x000000ffff007224 */ /* 0x000fe400010e0609 */
[----:B------:R-:W-:Y:S01]  /*0e20*/  IMAD.X R8, RZ, RZ, R8, P0 ;  /* 0x000000ffff087224 */ /* 0x000fe200000e0608 */
[----:B------:R-:W-:Y:S02]  /*0e30*/  ISETP.NE.U32.AND P0, PT, R13, R6, PT ;  /* 0x000000060d00720c */ /* 0x000fe40003f05070 */
[----:B------:R-:W-:-:S02]  /*0e40*/  ISETP.NE.AND.EX P1, PT, R0, RZ, PT, P1 ;  /* 0x000000ff0000720c */ /* 0x000fc40003f25310 */
[----:B------:R-:W-:-:S11]  /*0e50*/  ISETP.NE.AND.EX P0, PT, R8, RZ, PT, P0 ;  /* 0x000000ff0800720c */ /* 0x000fd60003f05300 */
[----:B---345:R-:W-:Y:S05]  /*0e60*/  @!P1 BRA `(.L_x_372) ;  /* 0x0000000000589947 */ /* 0x038fea0003800000 */
[----:B------:R-:W-:Y:S01]  /*0e70*/  ISETP.NE.U32.AND P1, PT, R15, 0x1, PT ;  /* 0x000000010f00780c */ /* 0x000fe20003f25070 */
[----:B------:R-:W-:Y:S01]  /*0e80*/  IMAD.MOV.U32 R11, RZ, RZ, -0x800000 ;  /* 0xff800000ff0b7424 */ /* 0x000fe200078e00ff */
[----:B-----5:R-:W-:Y:S02]  /*0e90*/  ISETP.NE.U32.AND P2, PT, R24, RZ, PT ;  /* 0x000000ff1800720c */ /* 0x020fe40003f45070 */
[----:B------:R-:W-:Y:S02]  /*0ea0*/  ISETP.NE.AND.EX P1, PT, R0, RZ, PT, P1 ;  /* 0x000000ff0000720c */ /* 0x000fe40003f25310 */
[----:B------:R-:W-:-:S04]  /*0eb0*/  ISETP.NE.AND.EX P2, PT, R25, RZ, PT, P2 ;  /* 0x000000ff1900720c */ /* 0x000fc80003f45320 */
[----:B------:R-:W-:-:S13]  /*0ec0*/  PLOP3.LUT P1, PT, P1, P2, PT, 0xf2, 0x2f ;  /* 0x00000000002f781c */ /* 0x000fda0000f25e72 */
[----:B------:R-:W-:Y:S05]  /*0ed0*/  @P1 BRA `(.L_x_373) ;  /* 0x0000000000401947 */ /* 0x000fea0003800000 */
[----:B------:R-:W-:Y:S01]  /*0ee0*/  MOV R2, R32 ;  /* 0x0000002000027202 */ /* 0x000fe20000000f00 */
[----:B------:R-:W-:Y:S01]  /*0ef0*/  IMAD.MOV.U32 R3, RZ, RZ, R33 ;  /* 0x000000ffff037224 */ /* 0x000fe200078e0021 */
[----:B------:R-:W0:Y:S01]  /*0f00*/  LDCU.64 UR4, c[0x0][0x3d0] ;  /* 0x00007a00ff0477ac */ /* 0x000e220008000a00 */
[----:B------:R-:W3:Y:S04]  /*0f10*/  LDCU.64 UR8, c[0x0][0x388] ;  /* 0x00007100ff0877ac */ /* 0x000ee80008000a00 */
[----:B------:R-:W0:Y:S01]  /*0f20*/  LDG.E.64.CONSTANT R2, desc[UR6][R2.64] ;  /* 0x0000000602027981 */ /* 0x000e22000c1e9b00 */
[----:B-12---:R-:W-:Y:S02]  /*0f30*/  IMAD.MOV.U32 R4, RZ, RZ, R28 ;  /* 0x000000ffff047224 */ /* 0x006fe400078e001c */
[----:B------:R-:W-:-:S02]  /*0f40*/  IMAD.MOV.U32 R5, RZ, RZ, R31 ;  /* 0x000000ffff057224 */ /* 0x000fc400078e001f */
[----:B0-----:R-:W-:Y:S02]  /*0f50*/  IMAD R11, R3, UR4, RZ ;  /* 0x00000004030b7c24 */ /* 0x001fe4000f8e02ff */
[----:B------:R-:W-:-:S04]  /*0f60*/  IMAD.WIDE.U32 R4, R2, UR4, R4 ;  /* 0x0000000402047c25 */ /* 0x000fc8000f8e0004 */
[----:B------:R-:W-:Y:S01]  /*0f70*/  IMAD R11, R2, UR5, R11 ;  /* 0x00000005020b7c24 */ /* 0x000fe2000f8e020b */
[----:B---3--:R-:W-:-:S03]  /*0f80*/  LEA R10, P1, R4, UR8, 0x2 ;  /* 0x00000008040a7c11 */ /* 0x008fc6000f8210ff */
[----:B------:R-:W-:-:S05]  /*0f90*/  IMAD.IADD R11, R5, 0x1, R11 ;  /* 0x00000001050b7824 */ /* 0x000fca00078e020b */
[----:B------:R-:W-:-:S06]  /*0fa0*/  LEA.HI.X R11, R4, UR9, R11, 0x2, P1 ;  /* 0x00000009040b7c11 */ /* 0x000fcc00088f140b */
[----:B------:R3:W5:Y:S01]  /*0fb0*/  LDG.E R11, desc[UR6][R10.64] ;  /* 0x000000060a0b7981 */ /* 0x000762000c1e1900 */
[----:B------:R-:W-:Y:S05]  /*0fc0*/  BRA `(.L_x_373) ;  /* 0x0000000000047947 */ /* 0x000fea0003800000 */
.L_x_372:
[----:B------:R0:W5:Y:S02]  /*0fd0*/  LDG.E R11, desc[UR6][R18.64] ;  /* 0x00000006120b7981 */ /* 0x000164000c1e1900 */
.L_x_373:
[----:B------:R-:W-:Y:S05]  /*0fe0*/  BSYNC.RECONVERGENT B1 ;  /* 0x0000000000017941 */ /* 0x000fea0003800200 */
.L_x_371:
[----:B------:R-:W-:Y:S01]  /*0ff0*/  ISETP.GT.U32.AND P1, PT, R15, R42, PT ;  /* 0x0000002a0f00720c */ /* 0x000fe20003f24070 */
[----:B------:R-:W-:Y:S03]  /*1000*/  BSSY.RECONVERGENT B1, `(.L_x_374) ;  /* 0x000000e000017945 */ /* 0x000fe60003800200 */
[----:B------:R-:W-:-:S13]  /*1010*/  ISETP.GT.AND.EX P1, PT, R0, R21, PT, P1 ;  /* 0x000000150000720c */ /* 0x000fda0003f24310 */
[----:B------:R-:W-:Y:S05]  /*1020*/  @P1 BRA `(.L_x_375) ;  /* 0x00000000002c1947 */ /* 0x000fea0003800000 */
[----:B------:R-:W4:Y:S01]  /*1030*/  LDCU.64 UR4, c[0x0][0x3e8] ;  /* 0x00007d00ff0477ac */ /* 0x000f220008000a00 */
[----:B------:R-:W-:Y:S02]  /*1040*/  IMAD.MOV.U32 R2, RZ, RZ, R26 ;  /* 0x000000ffff027224 */ /* 0x000fe400078e001a */
[----:B------:R-:W-:Y:S01]  /*1050*/  IMAD.MOV.U32 R3, RZ, RZ, R43 ;  /* 0x000000ffff037224 */ /* 0x000fe200078e002b */
[----:B------:R-:W0:Y:S01]  /*1060*/  LDCU.64 UR8, c[0x0][0x380] ;  /* 0x00007000ff0877ac */ /* 0x000e220008000a00 */
[----:B----4-:R-:W-:Y:S02]  /*1070*/  IMAD R0, R0, UR4, RZ ;  /* 0x0000000400007c24 */ /* 0x010fe4000f8e02ff */
[----:B------:R-:W-:-:S04]  /*1080*/  IMAD.WIDE.U32 R2, R15, UR4, R2 ;  /* 0x000000040f027c25 */ /* 0x000fc8000f8e0002 */
[----:B-12---:R-:W-:Y:S01]  /*1090*/  IMAD R5, R15, UR5, R0 ;  /* 0x000000050f057c24 */ /* 0x006fe2000f8e0200 */
[----:B0-----:R-:W-:-:S03]  /*10a0*/  LEA R4, P1, R2, UR8, 0x2 ;  /* 0x0000000802047c11 */ /* 0x001fc6000f8210ff */
[----:B------:R-:W-:-:S05]  /*10b0*/  IMAD.IADD R3, R3, 0x1, R5 ;  /* 0x0000000103037824 */ /* 0x000fca00078e0205 */
[----:B------:R-:W-:-:S05]  /*10c0*/  LEA.HI.X R5, R2, UR9, R3, 0x2, P1 ;  /* 0x0000000902057c11 */ /* 0x000fca00088f1403 */
[----:B-----5:R4:W-:Y:S02]  /*10d0*/  STG.E desc[UR6][R4.64], R11 ;  /* 0x0000000b04007986 */ /* 0x0209e4000c101906 */
.L_x_375:
[----:B------:R-:W-:Y:S05]  /*10e0*/  BSYNC.RECONVERGENT B1 ;  /* 0x0000000000017941 */ /* 0x000fea0003800200 */
.L_x_374:
[----:B------:R-:W-:-:S05]  /*10f0*/  IADD3 R7, P1, PT, R44, R7, RZ ;  /* 0x000000072c077210 */ /* 0x000fca0007f3e0ff */
[----:B------:R-:W-:Y:S01]  /*1100*/  IMAD.X R9, RZ, RZ, R9, P1 ;  /* 0x000000ffff097224 */ /* 0x000fe200008e0609 */
[----:B------:R-:W-:Y:S07]  /*1110*/  @P0 BRA `(.L_x_376) ;  /* 0xfffffffc002c0947 */ /* 0x000fee000383ffff */
.L_x_370:
[----:B------:R-:W-:Y:S05]  /*1120*/  BSYNC.RECONVERGENT B0 ;  /* 0x0000000000007941 */ /* 0x000fea0003800200 */
.L_x_369:
[----:B------:R-:W0:Y:S01]  /*1130*/  LDC.64 R16, c[0x0][0x3c0] ;  /* 0x0000f000ff107b82 */ /* 0x000e220000000a00 */
[----:B------:R-:W0:Y:S01]  /*1140*/  LDCU.64 UR4, c[0x0][0x388] ;  /* 0x00007100ff0477ac */ /* 0x000e220008000a00 */
[C---:B----45:R-:W-:Y:S01]  /*1150*/  SHF.L.U64.HI R11, R26.reuse, 0x2, R43 ;  /* 0x000000021a0b7819 */ /* 0x070fe2000001022b */
[----:B-123--:R-:W-:Y:S01]  /*1160*/  IMAD.SHL.U32 R10, R26, 0x4, RZ ;  /* 0x000000041a0a7824 */ /* 0x00efe200078e00ff */
[----:B------:R-:W-:-:S04]  /*1170*/  CS2R R8, SRZ ;  /* 0x0000000000087805 */ /* 0x000fc8000001ff00 */
[----:B------:R-:W1:Y:S01]  /*1180*/  LDC.64 R2, c[0x0][0x3e0] ;  /* 0x0000f800ff027b82 */ /* 0x000e620000000a00 */
[C---:B0-----:R-:W-:Y:S02]  /*1190*/  LEA R19, P0, R16.reuse, UR4, 0x2 ;  /* 0x0000000410137c11 */ /* 0x041fe4000f8010ff */
[C-C-:B------:R-:W-:Y:S02]  /*11a0*/  SHF.L.U64.HI R18, R16.reuse, 0x3, R17.reuse ;  /* 0x0000000310127819 */ /* 0x140fe40000010211 */
[C---:B------:R-:W-:Y:S01]  /*11b0*/  LEA.HI.X R17, R16.reuse, UR5, R17, 0x2, P0 ;  /* 0x0000000510117c11 */ /* 0x040fe200080f1411 */
[----:B------:R-:W-:Y:S01]  /*11c0*/  IMAD.SHL.U32 R16, R16, 0x8, RZ ;  /* 0x0000000810107824 */ /* 0x000fe200078e00ff */
[C-C-:B-1----:R-:W-:Y:S01]  /*11d0*/  SHF.L.U64.HI R14, R2.reuse, 0x3, R3.reuse ;  /* 0x00000003020e7819 */ /* 0x142fe20000010203 */
[C---:B------:R-:W-:Y:S01]  /*11e0*/  IMAD.SHL.U32 R15, R2.reuse, 0x8, RZ ;  /* 0x00000008020f7824 */ /* 0x040fe200078e00ff */
[C---:B------:R-:W-:Y:S01]  /*11f0*/  SHF.L.U64.HI R12, R2.reuse, 0x2, R3 ;  /* 0x00000002020c7819 */ /* 0x040fe20000010203 */
[----:B------:R-:W-:-:S07]  /*1200*/  IMAD.SHL.U32 R13, R2, 0x4, RZ ;  /* 0x00000004020d7824 */ /* 0x000fce00078e00ff */
.L_x_392:
[----:B------:R-:W-:Y:S01]  /*1210*/  IADD3 R7, P0, PT, R20, R9, RZ ;  /* 0x0000000914077210 */ /* 0x000fe20007f1e0ff */
[----:B0----5:R-:W0:Y:S01]  /*1220*/  LDC R34, c[0x0][0x408] ;  /* 0x00010200ff227b82 */ /* 0x021e220000000800 */
[C---:B------:R-:W-:Y:S01]  /*1230*/  SHF.L.U32 R0, R24.reuse, 0x1, RZ ;  /* 0x0000000118007819 */ /* 0x040fe200000006ff */
[----:B------:R-:W-:Y:S01]  /*1240*/  BSSY.RECONVERGENT B0, `(.L_x_377) ;  /* 0x0000032000007945 */ /* 0x000fe20003800200 */
[C---:B--23--:R-:W-:Y:S01]  /*1250*/  SHF.L.U64.HI R3, R24.reuse, 0x1, R25 ;  /* 0x0000000118037819 */ /* 0x04cfe20000010219 */
[----:B------:R-:W-:Y:S01]  /*1260*/  IMAD.X R6, RZ, RZ, R8, P0 ;  /* 0x000000ffff067224 */ /* 0x000fe200000e0608 */
[----:B------:R-:W-:Y:S02]  /*1270*/  ISETP.GT.U32.AND P1, PT, R7, R0, PT ;  /* 0x000000000700720c */ /* 0x000fe40003f24070 */
[----:B------:R-:W-:Y:S01]  /*1280*/  ISETP.LT.U32.AND P2, PT, R24, 0x1, PT ;  /* 0x000000011800780c */ /* 0x000fe20003f41070 */
[----:B-1----:R-:W1:Y:S01]  /*1290*/  LDC R35, c[0x0][0x40c] ;  /* 0x00010300ff237b82 */ /* 0x002e620000000800 */
[----:B------:R-:W-:-:S02]  /*12a0*/  ISETP.GT.AND.EX P1, PT, R6, R3, PT, P1 ;  /* 0x000000030600720c */ /* 0x000fc40003f24310 */
[----:B------:R-:W-:Y:S02]  /*12b0*/  PLOP3.LUT P0, PT, PT, PT, PT, 0x80, 0x8 ;  /* 0x000000000008781c */ /* 0x000fe40003f0f070 */
        /* <DEDUP_REMOVED lines=13> */
.L_x_379:
[----:B------:R-:W0:Y:S01]  /*1390*/  LDC.64 R2, c[0x0][0x3f8] ;  /* 0x0000fe00ff027b82 */ /* 0x000e220000000a00 */
[--C-:B------:R-:W-:Y:S02]  /*13a0*/  SHF.R.U32.HI R5, RZ, 0x1, R6.reuse ;  /* 0x00000001ff057819 */ /* 0x100fe40000011606 */
[----:B------:R-:W-:-:S03]  /*13b0*/  SHF.R.U64 R0, R7, 0x1, R6 ;  /* 0x0000000107007819 */ /* 0x000fc60000001206 */
[-C--:B0-----:R-:W-:Y:S02]  /*13c0*/  IMAD R34, R5, R2.reuse, RZ ;  /* 0x0000000205227224 */ /* 0x081fe400078e02ff */
[----:B------:R-:W-:-:S04]  /*13d0*/  IMAD.WIDE.U32 R4, R0, R2, RZ ;  /* 0x0000000200047225 */ /* 0x000fc800078e00ff */
[----:B-1----:R-:W-:Y:S01]  /*13e0*/  IMAD R35, R0, R3, R34 ;  /* 0x0000000300237224 */ /* 0x002fe200078e0222 */
[----:B------:R-:W-:-:S03]  /*13f0*/  LEA R34, P2, R4, R32, 0x3 ;  /* 0x0000002004227211 */ /* 0x000fc600078418ff */
[----:B------:R-:W-:-:S05]  /*1400*/  IMAD.IADD R5, R5, 0x1, R35 ;  /* 0x0000000105057824 */ /* 0x000fca00078e0223 */
[----:B------:R-:W-:-:S06]  /*1410*/  LEA.HI.X R35, R4, R33, R5, 0x3, P2 ;  /* 0x0000002104237211 */ /* 0x000fcc00010f1c05 */
[----:B------:R-:W5:Y:S01]  /*1420*/  LDG.E.64.CONSTANT R34, desc[UR6][R34.64] ;  /* 0x0000000622227981 */ /* 0x000f62000c1e9b00 */
[----:B------:R-:W-:-:S04]  /*1430*/  ISETP.GE.U32.AND P2, PT, R7, 0x2, PT ;  /* 0x000000020700780c */ /* 0x000fc80003f46070 */
[----:B------:R-:W-:-:S13]  /*1440*/  ISETP.GE.U32.AND.EX P2, PT, R6, RZ, PT, P2 ;  /* 0x000000ff0600720c */ /* 0x000fda0003f46120 */
        /* <DEDUP_REMOVED lines=10> */
[----:B------:R-:W-:-:S03]  /*14f0*/  LEA R2, P0, R4, R32, 0x3 ;  /* 0x0000002004027211 */ /* 0x000fc600078018ff */
[----:B------:R-:W-:-:S05]  /*1500*/  IMAD.IADD R3, R5, 0x1, R3 ;  /* 0x0000000105037824 */ /* 0x000fca00078e0203 */
[----:B------:R-:W-:-:S06]  /*1510*/  LEA.HI.X R3, R4, R33, R3, 0x3, P0 ;  /* 0x0000002104037211 */ /* 0x000fcc00000f1c03 */
[----:B------:R-:W5:Y:S02]  /*1520*/  LDG.E.64.CONSTANT R2, desc[UR6][R2.64] ;  /* 0x0000000602027981 */ /* 0x000f64000c1e9b00 */
.L_x_380:
[----:B0----5:R-:W-:-:S04]  /*1530*/  ISETP.NE.U32.AND P0, PT, R2, R34, PT ;  /* 0x000000220200720c */ /* 0x021fc80003f05070 */
[----:B-1----:R-:W-:-:S04]  /*1540*/  ISETP.NE.AND.EX P0, PT, R3, R35, PT, P0 ;  /* 0x000000230300720c */ /* 0x002fc80003f05300 */
[----:B------:R-:W-:-:S13]  /*1550*/  PLOP3.LUT P0, PT, P0, PT, PT, 0x8, 0x80 ;  /* 0x000000000080781c */ /* 0x000fda000070e170 */
.L_x_378:
[----:B------:R-:W-:Y:S05]  /*1560*/  BSYNC.RECONVERGENT B0 ;  /* 0x0000000000007941 */ /* 0x000fea0003800200 */
.L_x_377:
[----:B------:R-:W2:Y:S02]  /*1570*/  LDC.64 R40, c[0x0][0x398] ;  /* 0x0000e600ff287b82 */ /* 0x000ea40000000a00 */
[----:B--2---:R-:W-:-:S04]  /*1580*/  ISETP.GE.U32.AND P2, PT, R40, 0x2, PT ;  /* 0x000000022800780c */ /* 0x004fc80003f46070 */
[----:B------:R-:W-:-:S13]  /*1590*/  ISETP.GE.AND.EX P2, PT, R41, RZ, PT, P2 ;  /* 0x000000ff2900720c */ /* 0x000fda0003f46320 */
[----:B------:R-:W-:Y:S05]  /*15a0*/  @!P2 BRA `(.L_x_381) ;  /* 0x0000001000b0a947 */ /* 0x000fea0003800000 */
[----:B------:R-:W2:Y:S01]  /*15b0*/  LDCU.64 UR8, c[0x0][0x3e8] ;  /* 0x00007d00ff0877ac */ /* 0x000ea20008000a00 */
[----:B------:R-:W-:Y:S01]  /*15c0*/  ISETP.NE.U32.AND P2, PT, R40, 0x2, PT ;  /* 0x000000022800780c */ /* 0x000fe20003f45070 */
[----:B------:R-:W-:Y:S02]  /*15d0*/  IMAD.MOV.U32 R2, RZ, RZ, R26 ;  /* 0x000000ffff027224 */ /* 0x000fe400078e001a */
[----:B------:R-:W-:Y:S02]  /*15e0*/  HFMA2 R47, -RZ, RZ, 0, 0 ;  /* 0x00000000ff2f7431 */ /* 0x000fe400000001ff */
[----:B------:R-:W-:Y:S01]  /*15f0*/  IMAD.MOV.U32 R3, RZ, RZ, R43 ;  /* 0x000000ffff037224 */ /* 0x000fe200078e002b */
[----:B------:R-:W-:Y:S01]  /*1600*/  ISETP.NE.AND.EX P2, PT, R41, RZ, PT, P2 ;  /* 0x000000ff2900720c */ /* 0x000fe20003f45320 */
[----:B------:R-:W-:Y:S01]  /*1610*/  IMAD.MOV.U32 R49, RZ, RZ, 0x1 ;  /* 0x00000001ff317424 */ /* 0x000fe200078e00ff */
        /* <DEDUP_REMOVED lines=17> */
[----:B------:R-:W-:Y:S01]  /*1730*/  IMAD.IADD R47, R53, 0x1, R47 ;  /* 0x00000001352f7824 */ /* 0x000fe200078e022f */
[----:B------:R-:W-:Y:S01]  /*1740*/  LEA R0, P3, R46, R51, 0x2 ;  /* 0x000000332e007211 */ /* 0x000fe200078610ff */
[----:B------:R-:W-:Y:S01]  /*1750*/  IMAD.X R50, R12, 0x1, R11, P2 ;  /* 0x000000010c327824 */ /* 0x000fe200010e060b */
[----:B------:R-:W-:Y:S01]  /*1760*/  IADD3 R40, P2, PT, R40, -0x1, RZ ;  /* 0xffffffff28287810 */ /* 0x000fe20007f5e0ff */
[----:B------:R-:W-:-:S03]  /*1770*/  IMAD.MOV.U32 R51, RZ, RZ, 0x1 ;  /* 0x00000001ff337424 */ /* 0x000fc600078e00ff */
[----:B------:R-:W-:Y:S02]  /*1780*/  LEA.HI.X R46, R46, R50, R47, 0x2, P3 ;  /* 0x000000322e2e7211 */ /* 0x000fe400018f142f */
[----:B------:R-:W-:Y:S01]  /*1790*/  IADD3.X R50, PT, PT, R41, -0x1, RZ, P2, !PT ;  /* 0xffffffff29327810 */ /* 0x000fe200017fe4ff */
[----:B-1---5:R-:W-:Y:S02]  /*17a0*/  IMAD R55, R35, UR10, RZ ;  /* 0x0000000a23377c24 */ /* 0x022fe4000f8e02ff */
[----:B0-----:R-:W-:-:S04]  /*17b0*/  IMAD.WIDE.U32 R48, R34, UR10, RZ ;  /* 0x0000000a22307c25 */ /* 0x001fc8000f8e00ff */
[----:B------:R-:W-:Y:S02]  /*17c0*/  IMAD R55, R34, UR11, R55 ;  /* 0x0000000b22377c24 */ /* 0x000fe4000f8e0237 */
[----:B------:R-:W-:Y:S02]  /*17d0*/  IMAD.SHL.U32 R57, R48, 0x4, RZ ;  /* 0x0000000430397824 */ /* 0x000fe400078e00ff */
[----:B------:R-:W-:Y:S02]  /*17e0*/  IMAD.IADD R49, R49, 0x1, R55 ;  /* 0x0000000131317824 */ /* 0x000fe400078e0237 */
[----:B--2---:R-:W-:Y:S01]  /*17f0*/  IMAD.U32 R55, RZ, RZ, UR4 ;  /* 0x00000004ff377e24 */ /* 0x004fe2000f8e00ff */
[----:B------:R-:W-:Y:S01]  /*1800*/  LEA R57, P2, R28, R57, 0x2 ;  /* 0x000000391c397211 */ /* 0x000fe200078410ff */
[----:B------:R-:W-:Y:S01]  /*1810*/  IMAD.U32 R53, RZ, RZ, UR5 ;  /* 0x00000005ff357e24 */ /* 0x000fe2000f8e00ff */
[----:B------:R-:W-:Y:S01]  /*1820*/  SHF.L.U64.HI R47, R48, 0x2, R49 ;  /* 0x00000002302f7819 */ /* 0x000fe20000010231 */
[----:B------:R-:W-:Y:S01]  /*1830*/  IMAD.MOV.U32 R49, RZ, RZ, RZ ;  /* 0x000000ffff317224 */ /* 0x000fe200078e00ff */
[----:B------:R-:W-:-:S02]  /*1840*/  LOP3.LUT R48, R40, 0xfffffffe, RZ, 0xc0, !PT ;  /* 0xfffffffe28307812 */ /* 0x000fc400078ec0ff */
[----:B------:R-:W-:-:S07]  /*1850*/  LEA.HI.X R47, R28, R47, R31, 0x2, P2 ;  /* 0x0000002f1c2f7211 */ /* 0x000fce00010f141f */
.L_x_389:
        /* <DEDUP_REMOVED lines=22> */
[----:B------:R-:W-:Y:S02]  /*19c0*/  @P2 IADD3 R54, P3, P4, R20, -0x1, R9 ;  /* 0xffffffff14362810 */ /* 0x000fe40007c7e009 */
[----:B------:R-:W-:Y:S02]  /*19d0*/  MOV R52, 0xff800000 ;  /* 0xff80000000347802 */ /* 0x000fe40000000f00 */
[----:B------:R-:W-:-:S04]  /*19e0*/  @P2 IADD3.X R56, PT, PT, RZ, -0x1, R8, P3, P4 ;  /* 0xffffffffff382810 */ /* 0x000fc80001fe8408 */
[----:B------:R1:W2:Y:S01]  /*19f0*/  @!P0 LDG.E R52, desc[UR6][R60.64] ;  /* 0x000000063c348981 */ /* 0x0002a2000c1e1900 */
[----:B0-----:R-:W-:-:S04]  /*1a00*/  @P2 IMAD R56, R56, R40, RZ ;  /* 0x0000002838382224 */ /* 0x001fc800078e02ff */
[C---:B------:R-:W-:Y:S02]  /*1a10*/  @P2 IMAD R56, R54.reuse, R41, R56 ;  /* 0x0000002936382224 */ /* 0x040fe400078e0238 */
[----:B------:R-:W-:-:S04]  /*1a20*/  @P2 IMAD.WIDE.U32 R40, R54, R40, RZ ;  /* 0x0000002836282225 */ /* 0x000fc800078e00ff */
[----:B------:R-:W-:Y:S01]  /*1a30*/  @P2 IMAD.IADD R56, R41, 0x1, R56 ;  /* 0x0000000129382824 */ /* 0x000fe200078e0238 */
[----:B------:R-:W-:-:S04]  /*1a40*/  @P2 LEA R54, P3, R40, R10, 0x2 ;  /* 0x0000000a28362211 */ /* 0x000fc800078610ff */
[----:B------:R-:W-:Y:S02]  /*1a50*/  @P2 LEA.HI.X R56, R40, R11, R56, 0x2, P3 ;  /* 0x0000000b28382211 */ /* 0x000fe400018f1438 */
[----:B------:R-:W-:Y:S01]  /*1a60*/  @P2 IADD3 R40, P3, PT, R55, R54, RZ ;  /* 0x0000003637282210 */ /* 0x000fe20007f7e0ff */
[----:B------:R-:W-:-:S04]  /*1a70*/  IMAD.MOV.U32 R54, RZ, RZ, -0x800000 ;  /* 0xff800000ff367424 */ /* 0x000fc800078e00ff */
[----:B------:R-:W-:Y:S01]  /*1a80*/  @P2 IMAD.X R41, R53, 0x1, R56, P3 ;  /* 0x0000000135292824 */ /* 0x000fe200018e0638 */
[----:B-1----:R-:W-:-:S04]  /*1a90*/  LEA R60, P3, R38, R55, 0x2 ;  /* 0x00000037263c7211 */ /* 0x002fc800078610ff */
[----:B------:R-:W-:Y:S01]  /*1aa0*/  LEA.HI.X R61, R38, R53, R3, 0x2, P3 ;  /* 0x00000035263d7211 */ /* 0x000fe200018f1403 */
[----:B------:R-:W3:Y:S05]  /*1ab0*/  @P2 LDG.E R54, desc[UR6][R40.64] ;  /* 0x0000000628362981 */ /* 0x000eea000c1e1900 */
        /* <DEDUP_REMOVED lines=27> */
.L_x_384:
[----:B------:R-:W-:-:S04]  /*1c70*/  ISETP.GT.U32.AND P2, PT, R7, R42, PT ;  /* 0x0000002a0700720c */ /* 0x000fc80003f44070 */
[----:B------:R-:W-:-:S13]  /*1c80*/  ISETP.GT.AND.EX P2, PT, R6, R21, PT, P2 ;  /* 0x000000150600720c */ /* 0x000fda0003f44320 */
[----:B------:R-:W-:-:S05]  /*1c90*/  @!P2 IMAD.MOV.U32 R41, RZ, RZ, -0x800000 ;  /* 0xff800000ff29a424 */ /* 0x000fca00078e00ff */
[----:B------:R1:W-:Y:S02]  /*1ca0*/  @!P2 STG.E desc[UR6][R58.64], R41 ;  /* 0x000000293a00a986 */ /* 0x0003e4000c101906 */
.L_x_385:
[----:B------:R-:W-:Y:S05]  /*1cb0*/  BSYNC.RECONVERGENT B0 ;  /* 0x0000000000007941 */ /* 0x000fea0003800200 */
.L_x_383:
        /* <DEDUP_REMOVED lines=57> */
[----:B------:R-:W-:-:S04]  /*2050*/  IADD3 R40, P2, PT, R55, R60, RZ ;  /* 0x0000003c37287210 */ /* 0x000fc80007f5e0ff */
[----:B------:R-:W-:Y:S01]  /*2060*/  IADD3.X R41, PT, PT, R53, R56, RZ, P2, !PT ;  /* 0x0000003835297210 */ /* 0x000fe200017fe4ff */
[----:B--2---:R-:W-:-:S05]  /*2070*/  FADD.FTZ R54, R54, R59 ;  /* 0x0000003b36367221 */ /* 0x004fca0000010000 */
[----:B------:R0:W-:Y:S01]  /*2080*/  STG.E desc[UR6][R40.64], R54 ;  /* 0x0000003628007986 */ /* 0x0001e2000c101906 */
[----:B------:R-:W-:Y:S05]  /*2090*/  BRA `(.L_x_388) ;  /* 0x00000000003c7947 */ /* 0x000fea0003800000 */
.L_x_387:
        /* <DEDUP_REMOVED lines=15> */
.L_x_388:
[----:B0-----:R-:W-:Y:S05]  /*2190*/  BSYNC.RECONVERGENT B0 ;  /* 0x0000000000007941 */ /* 0x001fea0003800200 */
.L_x_386:
        /* <DEDUP_REMOVED lines=10> */
[----:B------:R-:W-:Y:S02]  /*2240*/  IMAD.MOV.U32 R49, RZ, RZ, R51 ;  /* 0x000000ffff317224 */ /* 0x000fe400078e0033 */
[----:B------:R-:W-:-:S07]  /*2250*/  IMAD.MOV.U32 R47, RZ, RZ, R40 ;  /* 0x000000ffff2f7224 */ /* 0x000fce00078e0028 */
.L_x_382:
        /* <DEDUP_REMOVED lines=18> */
[----:B------:R-:W-:Y:S02]  /*2380*/  IADD3.X R0, PT, PT, R47, -0x1, RZ, P2, !PT ;  /* 0xffffffff2f007810 */ /* 0x000fe400017fe4ff */
[----:B------:R-:W-:-:S03]  /*2390*/  MOV R7, R43 ;  /* 0x0000002b00077202 */ /* 0x000fc60000000f00 */
        /* <DEDUP_REMOVED lines=23> */
[----:B--2--5:R-:W-:-:S04]  /*2510*/  IMAD R35, R35, UR4, RZ ;  /* 0x0000000423237c24 */ /* 0x024fc8000f8e02ff */
[C---:B0-----:R-:W-:Y:S02]  /*2520*/  IMAD R35, R34.reuse, UR5, R35 ;  /* 0x0000000522237c24 */ /* 0x041fe4000f8e0223 */
[----:B-1----:R-:W-:Y:S02]  /*2530*/  IMAD.MOV.U32 R2, RZ, RZ, R28 ;  /* 0x000000ffff027224 */ /* 0x002fe400078e001c */
[----:B------:R-:W-:Y:S02]  /*2540*/  IMAD.MOV.U32 R3, RZ, RZ, R31 ;  /* 0x000000ffff037224 */ /* 0x000fe400078e001f */
[----:B------:R-:W-:Y:S02]  /*2550*/  IMAD R6, R47, UR8, RZ ;  /* 0x000000082f067c24 */ /* 0x000fe4000f8e02ff */
[----:B------:R-:W-:Y:S01]  /*2560*/  IMAD.WIDE.U32 R4, R34, UR4, R2 ;  /* 0x0000000422047c25 */ /* 0x000fe2000f8e0002 */
[----:B------:R-:W0:Y:S03]  /*2570*/  LDCU.64 UR4, c[0x0][0x388] ;  /* 0x00007100ff0477ac */ /* 0x000e260008000a00 */
[----:B------:R-:W-:-:S02]  /*2580*/  IMAD.IADD R5, R35, 0x1, R5 ;  /* 0x0000000123057824 */ /* 0x000fc400078e0205 */
        /* <DEDUP_REMOVED lines=31> */
.L_x_391:
[----:B------:R-:W-:-:S04]  /*2780*/  ISETP.GT.U32.AND P0, PT, R7, R42, PT ;  /* 0x0000002a0700720c */ /* 0x000fc80003f04070 */
[----:B------:R-:W-:-:S13]  /*2790*/  ISETP.GT.AND.EX P0, PT, R6, R21, PT, P0 ;  /* 0x000000150600720c */ /* 0x000fda0003f04300 */
[----:B------:R-:W-:Y:S05]  /*27a0*/  @P0 BRA `(.L_x_390) ;  /* 0x00000000002c0947 */ /* 0x000fea0003800000 */
[----:B------:R-:W2:Y:S01]  /*27b0*/  LDCU.64 UR4, c[0x0][0x3e0] ;  /* 0x00007c00ff0477ac */ /* 0x000ea20008000a00 */
[----:B------:R-:W-:Y:S01]  /*27c0*/  MOV R2, R38 ;  /* 0x0000002600027202 */ /* 0x000fe20000000f00 */
[----:B------:R-:W3:Y:S01]  /*27d0*/  LDCU.64 UR8, c[0x0][0x380] ;  /* 0x00007000ff0877ac */ /* 0x000ee20008000a00 */
[----:B--2---:R-:W-:-:S03]  /*27e0*/  IMAD R0, R47, UR4, RZ ;  /* 0x000000042f007c24 */ /* 0x004fc6000f8e02ff */
[----:B------:R-:W-:-:S04]  /*27f0*/  IMAD.WIDE.U32 R2, R49, UR4, R2 ;  /* 0x0000000431027c25 */ /* 0x000fc8000f8e0002 */
[----:B------:R-:W-:Y:S01]  /*2800*/  IMAD R49, R49, UR5, R0 ;  /* 0x0000000531317c24 */ /* 0x000fe2000f8e0200 */
[----:B---3--:R-:W-:-:S03]  /*2810*/  LEA R4, P0, R2, UR8, 0x2 ;  /* 0x0000000802047c11 */ /* 0x008fc6000f8010ff */
[----:B------:R-:W-:-:S05]  /*2820*/  IMAD.IADD R3, R3, 0x1, R49 ;  /* 0x0000000103037824 */ /* 0x000fca00078e0231 */
[----:B------:R-:W-:Y:S01]  /*2830*/  LEA.HI.X R5, R2, UR9, R3, 0x2, P0 ;  /* 0x0000000902057c11 */ /* 0x000fe200080f1403 */
[----:B------:R-:W-:-:S05]  /*2840*/  IMAD.MOV.U32 R3, RZ, RZ, -0x800000 ;  /* 0xff800000ff037424 */ /* 0x000fca00078e00ff */
[----:B------:R3:W-:Y:S02]  /*2850*/  STG.E desc[UR6][R4.64], R3 ;  /* 0x0000000304007986 */ /* 0x0007e4000c101906 */
.L_x_390:
[----:B------:R-:W-:Y:S05]  /*2860*/  BSYNC.RECONVERGENT B0 ;  /* 0x0000000000007941 */ /* 0x000fea0003800200 */
.L_x_381:
[----:B------:R-:W-:-:S05]  /*2870*/  IADD3 R9, P0, PT, R44, R9, RZ ;  /* 0x000000092c097210 */ /* 0x000fca0007f1e0ff */
[----:B------:R-:W-:Y:S01]  /*2880*/  IMAD.X R8, RZ, RZ, R8, P0 ;  /* 0x000000ffff087224 */ /* 0x000fe200000e0608 */
[----:B------:R-:W-:-:S04]  /*2890*/  ISETP.GT.U32.AND P0, PT, R9, R42, PT ;  /* 0x0000002a0900720c */ /* 0x000fc80003f04070 */
[----:B------:R-:W-:-:S13]  /*28a0*/  ISETP.GT.AND.EX P0, PT, R8, R21, PT, P0 ;  /* 0x000000150800720c */ /* 0x000fda0003f04300 */
[----:B------:R-:W-:Y:S05]  /*28b0*/  @!P0 BRA `(.L_x_392) ;  /* 0xffffffe800548947 */ /* 0x000fea000383ffff */
.L_x_354:
        /* <DEDUP_REMOVED lines=14> */
[C---:B------:R-:W-:Y:S02]  /*29a0*/  IMAD R7, R24.reuse, UR11, R3 ;  /* 0x0000000b18077c24 */ /* 0x040fe4000f8e0203 */
[----:B------:R-:W-:-:S04]  /*29b0*/  IMAD.WIDE.U32 R24, R24, UR10, RZ ;  /* 0x0000000a18187c25 */ /* 0x000fc8000f8e00ff */
[----:B------:R-:W-:-:S04]  /*29c0*/  IMAD.WIDE.U32 R2, R5, UR8, R42 ;  /* 0x0000000805027c25 */ /* 0x000fc8000f8e002a */
[----:B------:R-:W-:Y:S02]  /*29d0*/  IMAD R9, R5, UR9, R22 ;  /* 0x0000000905097c24 */ /* 0x000fe4000f8e0216 */
[----:B------:R-:W-:Y:S02]  /*29e0*/  IMAD.IADD R7, R25, 0x1, R7 ;  /* 0x0000000119077824 */ /* 0x000fe400078e0207 */
[----:B------:R-:W-:-:S03]  /*29f0*/  IMAD.SHL.U32 R5, R24, 0x2, RZ ;  /* 0x0000000218057824 */ /* 0x000fc600078e00ff */
[----:B------:R-:W-:Y:S01]  /*2a00*/  SHF.L.U64.HI R24, R24, 0x1, R7 ;  /* 0x0000000118187819 */ /* 0x000fe20000010207 */
[----:B------:R-:W-:Y:S01]  /*2a10*/  IMAD.IADD R7, R3, 0x1, R9 ;  /* 0x0000000103077824 */ /* 0x000fe200078e0209 */
[----:B------:R-:W-:Y:S02]  /*2a20*/  IADD3 R6, P1, PT, R5, R2, RZ ;  /* 0x0000000205067210 */ /* 0x000fe40007f3e0ff */
[----:B------:R-:W-:Y:S02]  /*2a30*/  @P0 IADD3 R0, P3, P4, R2, -UR10, R5 ;  /* 0x8000000a02000c10 */ /* 0x000fe4000fc7e005 */
[----:B--2---:R-:W-:Y:S01]  /*2a40*/  LEA R2, P2, R6, UR4, 0x2 ;  /* 0x0000000406027c11 */ /* 0x004fe2000f8410ff */
[----:B------:R-:W-:Y:S01]  /*2a50*/  IMAD.X R3, R24, 0x1, R7, P1 ;  /* 0x0000000118037824 */ /* 0x000fe200008e0607 */
[----:B------:R-:W-:Y:S01]  /*2a60*/  @P0 IADD3.X R5, PT, PT, R7, ~UR11, R24, P3, P4 ;  /* 0x8000000b07050c10 */ /* 0x000fe20009fe8418 */
[----:B------:R-:W-:Y:S01]  /*2a70*/  IMAD.MOV.U32 R7, RZ, RZ, -0x800000 ;  /* 0xff800000ff077424 */ /* 0x000fe200078e00ff */
[----:B------:R-:W-:-:S02]  /*2a80*/  @P0 LEA R4, P1, R0, UR4, 0x2 ;  /* 0x0000000400040c11 */ /* 0x000fc4000f8210ff */
[----:B------:R-:W-:Y:S02]  /*2a90*/  LEA.HI.X R3, R6, UR5, R3, 0x2, P2 ;  /* 0x0000000506037c11 */ /* 0x000fe400090f1403 */
[----:B------:R-:W-:Y:S01]  /*2aa0*/  @P0 LEA.HI.X R5, R0, UR5, R5, 0x2, P1 ;  /* 0x0000000500050c11 */ /* 0x000fe200088f1405 */
[----:B------:R-:W2:Y:S02]  /*2ab0*/  LDCU.64 UR4, c[0x0][0x3b8] ;  /* 0x00007700ff0477ac */ /* 0x000ea40008000a00 */
[----:B------:R-:W3:Y:S04]  /*2ac0*/  LDG.E R2, desc[UR6][R2.64] ;  /* 0x0000000602027981 */ /* 0x000ee8000c1e1900 */
[----:B------:R-:W3:Y:S02]  /*2ad0*/  @P0 LDG.E R7, desc[UR6][R4.64] ;  /* 0x0000000604070981 */ /* 0x000ee4000c1e1900 */
[----:B---3--:R-:W-:-:S04]  /*2ae0*/  FSETP.GT.FTZ.AND P0, PT, R2, R7, PT ;  /* 0x000000070200720b */ /* 0x008fc80003f14000 */
        /* <DEDUP_REMOVED lines=8> */
[----:B------:R-:W3:Y:S02]  /*2b70*/  MUFU.EX2 R7, R7 ;  /* 0x0000000700077308 */ /* 0x000ee40000000800 */
[----:B---3--:R-:W-:-:S06]  /*2b80*/  FADD.FTZ R4, R6, R7 ;  /* 0x0000000706047221 */ /* 0x008fcc0000010000 */
[----:B------:R-:W3:Y:S01]  /*2b90*/  MUFU.LG2 R3, R4 ;  /* 0x0000000400037308 */ /* 0x000ee20000000c00 */
[----:B--2---:R-:W-:Y:S01]  /*2ba0*/  LEA R2, P0, R45, UR4, 0x2 ;  /* 0x000000042d027c11 */ /* 0x004fe2000f8010ff */
[----:B---3--:R-:W-:-:S03]  /*2bb0*/  FFMA.FTZ R0, R3, 0.69314718246459960938, R0 ;  /* 0x3f31721803007823 */ /* 0x008fc60000010000 */
[----:B------:R-:W-:Y:S01]  /*2bc0*/  LEA.HI.X R3, R45, UR5, RZ, 0x2, P0 ;  /* 0x000000052d037c11 */ /* 0x000fe200080f14ff */
[----:B------:R-:W-:-:S05]  /*2bd0*/  FADD.FTZ R5, -R0, -RZ ;  /* 0x800000ff00057221 */ /* 0x000fca0000010100 */
[----:B------:R-:W-:Y:S01]  /*2be0*/  STG.E desc[UR6][R2.64], R5 ;  /* 0x0000000502007986 */ /* 0x000fe2000c101906 */
[----:B------:R-:W-:Y:S05]  /*2bf0*/  EXIT ;  /* 0x000000000000794d */ /* 0x000fea0003800000 */
.L_x_353:
        /* <DEDUP_REMOVED lines=11> */
        .weak           $__internal_9_$__cuda_sm20_div_u64
        .type           $__internal_9_$__cuda_sm20_div_u64,@function
        .size           $__internal_9_$__cuda_sm20_div_u64,(.L_x_520 - $__internal_9_$__cuda_sm20_div_u64)
$__internal_9_$__cuda_sm20_div_u64:
        /* <DEDUP_REMOVED lines=65> */
[----:B------:R-:W-:Y:S06]  /*30c0*/  RET.REL.NODEC R2 `(_ZN2at6native43_GLOBAL__N__c95f0927_10_LossCTC_cu_88d8892b29ctc_loss_log_alpha_gpu_kernelIflEEvPT_PKS3_PKllPKT0_S8_lS4_llllllS8_lll) ;  /* 0xffffffcc02cc7950 */ /* 0x000fec0003c3ffff */
.L_x_393:
        /* <DEDUP_REMOVED lines=11> */
.L_x_520:


//--------------------- .text._ZN2at6native43_GLOBAL__N__c95f0927_10_LossCTC_cu_88d8892b29ctc_loss_log_alpha_gpu_kernelIdiEEvPT_PKS3_PKllPKT0_S8_lS4_llllllS8_lll --------------------------
	.section	.text._ZN2at6native43_GLOBAL__N__c95f0927_10_LossCTC_cu_88d8892b29ctc_loss_log_alpha_gpu_kernelIdiEEvPT_PKS3_PKllPKT0_S8_lS4_llllllS8_lll,"ax",@progbits
	.align	128
.text._ZN2at6native43_GLOBAL__N__c95f0927_10_LossCTC_cu_88d8892b29ctc_loss_log_alpha_gpu_kernelIdiEEvPT_PKS3_PKllPKT0_S8_lS4_llllllS8_lll:
        .type           _ZN2at6native43_GLOBAL__N__c95f0927_10_LossCTC_cu_88d8892b29ctc_loss_log_alpha_gpu_kernelIdiEEvPT_PKS3_PKllPKT0_S8_lS4_llllllS8_lll,@function
        .size           _ZN2at6native43_GLOBAL__N__c95f0927_10_LossCTC_cu_88d8892b29ctc_loss_log_alpha_gpu_kernelIdiEEvPT_PKS3_PKllPKT0_S8_lS4_llllllS8_lll,(.L_x_522 - _ZN2at6native43_GLOBAL__N__c95f0927_10_LossCTC_cu_88d8892b29ctc_loss_log_alpha_gpu_kernelIdiEEvPT_PKS3_PKllPKT0_S8_lS4_llllllS8_lll)
        .other          _ZN2at6native43_GLOBAL__N__c95f0927_10_LossCTC_cu_88d8892b29ctc_loss_log_alpha_gpu_kernelIdiEEvPT_PKS3_PKllPKT0_S8_lS4_llllllS8_lll,@"STO_CUDA_ENTRY STV_DEFAULT"
_ZN2at6native43_GLOBAL__N__c95f0927_10_LossCTC_cu_88d8892b29ctc_loss_log_alpha_gpu_kernelIdiEEvPT_PKS3_PKllPKT0_S8_lS4_llllllS8_lll:
        /* <DEDUP_REMOVED lines=43> */
[----:B------:R-:W-:Y:S02]  /*02b0*/  IMAD R27, R12, UR7, R3 ;  /* 0x000000070c1b7c24 */ /* 0x000fe4000f8e0203 */
[----:B------:R-:W-:Y:S02]  /*02c0*/  IMAD.MOV.U32 R26, RZ, RZ, R2 ;  /* 0x000000ffff1a7224 */ /* 0x000fe400078e0002 */
[----:B0-----:R-:W-:Y:S02]  /*02d0*/  IMAD.X R4, RZ, RZ, R11, P1 ;  /* 0x000000ffff047224 */ /* 0x001fe400008e060b */
[----:B---3--:R-:W-:-:S03]  /*02e0*/  IMAD R0, R22, UR11, RZ ;  /* 0x0000000b16007c24 */ /* 0x008fc6000f8e02ff */
[----:B------:R-:W-:Y:S01]  /*02f0*/  ISETP.GT.AND.EX P0, PT, R4, RZ, PT, P0 ;  /* 0x000000ff0400720c */ /* 0x000fe20003f04300 */
[----:B------:R-:W-:-:S03]  /*0300*/  IMAD R23, R23, UR10, R0 ;  /* 0x0000000a17177c24 */ /* 0x000fc6000f8e0200 */
[----:B------:R-:W-:Y:S01]  /*0310*/  SEL R5, R9, R10, P0 ;  /* 0x0000000a09057207 */ /* 0x000fe20000000000 */
[----:B------:R-:W-:Y:S01]  /*0320*/  IMAD.WIDE.U32 R8, R22, UR10, R26 ;  /* 0x0000000a16087c25 */ /* 0x000fe2000f8e001a */
[----:B------:R-:W-:Y:S02]  /*0330*/  SEL R4, R4, RZ, P0 ;  /* 0x000000ff04047207 */ /* 0x000fe40000000000 */
[----:B------:R-:W-:Y:S01]  /*0340*/  IADD3 R5, P0, PT, R5, -0x1, RZ ;  /* 0xffffffff05057810 */ /* 0x000fe20007f1e0ff */
[----:B------:R-:W-:Y:S01]  /*0350*/  IMAD.IADD R9, R9, 0x1, R23 ;  /* 0x0000000109097824 */ /* 0x000fe200078e0217 */
[----:B----4-:R-:W-:Y:S02]  /*0360*/  LEA R32, P2, R8, UR12, 0x3 ;  /* 0x0000000c08207c11 */ /* 0x010fe4000f8418ff */
[----:B------:R-:W-:Y:S02]  /*0370*/  IADD3.X R4, PT, PT, R4, -0x1, RZ, P0, !PT ;  /* 0xffffffff04047810 */ /* 0x000fe400007fe4ff */
[----:B------:R-:W-:-:S02]  /*0380*/  LEA.HI.X R33, R8, UR13, R9, 0x3, P2 ;  /* 0x0000000d08217c11 */ /* 0x000fc400090f1c09 */
[----:B------:R-:W-:Y:S02]  /*0390*/  ISETP.NE.U32.AND P0, PT, R4, RZ, PT ;  /* 0x000000ff0400720c */ /* 0x000fe40003f05070 */
[----:B------:R-:W-:-:S04]  /*03a0*/  LEA R22, P1, R6, UR8, 0x2 ;  /* 0x0000000806167c11 */ /* 0x000fc8000f8210ff */
[----:B------:R-:W-:-:S07]  /*03b0*/  LEA.HI.X R23, R6, UR9, R7, 0x2, P1 ;  /* 0x0000000906177c11 */ /* 0x000fce00088f1407 */
        /* <DEDUP_REMOVED lines=12> */
[----:B------:R-:W-:Y:S02]  /*0480*/  IMAD R5, R10, R7, R5 ;  /* 0x000000070a057224 */ /* 0x000fe400078e0205 */
[----:B------:R-:W-:-:S03]  /*0490*/  IMAD.MOV.U32 R7, RZ, RZ, RZ ;  /* 0x000000ffff077224 */ /* 0x000fc600078e00ff */
[----:B------:R-:W-:-:S13]  /*04a0*/  ISETP.GE.U32.AND P0, PT, R5, R10, PT ;  /* 0x0000000a0500720c */ /* 0x000fda0003f06070 */
[----:B------:R-:W-:Y:S02]  /*04b0*/  @P0 IMAD.IADD R5, R5, 0x1, -R10 ;  /* 0x0000000105050824 */ /* 0x000fe400078e0a0a */
[----:B------:R-:W-:-:S03]  /*04c0*/  @P0 VIADD R4, R4, 0x1 ;  /* 0x0000000104040836 */ /* 0x000fc60000000000 */
[----:B------:R-:W-:-:S13]  /*04d0*/  ISETP.GE.U32.AND P1, PT, R5, R10, PT ;  /* 0x0000000a0500720c */ /* 0x000fda0003f26070 */
[----:B------:R-:W-:Y:S02]  /*04e0*/  @P1 IADD3 R4, PT, PT, R4, 0x1, RZ ;  /* 0x0000000104041810 */ /* 0x000fe40007ffe0ff */
[----:B------:R-:W-:-:S05]  /*04f0*/  @!P2 LOP3.LUT R4, RZ, R10, RZ, 0x33, !PT ;  /* 0x0000000aff04a212 */ /* 0x000fca00078e33ff */
[----:B------:R-:W-:Y:S01]  /*0500*/  IMAD.MOV.U32 R6, RZ, RZ, R4 ;  /* 0x000000ffff067224 */ /* 0x000fe200078e0004 */
[----:B------:R-:W-:Y:S06]  /*0510*/  BRA `(.L_x_397) ;  /* 0x0000000000087947 */ /* 0x000fec0003800000 */
.L_x_396:
[----:B------:R-:W-:-:S07]  /*0520*/  MOV R0, 0x540 ;  /* 0x0000054000007802 */ /* 0x000fce0000000f00 */
[----:B-----5:R-:W-:Y:S05]  /*0530*/  CALL.REL.NOINC `($__internal_10_$__cuda_sm20_div_u64) ;  /* 0x0000003000e87944 */ /* 0x020fea0003c00000 */
.L_x_397:
        /* <DEDUP_REMOVED lines=14> */
[----:B------:R-:W-:-:S07]  /*0620*/  IMAD.MOV.U32 R25, RZ, RZ, RZ ;  /* 0x000000ffff197224 */ /* 0x000fce00078e00ff */
.L_x_409:
[----:B0-----:R-:W-:Y:S01]  /*0630*/  IADD3 R37, P2, PT, R9, R0, RZ ;  /* 0x0000000009257210 */ /* 0x001fe20007f5e0ff */
[----:B------:R-:W-:Y:S01]  /*0640*/  BSSY.RECONVERGENT B1, `(.L_x_400) ;  /* 0x000001e000017945 */ /* 0x000fe20003800200 */
[----:B------:R-:W-:Y:S01]  /*0650*/  IADD3 R8, P0, PT, R8, 0x4, RZ ;  /* 0x0000000408087810 */ /* 0x000fe20007f1e0ff */
[----:B-12---:R-:W-:Y:S01]  /*0660*/  IMAD.MOV.U32 R30, RZ, RZ, 0x0 ;  /* 0x00000000ff1e7424 */ /* 0x006fe200078e00ff */
[----:B------:R-:W-:Y:S01]  /*0670*/  ISETP.NE.U32.AND P1, PT, R37, 0x1, PT ;  /* 0x000000012500780c */ /* 0x000fe20003f25070 */
[----:B------:R-:W-:Y:S01]  /*0680*/  IMAD.MOV.U32 R31, RZ, RZ, -0x100000 ;  /* 0xfff00000ff1f7424 */ /* 0x000fe200078e00ff */
[----:B------:R-:W-:Y:S01]  /*0690*/  IADD3.X R24, PT, PT, RZ, R5, RZ, P2, !PT ;  /* 0x00000005ff187210 */ /* 0x000fe200017fe4ff */
[----:B------:R-:W-:Y:S01]  /*06a0*/  IMAD.X R25, RZ, RZ, R25, P0 ;  /* 0x000000ffff197224 */ /* 0x000fe200000e0619 */
[----:B------:R-:W-:Y:S02]  /*06b0*/  ISETP.NE.U32.AND P0, PT, R8, R7, PT ;  /* 0x000000070800720c */ /* 0x000fe40003f05070 */
[----:B------:R-:W-:-:S02]  /*06c0*/  ISETP.NE.AND.EX P1, PT, R24, RZ, PT, P1 ;  /* 0x000000ff1800720c */ /* 0x000fc40003f25310 */
[----:B------:R-:W-:-:S11]  /*06d0*/  ISETP.NE.AND.EX P0, PT, R25, R6, PT, P0 ;  /* 0x000000061900720c */ /* 0x000fd60003f05300 */
[----:B------:R-:W-:Y:S05]  /*06e0*/  @!P1 BRA `(.L_x_401) ;  /* 0x0000000000149947 */ /* 0x000fea0003800000 */
[----:B------:R-:W-:-:S04]  /*06f0*/  ISETP.NE.U32.AND P1, PT, R37, RZ, PT ;  /* 0x000000ff2500720c */ /* 0x000fc80003f25070 */
[----:B------:R-:W-:-:S13]  /*0700*/  ISETP.NE.AND.EX P1, PT, R24, RZ, PT, P1 ;  /* 0x000000ff1800720c */ /* 0x000fda0003f25310 */
[----:B------:R-:W-:Y:S05]  /*0710*/  @P1 BRA `(.L_x_402) ;  /* 0x0000000000401947 */ /* 0x000fea0003800000 */
[----:B------:R0:W5:Y:S01]  /*0720*/  LDG.E.64 R30, desc[UR4][R32.64] ;  /* 0x00000004201e7981 */ /* 0x000162000c1e1b00 */
[----:B------:R-:W-:Y:S05]  /*0730*/  BRA `(.L_x_402) ;  /* 0x0000000000387947 */ /* 0x000fea0003800000 */
.L_x_401:
[----:B-----5:R-:W-:-:S04]  /*0740*/  ISETP.NE.U32.AND P1, PT, R18, RZ, PT ;  /* 0x000000ff1200720c */ /* 0x020fc80003f25070 */
[----:B------:R-:W-:-:S13]  /*0750*/  ISETP.NE.AND.EX P1, PT, R19, RZ, PT, P1 ;  /* 0x000000ff1300720c */ /* 0x000fda0003f25310 */
[----:B------:R-:W-:Y:S05]  /*0760*/  @!P1 BRA `(.L_x_402) ;  /* 0x00000000002c9947 */ /* 0x000fea0003800000 */
[----:B------:R-:W2:Y:S01]  /*0770*/  LDG.E.CONSTANT R31, desc[UR4][R22.64] ;  /* 0x00000004161f7981 */ /* 0x000ea2000c1e9900 */
[----:B------:R-:W-:Y:S02]  /*0780*/  IMAD.MOV.U32 R28, RZ, RZ, R2 ;  /* 0x000000ffff1c7224 */ /* 0x000fe400078e0002 */
[----:B------:R-:W-:Y:S01]  /*0790*/  IMAD.MOV.U32 R29, RZ, RZ, R27 ;  /* 0x000000ffff1d7224 */ /* 0x000fe200078e001b */
[----:B--2---:R-:W-:Y:S01]  /*07a0*/  SHF.R.S32.HI R14, RZ, 0x1f, R31 ;  /* 0x0000001fff0e7819 */ /* 0x004fe2000001141f */
[----:B------:R-:W-:-:S04]  /*07b0*/  IMAD.WIDE.U32 R28, R31, UR18, R28 ;  /* 0x000000121f1c7c25 */ /* 0x000fc8000f8e001c */
[----:B------:R-:W-:Y:S01]  /*07c0*/  IMAD R14, R14, UR18, RZ ;  /* 0x000000120e0e7c24 */ /* 0x000fe2000f8e02ff */
[----:B------:R-:W-:-:S03]  /*07d0*/  LEA R30, P1, R28, UR20, 0x3 ;  /* 0x000000141c1e7c11 */ /* 0x000fc6000f8218ff */
[----:B------:R-:W-:-:S04]  /*07e0*/  IMAD R31, R31, UR19, R14 ;  /* 0x000000131f1f7c24 */ /* 0x000fc8000f8e020e */
[----:B------:R-:W-:-:S05]  /*07f0*/  IMAD.IADD R29, R29, 0x1, R31 ;  /* 0x000000011d1d7824 */ /* 0x000fca00078e021f */
[----:B------:R-:W-:-:S06]  /*0800*/  LEA.HI.X R31, R28, UR21, R29, 0x3, P1 ;  /* 0x000000151c1f7c11 */ /* 0x000fcc00088f1c1d */
[----:B------:R-:W5:Y:S02]  /*0810*/  LDG.E.64 R30, desc[UR4][R30.64] ;  /* 0x000000041e1e7981 */ /* 0x000f64000c1e1b00 */
.L_x_402:
[----:B------:R-:W-:Y:S05]  /*0820*/  BSYNC.RECONVERGENT B1 ;  /* 0x0000000000017941 */ /* 0x000fea0003800200 */
.L_x_400:
[----:B------:R-:W-:Y:S02]  /*0830*/  IADD3 R41, P3, PT, R10, R37, RZ ;  /* 0x000000250a297210 */ /* 0x000fe40007f7e0ff */
[----:B-----5:R-:W-:-:S03]  /*0840*/  ISETP.NE.U32.AND P1, PT, R18, RZ, PT ;  /* 0x000000ff1200720c */ /* 0x020fc60003f25070 */
[----:B------:R-:W-:Y:S01]  /*0850*/  IMAD.X R40, RZ, RZ, R24, P3 ;  /* 0x000000ffff287224 */ /* 0x000fe200018e0618 */
[----:B------:R-:W-:Y:S02]  /*0860*/  ISETP.NE.AND.EX P2, PT, R19, RZ, PT, P1 ;  /* 0x000000ff1300720c */ /* 0x000fe40003f45310 */
[----:B------:R-:W-:-:S04]  /*0870*/  ISETP.NE.U32.AND P1, PT, R41, 0x1, PT ;  /* 0x000000012900780c */ /* 0x000fc80003f25070 */
[----:B------:R-:W-:-:S13]  /*0880*/  ISETP.NE.OR.EX P1, PT, R40, RZ, !P2, P1 ;  /* 0x000000ff2800720c */ /* 0x000fda0005725710 */
[----:B------:R-:W2:Y:S01]  /*0890*/  @!P1 LDG.E.CONSTANT R39, desc[UR4][R22.64] ;  /* 0x0000000416279981 */ /* 0x000ea2000c1e9900 */
[----:B------:R-:W1:Y:S01]  /*08a0*/  @!P1 LDC.64 R42, c[0x0][0x3d0] ;  /* 0x0000f400ff2a9b82 */ /* 0x000e620000000a00 */
[----:B------:R-:W-:Y:S01]  /*08b0*/  ISETP.GT.U32.AND P2, PT, R37, R13, PT ;  /* 0x0000000d2500720c */ /* 0x000fe20003f44070 */
[----:B------:R-:W-:Y:S01]  /*08c0*/  @!P1 IMAD.MOV.U32 R28, RZ, RZ, R2 ;  /* 0x000000ffff1c9224 */ /* 0x000fe200078e0002 */
[----:B------:R-:W-:Y:S02]  /*08d0*/  BSSY.RECONVERGENT B1, `(.L_x_403) ;  /* 0x0000016000017945 */ /* 0x000fe40003800200 */
[----:B------:R-:W-:-:S03]  /*08e0*/  ISETP.GT.AND.EX P2, PT, R24, R11, PT, P2 ;  /* 0x0000000b1800720c */ /* 0x000fc60003f44320 */
[----:B------:R-:W3:Y:S01]  /*08f0*/  @!P1 LDC.64 R44, c[0x0][0x388] ;  /* 0x0000e200ff2c9b82 */ /* 0x000ee20000000a00 */
[----:B--2---:R-:W-:-:S05]  /*0900*/  @!P1 SHF.R.S32.HI R29, RZ, 0x1f, R39 ;  /* 0x0000001fff1d9819 */ /* 0x004fca0000011427 */
[-C--:B-1----:R-:W-:Y:S02]  /*0910*/  @!P1 IMAD R14, R29, R42.reuse, RZ ;  /* 0x0000002a1d0e9224 */ /* 0x082fe400078e02ff */
[----:B------:R-:W-:Y:S02]  /*0920*/  @!P1 IMAD.MOV.U32 R29, RZ, RZ, R27 ;  /* 0x000000ffff1d9224 */ /* 0x000fe400078e001b */
[C---:B------:R-:W-:Y:S02]  /*0930*/  @!P1 IMAD R43, R39.reuse, R43, R14 ;  /* 0x0000002b272b9224 */ /* 0x040fe400078e020e */
[----:B------:R-:W-:Y:S01]  /*0940*/  @!P1 IMAD.WIDE.U32 R34, R39, R42, R28 ;  /* 0x0000002a27229225 */ /* 0x000fe200078e001c */
[----:B------:R-:W-:-:S03]  /*0950*/  MOV R29, 0xfff00000 ;  /* 0xfff00000001d7802 */ /* 0x000fc60000000f00 */
[----:B------:R-:W-:Y:S01]  /*0960*/  @!P1 IMAD.IADD R43, R35, 0x1, R43 ;  /* 0x00000001232b9824 */ /* 0x000fe200078e022b */
[----:B---3--:R-:W-:Y:S01]  /*0970*/  @!P1 LEA R38, P3, R34, R44, 0x3 ;  /* 0x0000002c22269211 */ /* 0x008fe200078618ff */
[----:B------:R-:W-:-:S03]  /*0980*/  IMAD.MOV.U32 R28, RZ, RZ, 0x0 ;  /* 0x00000000ff1c7424 */ /* 0x000fc600078e00ff */
[----:B------:R-:W-:Y:S01]  /*0990*/  @!P1 LEA.HI.X R39, R34, R45, R43, 0x3, P3 ;  /* 0x0000002d22279211 */ /* 0x000fe200018f1c2b */
[----:B------:R-:W-:Y:S08]  /*09a0*/  @P2 BRA `(.L_x_404) ;  /* 0x0000000000202947 */ /* 0x000ff00003800000 */
[----:B------:R-:W-:Y:S02]  /*09b0*/  IMAD.MOV.U32 R14, RZ, RZ, R20 ;  /* 0x000000ffff0e7224 */ /* 0x000fe400078e0014 */
[----:B------:R-:W-:Y:S02]  /*09c0*/  IMAD R24, R24, UR14, RZ ;  /* 0x0000000e18187c24 */ /* 0x000fe4000f8e02ff */
[----:B------:R-:W-:-:S04]  /*09d0*/  IMAD.WIDE.U32 R34, R37, UR14, R14 ;  /* 0x0000000e25227c25 */ /* 0x000fc8000f8e000e */
[----:B------:R-:W-:Y:S01]  /*09e0*/  IMAD R37, R37, UR15, R24 ;  /* 0x0000000f25257c24 */ /* 0x000fe2000f8e0218 */
[----:B------:R-:W-:-:S03]  /*09f0*/  LEA R36, P2, R34, UR16, 0x3 ;  /* 0x0000001022247c11 */ /* 0x000fc6000f8418ff */
[----:B------:R-:W-:-:S05]  /*0a00*/  IMAD.IADD R35, R35, 0x1, R37 ;  /* 0x0000000123237824 */ /* 0x000fca00078e0225 */
[----:B------:R-:W-:-:S05]  /*0a10*/  LEA.HI.X R37, R34, UR17, R35, 0x3, P2 ;  /* 0x0000001122257c11 */ /* 0x000fca00090f1c23 */
[----:B------:R1:W-:Y:S02]  /*0a20*/  STG.E.64 desc[UR4][R36.64], R30 ;  /* 0x0000001e24007986 */ /* 0x0003e4000c101b04 */
.L_x_404:
[----:B------:R-:W-:Y:S05]  /*0a30*/  BSYNC.RECONVERGENT B1 ;  /* 0x0000000000017941 */ /* 0x000fea0003800200 */
.L_x_403:
[----:B------:R-:W2:Y:S01]  /*0a40*/  @!P1 LDG.E.64 R28, desc[UR4][R38.64] ;  /* 0x00000004261c9981 */ /* 0x000ea2000c1e1b00 */
[----:B------:R-:W-:Y:S01]  /*0a50*/  ISETP.GT.U32.AND P1, PT, R41, R13, PT ;  /* 0x0000000d2900720c */ /* 0x000fe20003f24070 */
[----:B------:R-:W-:Y:S03]  /*0a60*/  BSSY.RECONVERGENT B1, `(.L_x_405) ;  /* 0x000001f000017945 */ /* 0x000fe60003800200 */
[----:B------:R-:W-:-:S13]  /*0a70*/  ISETP.GT.AND.EX P1, PT, R40, R11, PT, P1 ;  /* 0x0000000b2800720c */ /* 0x000fda0003f24310 */
[----:B------:R-:W3:Y:S01]  /*0a80*/  @!P1 LDC.64 R34, c[0x0][0x3e8] ;  /* 0x0000fa00ff229b82 */ /* 0x000ee20000000a00 */
[----:B------:R-:W-:-:S07]  /*0a90*/  @!P1 IMAD.MOV.U32 R14, RZ, RZ, R20 ;  /* 0x000000ffff0e9224 */ /* 0x000fce00078e0014 */
[----:B------:R-:W4:Y:S01]  /*0aa0*/  @!P1 LDC.64 R42, c[0x0][0x380] ;  /* 0x0000e000ff2a9b82 */ /* 0x000f220000000a00 */
[-C--:B---3--:R-:W-:Y:S02]  /*0ab0*/  @!P1 IMAD R24, R40, R34.reuse, RZ ;  /* 0x0000002228189224 */ /* 0x088fe400078e02ff */
[----:B-1----:R-:W-:-:S04]  /*0ac0*/  @!P1 IMAD.WIDE.U32 R30, R41, R34, R14 ;  /* 0x00000022291e9225 */ /* 0x002fc800078e000e */
[----:B------:R-:W-:Y:S01]  /*0ad0*/  @!P1 IMAD R35, R41, R35, R24 ;  /* 0x0000002329239224 */ /* 0x000fe200078e0218 */
[----:B------:R-:W-:Y:S02]  /*0ae0*/  IADD3 R41, P3, PT, R10, R41, RZ ;  /* 0x000000290a297210 */ /* 0x000fe40007f7e0ff */
[----:B----4-:R-:W-:Y:S01]  /*0af0*/  @!P1 LEA R34, P2, R30, R42, 0x3 ;  /* 0x0000002a1e229211 */ /* 0x010fe200078418ff */
[----:B------:R-:W-:Y:S01]  /*0b00*/  @!P1 IMAD.IADD R14, R31, 0x1, R35 ;  /* 0x000000011f0e9824 */ /* 0x000fe200078e0223 */
[----:B------:R-:W-:Y:S01]  /*0b10*/  IADD3 R37, P4, PT, R10, R41, RZ ;  /* 0x000000290a257210 */ /* 0x000fe20007f9e0ff */
[----:B------:R-:W-:-:S03]  /*0b20*/  IMAD.X R24, RZ, RZ, R40, P3 ;  /* 0x000000ffff187224 */ /* 0x000fc600018e0628 */
[----:B------:R-:W-:Y:S01]  /*0b30*/  @!P1 LEA.HI.X R35, R30, R43, R14, 0x3, P2 ;  /* 0x0000002b1e239211 */ /* 0x000fe200010f1c0e */
[----:B------:R-:W-:Y:S01]  /*0b40*/  IMAD.X R36, RZ, RZ, R24, P4 ;  /* 0x000000ffff247224 */ /* 0x000fe200020e0618 */
[-C--:B------:R-:W-:Y:S02]  /*0b50*/  ISETP.GT.U32.AND P2, PT, R41, R13.reuse, PT ;  /* 0x0000000d2900720c */ /* 0x080fe40003f44070 */
[----:B------:R-:W-:Y:S01]  /*0b60*/  ISETP.GT.U32.AND P3, PT, R37, R13, PT ;  /* 0x0000000d2500720c */ /* 0x000fe20003f64070 */
[----:B--2---:R1:W-:Y:S01]  /*0b70*/  @!P1 STG.E.64 desc[UR4][R34.64], R28 ;  /* 0x0000001c22009986 */ /* 0x0043e2000c101b04 */
[-C--:B------:R-:W-:Y:S02]  /*0b80*/  ISETP.GT.AND.EX P1, PT, R24, R11.reuse, PT, P2 ;  /* 0x0000000b1800720c */ /* 0x080fe40003f24320 */
[----:B------:R-:W-:-:S11]  /*0b90*/  ISETP.GT.AND.EX P2, PT, R36, R11, PT, P3 ;  /* 0x0000000b2400720c */ /* 0x000fd60003f44330 */
[----:B-1----:R-:W-:Y:S05]  /*0ba0*/  @P1 BRA `(.L_x_406) ;  /* 0x0000000000281947 */ /* 0x002fea0003800000 */
[----:B------:R-:W-:Y:S02]  /*0bb0*/  IMAD R24, R24, UR14, RZ ;  /* 0x0000000e18187c24 */ /* 0x000fe4000f8e02ff */
[----:B------:R-:W-:Y:S02]  /*0bc0*/  IMAD.MOV.U32 R14, RZ, RZ, R20 ;  /* 0x000000ffff0e7224 */ /* 0x000fe400078e0014 */
[C---:B------:R-:W-:Y:S02]  /*0bd0*/  IMAD R31, R41.reuse, UR15, R24 ;  /* 0x0000000f291f7c24 */ /* 0x040fe4000f8e0218 */
[----:B------:R-:W-:-:S04]  /*0be0*/  IMAD.WIDE.U32 R28, R41, UR14, R14 ;  /* 0x0000000e291c7c25 */ /* 0x000fc8000f8e000e */
[----:B------:R-:W-:Y:S01]  /*0bf0*/  IMAD.IADD R29, R29, 0x1, R31 ;  /* 0x000000011d1d7824 */ /* 0x000fe200078e021f */
[----:B------:R-:W-:-:S04]  /*0c00*/  LEA R30, P1, R28, UR16, 0x3 ;  /* 0x000000101c1e7c11 */ /* 0x000fc8000f8218ff */
[----:B------:R-:W-:Y:S01]  /*0c10*/  LEA.HI.X R31, R28, UR17, R29, 0x3, P1 ;  /* 0x000000111c1f7c11 */ /* 0x000fe200088f1c1d */
[----:B------:R-:W-:Y:S02]  /*0c20*/  IMAD.MOV.U32 R28, RZ, RZ, 0x0 ;  /* 0x00000000ff1c7424 */ /* 0x000fe400078e00ff */
[----:B------:R-:W-:-:S05]  /*0c30*/  IMAD.MOV.U32 R29, RZ, RZ, -0x100000 ;  /* 0xfff00000ff1d7424 */ /* 0x000fca00078e00ff */
[----:B------:R1:W-:Y:S02]  /*0c40*/  STG.E.64 desc[UR4][R30.64], R28 ;  /* 0x0000001c1e007986 */ /* 0x0003e4000c101b04 */
.L_x_406:
[----:B------:R-:W-:Y:S05]  /*0c50*/  BSYNC.RECONVERGENT B1 ;  /* 0x0000000000017941 */ /* 0x000fea0003800200 */
.L_x_405:
[----:B------:R-:W-:Y:S04]  /*0c60*/  BSSY.RECONVERGENT B1, `(.L_x_407) ;  /* 0x000000c000017945 */ /* 0x000fe80003800200 */
[----:B------:R-:W-:Y:S05]  /*0c70*/  @P2 BRA `(.L_x_408) ;  /* 0x0000000000282947 */ /* 0x000fea0003800000 */
[----:B------:R-:W-:Y:S01]  /*0c80*/  MOV R14, R20 ;  /* 0x00000014000e7202 */ /* 0x000fe20000000f00 */
[----:B------:R-:W-:-:S04]  /*0c90*/  IMAD R24, R36, UR14, RZ ;  /* 0x0000000e24187c24 */ /* 0x000fc8000f8e02ff */
[C---:B-1----:R-:W-:Y:S02]  /*0ca0*/  IMAD R31, R37.reuse, UR15, R24 ;  /* 0x0000000f251f7c24 */ /* 0x042fe4000f8e0218 */
[----:B------:R-:W-:-:S04]  /*0cb0*/  IMAD.WIDE.U32 R28, R37, UR14, R14 ;  /* 0x0000000e251c7c25 */ /* 0x000fc8000f8e000e */
[----:B------:R-:W-:Y:S01]  /*0cc0*/  IMAD.IADD R29, R29, 0x1, R31 ;  /* 0x000000011d1d7824 */ /* 0x000fe200078e021f */
[----:B------:R-:W-:-:S04]  /*0cd0*/  LEA R30, P1, R28, UR16, 0x3 ;  /* 0x000000101c1e7c11 */ /* 0x000fc8000f8218ff */
[----:B------:R-:W-:Y:S01]  /*0ce0*/  LEA.HI.X R31, R28, UR17, R29, 0x3, P1 ;  /* 0x000000111c1f7c11 */ /* 0x000fe200088f1c1d */
[----:B------:R-:W-:Y:S02]  /*0cf0*/  IMAD.MOV.U32 R28, RZ, RZ, 0x0 ;  /* 0x00000000ff1c7424 */ /* 0x000fe400078e00ff */
[----:B------:R-:W-:-:S05]  /*0d00*/  IMAD.MOV.U32 R29, RZ, RZ, -0x100000 ;  /* 0xfff00000ff1d7424 */ /* 0x000fca00078e00ff */
[----:B------:R2:W-:Y:S02]  /*0d10*/  STG.E.64 desc[UR4][R30.64], R28 ;  /* 0x0000001c1e007986 */ /* 0x0005e4000c101b04 */
.L_x_408:
[----:B------:R-:W-:Y:S05]  /*0d20*/  BSYNC.RECONVERGENT B1 ;  /* 0x0000000000017941 */ /* 0x000fea0003800200 */
.L_x_407:
[----:B------:R-:W-:-:S04]  /*0d30*/  LEA R0, P1, R10, R0, 0x2 ;  /* 0x000000000a007211 */ /* 0x000fc800078210ff */
[----:B------:R-:W-:Y:S01]  /*0d40*/  LEA.HI.X R5, R10, R5, RZ, 0x2, P1 ;  /* 0x000000050a057211 */ /* 0x000fe200008f14ff */
[----:B------:R-:W-:Y:S08]  /*0d50*/  @P0 BRA `(.L_x_409) ;  /* 0xfffffff800340947 */ /* 0x000ff0000383ffff */
.L_x_399:
[----:B------:R-:W-:Y:S05]  /*0d60*/  BSYNC.RECONVERGENT B0 ;  /* 0x0000000000007941 */ /* 0x000fea0003800200 */
.L_x_398:
[----:B------:R-:W-:Y:S01]  /*0d70*/  ISETP.NE.U32.AND P0, PT, R4, RZ, PT ;  /* 0x000000ff0400720c */ /* 0x000fe20003f05070 */
[----:B------:R-:W-:Y:S03]  /*0d80*/  BSSY.RECONVERGENT B0, `(.L_x_410) ;  /* 0x000003a000007945 */ /* 0x000fe60003800200 */
[----:B------:R-:W-:-:S13]  /*0d90*/  ISETP.NE.AND.EX P0, PT, RZ, RZ, PT, P0 ;  /* 0x000000ffff00720c */ /* 0x000fda0003f05300 */
[----:B------:R-:W-:Y:S05]  /*0da0*/  @!P0 BRA `(.L_x_411) ;  /* 0x0000000000dc8947 */ /* 0x000fea0003800000 */
[----:B-12---:R-:W-:-:S07]  /*0db0*/  CS2R R30, SRZ ;  /* 0x00000000001e7805 */ /* 0x006fce000001ff00 */
.L_x_417:
        /* <DEDUP_REMOVED lines=9> */
[----:B-12--5:R-:W-:Y:S05]  /*0e50*/  @!P1 BRA `(.L_x_413) ;  /* 0x0000000000609947 */ /* 0x026fea0003800000 */
[----:B------:R-:W-:Y:S01]  /*0e60*/  ISETP.NE.U32.AND P1, PT, R35, 0x1, PT ;  /* 0x000000012300780c */ /* 0x000fe20003f25070 */
[----:B------:R-:W-:Y:S01]  /*0e70*/  IMAD.MOV.U32 R6, RZ, RZ, 0x0 ;  /* 0x00000000ff067424 */ /* 0x000fe200078e00ff */
[----:B-----5:R-:W-:Y:S01]  /*0e80*/  ISETP.NE.U32.AND P2, PT, R18, RZ, PT ;  /* 0x000000ff1200720c */ /* 0x020fe20003f45070 */
[----:B------:R-:W-:Y:S01]  /*0e90*/  IMAD.MOV.U32 R7, RZ, RZ, -0x100000 ;  /* 0xfff00000ff077424 */ /* 0x000fe200078e00ff */
        /* <DEDUP_REMOVED lines=9> */
[----:B--2---:R-:W-:Y:S01]  /*0f30*/  MOV R6, R2 ;  /* 0x0000000200067202 */ /* 0x004fe20000000f00 */
[----:B------:R-:W-:Y:S01]  /*0f40*/  IMAD.MOV.U32 R7, RZ, RZ, R27 ;  /* 0x000000ffff077224 */ /* 0x000fe200078e001b */
[----:B---3--:R-:W-:-:S03]  /*0f50*/  SHF.R.S32.HI R14, RZ, 0x1f, R29 ;  /* 0x0000001fff0e7819 */ /* 0x008fc6000001141d */
[----:B0-----:R-:W-:-:S04]  /*0f60*/  IMAD.WIDE.U32 R24, R29, UR6, R6 ;  /* 0x000000061d187c25 */ /* 0x001fc8000f8e0006 */
[----:B------:R-:W-:Y:S01]  /*0f70*/  IMAD R14, R14, UR6, RZ ;  /* 0x000000060e0e7c24 */ /* 0x000fe2000f8e02ff */
[----:B-1----:R-:W-:-:S03]  /*0f80*/  LEA R28, P1, R24, UR8, 0x3 ;  /* 0x00000008181c7c11 */ /* 0x002fc6000f8218ff */
[----:B------:R-:W-:-:S04]  /*0f90*/  IMAD R29, R29, UR7, R14 ;  /* 0x000000071d1d7c24 */ /* 0x000fc8000f8e020e */
[----:B------:R-:W-:-:S05]  /*0fa0*/  IMAD.IADD R29, R25, 0x1, R29 ;  /* 0x00000001191d7824 */ /* 0x000fca00078e021d */
[----:B------:R-:W-:-:S05]  /*0fb0*/  LEA.HI.X R29, R24, UR9, R29, 0x3, P1 ;  /* 0x00000009181d7c11 */ /* 0x000fca00088f1c1d */
[----:B------:R1:W5:Y:S01]  /*0fc0*/  LDG.E.64 R6, desc[UR4][R28.64] ;  /* 0x000000041c067981 */ /* 0x000362000c1e1b00 */
[----:B------:R-:W-:Y:S05]  /*0fd0*/  BRA `(.L_x_414) ;  /* 0x0000000000047947 */ /* 0x000fea0003800000 */
.L_x_413:
[----:B------:R0:W5:Y:S02]  /*0fe0*/  LDG.E.64 R6, desc[UR4][R32.64] ;  /* 0x0000000420067981 */ /* 0x000164000c1e1b00 */
.L_x_414:
[----:B------:R-:W-:Y:S05]  /*0ff0*/  BSYNC.RECONVERGENT B1 ;  /* 0x0000000000017941 */ /* 0x000fea0003800200 */
.L_x_412:
[----:B------:R-:W-:Y:S01]  /*1000*/  ISETP.GT.U32.AND P1, PT, R35, R13, PT ;  /* 0x0000000d2300720c */ /* 0x000fe20003f24070 */
[----:B------:R-:W-:Y:S03]  /*1010*/  BSSY.RECONVERGENT B1, `(.L_x_415) ;  /* 0x000000d000017945 */ /* 0x000fe60003800200 */
[----:B------:R-:W-:-:S13]  /*1020*/  ISETP.GT.AND.EX P1, PT, R8, R11, PT, P1 ;  /* 0x0000000b0800720c */ /* 0x000fda0003f24310 */
[----:B------:R-:W-:Y:S05]  /*1030*/  @P1 BRA `(.L_x_416) ;  /* 0x0000000000281947 */ /* 0x000fea0003800000 */
[----:B------:R-:W2:Y:S01]  /*1040*/  LDCU.64 UR6, c[0x0][0x3e8] ;  /* 0x00007d00ff0677ac */ /* 0x000ea20008000a00 */
[----:B------:R-:W-:Y:S01]  /*1050*/  IMAD.MOV.U32 R14, RZ, RZ, R20 ;  /* 0x000000ffff0e7224 */ /* 0x000fe200078e0014 */
[----:B------:R-:W3:Y:S01]  /*1060*/  LDCU.64 UR8, c[0x0][0x380] ;  /* 0x00007000ff0877ac */ /* 0x000ee20008000a00 */
[----:B--2---:R-:W-:Y:S02]  /*1070*/  IMAD R8, R8, UR6, RZ ;  /* 0x0000000608087c24 */ /* 0x004fe4000f8e02ff */
[----:B------:R-:W-:-:S04]  /*1080*/  IMAD.WIDE.U32 R24, R35, UR6, R14 ;  /* 0x0000000623187c25 */ /* 0x000fc8000f8e000e */
[----:B-1----:R-:W-:Y:S01]  /*1090*/  IMAD R29, R35, UR7, R8 ;  /* 0x00000007231d7c24 */ /* 0x002fe2000f8e0208 */
[----:B---3--:R-:W-:-:S03]  /*10a0*/  LEA R28, P1, R24, UR8, 0x3 ;  /* 0x00000008181c7c11 */ /* 0x008fc6000f8218ff */
[----:B------:R-:W-:-:S05]  /*10b0*/  IMAD.IADD R25, R25, 0x1, R29 ;  /* 0x0000000119197824 */ /* 0x000fca00078e021d */
[----:B------:R-:W-:-:S05]  /*10c0*/  LEA.HI.X R29, R24, UR9, R25, 0x3, P1 ;  /* 0x00000009181d7c11 */ /* 0x000fca00088f1c19 */
[----:B-----5:R2:W-:Y:S02]  /*10d0*/  STG.E.64 desc[UR4][R28.64], R6 ;  /* 0x000000061c007986 */ /* 0x0205e4000c101b04 */
.L_x_416:
[----:B------:R-:W-:Y:S05]  /*10e0*/  BSYNC.RECONVERGENT B1 ;  /* 0x0000000000017941 */ /* 0x000fea0003800200 */
.L_x_415:
[----:B------:R-:W-:-:S05]  /*10f0*/  IADD3 R0, P1, PT, R10, R0, RZ ;  /* 0x000000000a007210 */ /* 0x000fca0007f3e0ff */
[----:B------:R-:W-:Y:S01]  /*1100*/  IMAD.X R5, RZ, RZ, R5, P1 ;  /* 0x000000ffff057224 */ /* 0x000fe200008e0605 */
[----:B------:R-:W-:Y:S07]  /*1110*/  @P0 BRA `(.L_x_417) ;  /* 0xfffffffc00280947 */ /* 0x000fee000383ffff */
.L_x_411:
[----:B------:R-:W-:Y:S05]  /*1120*/  BSYNC.RECONVERGENT B0 ;  /* 0x0000000000007941 */ /* 0x000fea0003800200 */
.L_x_410:
[----:B------:R-:W3:Y:S01]  /*1130*/  LDC.64 R24, c[0x0][0x3c0] ;  /* 0x0000f000ff187b82 */ /* 0x000ee20000000a00 */
[----:B-----5:R-:W-:Y:S02]  /*1140*/  IMAD.SHL.U32 R3, R18, 0x2, RZ ;  /* 0x0000000212037824 */ /* 0x020fe400078e00ff */
[----:B------:R-:W-:-:S05]  /*1150*/  IMAD.MOV.U32 R0, RZ, RZ, RZ ;  /* 0x000000ffff007224 */ /* 0x000fca00078e00ff */
[----:B------:R-:W4:Y:S08]  /*1160*/  LDC.64 R4, c[0x0][0x3e0] ;  /* 0x0000f800ff047b82 */ /* 0x000f300000000a00 */
[----:B-12---:R-:W1:Y:S01]  /*1170*/  LDC.64 R28, c[0x0][0x3e8] ;  /* 0x0000fa00ff1c7b82 */ /* 0x006e620000000a00 */
[----:B---3--:R-:W-:Y:S01]  /*1180*/  IADD3 R26, P0, PT, R2, R24, RZ ;  /* 0x00000018021a7210 */ /* 0x008fe20007f1e0ff */
[----:B------:R-:W-:-:S04]  /*1190*/  HFMA2 R2, -RZ, RZ, 0, 0 ;  /* 0x00000000ff027431 */ /* 0x000fc800000001ff */
[--C-:B------:R-:W-:Y:S01]  /*11a0*/  IMAD.X R27, R27, 0x1, R25.reuse, P0 ;  /* 0x000000011b1b7824 */ /* 0x100fe200000e0619 */
[----:B------:R-:W-:Y:S02]  /*11b0*/  SHF.L.U64.HI R25, R24, 0x3, R25 ;  /* 0x0000000318197819 */ /* 0x000fe40000010219 */
[C---:B----4-:R-:W-:Y:S01]  /*11c0*/  SHF.L.U64.HI R8, R4.reuse, 0x3, R5 ;  /* 0x0000000304087819 */ /* 0x050fe20000010205 */
[----:B------:R-:W-:Y:S01]  /*11d0*/  IMAD.SHL.U32 R7, R4, 0x8, RZ ;  /* 0x0000000804077824 */ /* 0x000fe200078e00ff */
[----:B------:R-:W-:Y:S02]  /*11e0*/  SHF.L.U64.HI R4, R18, 0x1, R19 ;  /* 0x0000000112047819 */ /* 0x000fe40000010213 */
[C---:B-1----:R-:W-:Y:S01]  /*11f0*/  SHF.L.U64.HI R6, R28.reuse, 0x3, R29 ;  /* 0x000000031c067819 */ /* 0x042fe2000001021d */
[----:B------:R-:W-:Y:S01]  /*1200*/  IMAD.SHL.U32 R5, R28, 0x8, RZ ;  /* 0x000000081c057824 */ /* 0x000fe200078e00ff */
[C---:B------:R-:W-:Y:S01]  /*1210*/  SHF.L.U64.HI R29, R20.reuse, 0x3, R15 ;  /* 0x00000003141d7819 */ /* 0x040fe2000001020f */
[----:B------:R-:W-:-:S07]  /*1220*/  IMAD.SHL.U32 R28, R20, 0x8, RZ ;  /* 0x00000008141c7824 */ /* 0x000fce00078e00ff */
.L_x_436:
[----:B0-----:R-:W-:Y:S01]  /*1230*/  IADD3 R14, P0, PT, R9, R2, RZ ;  /* 0x00000002090e7210 */ /* 0x001fe20007f1e0ff */
[----:B------:R-:W0:Y:S01]  /*1240*/  LDC R37, c[0x0][0x408] ;  /* 0x00010200ff257b82 */ /* 0x000e220000000800 */
[----:B------:R-:W-:Y:S01]  /*1250*/  ISETP.LT.U32.AND P2, PT, R18, 0x1, PT ;  /* 0x000000011200780c */ /* 0x000fe20003f41070 */
[----:B------:R-:W-:Y:S01]  /*1260*/  BSSY.RECONVERGENT B0, `(.L_x_418) ;  /* 0x0000032000007945 */ /* 0x000fe20003800200 */
[----:B------:R-:W-:Y:S01]  /*1270*/  ISETP.GT.U32.AND P1, PT, R14, R3, PT ;  /* 0x000000030e00720c */ /* 0x000fe20003f24070 */
[----:B------:R-:W-:Y:S01]  /*1280*/  IMAD.X R64, RZ, RZ, R0, P0 ;  /* 0x000000ffff407224 */ /* 0x000fe200000e0600 */
[----:B------:R-:W-:-:S03]  /*1290*/  PLOP3.LUT P0, PT, PT, PT, PT, 0x80, 0x8 ;  /* 0x000000000008781c */ /* 0x000fc60003f0f070 */
[----:B-1----:R-:W1:Y:S01]  /*12a0*/  LDC R39, c[0x0][0x40c] ;  /* 0x00010300ff277b82 */ /* 0x002e620000000800 */
[----:B------:R-:W-:-:S04]  /*12b0*/  ISETP.GT.AND.EX P1, PT, R64, R4, PT, P1 ;  /* 0x000000044000720c */ /* 0x000fc80003f24310 */
        /* <DEDUP_REMOVED lines=13> */
.L_x_420:
[----:B------:R-:W2:Y:S01]  /*1390*/  LDC.64 R30, c[0x0][0x3f8] ;  /* 0x0000fe00ff1e7b82 */ /* 0x000ea20000000a00 */
[--C-:B------:R-:W-:Y:S02]  /*13a0*/  SHF.R.U32.HI R33, RZ, 0x1, R64.reuse ;  /* 0x00000001ff217819 */ /* 0x100fe40000011640 */
[----:B------:R-:W-:-:S03]  /*13b0*/  SHF.R.U64 R34, R14, 0x1, R64 ;  /* 0x000000010e227819 */ /* 0x000fc60000001240 */
[-C--:B--2---:R-:W-:Y:S02]  /*13c0*/  IMAD R35, R33, R30.reuse, RZ ;  /* 0x0000001e21237224 */ /* 0x084fe400078e02ff */
[----:B------:R-:W-:-:S04]  /*13d0*/  IMAD.WIDE.U32 R32, R34, R30, RZ ;  /* 0x0000001e22207225 */ /* 0x000fc800078e00ff */
[----:B------:R-:W-:Y:S01]  /*13e0*/  IMAD R35, R34, R31, R35 ;  /* 0x0000001f22237224 */ /* 0x000fe200078e0223 */
[----:B------:R-:W-:-:S03]  /*13f0*/  LEA R34, P2, R32, R22, 0x2 ;  /* 0x0000001620227211 */ /* 0x000fc600078410ff */
[----:B------:R-:W-:-:S05]  /*1400*/  IMAD.IADD R33, R33, 0x1, R35 ;  /* 0x0000000121217824 */ /* 0x000fca00078e0223 */
[----:B------:R-:W-:-:S05]  /*1410*/  LEA.HI.X R35, R32, R23, R33, 0x2, P2 ;  /* 0x0000001720237211 */ /* 0x000fca00010f1421 */
[----:B0-----:R-:W1:Y:S01]  /*1420*/  LDG.E.CONSTANT R37, desc[UR4][R34.64] ;  /* 0x0000000422257981 */ /* 0x001e62000c1e9900 */
[----:B------:R-:W-:-:S04]  /*1430*/  ISETP.GE.U32.AND P2, PT, R14, 0x2, PT ;  /* 0x000000020e00780c */ /* 0x000fc80003f46070 */
[----:B------:R-:W-:Y:S02]  /*1440*/  ISETP.GE.U32.AND.EX P2, PT, R64, RZ, PT, P2 ;  /* 0x000000ff4000720c */ /* 0x000fe40003f46120 */
[----:B-1----:R-:W-:-:S11]  /*1450*/  SHF.R.S32.HI R39, RZ, 0x1f, R37 ;  /* 0x0000001fff277819 */ /* 0x002fd60000011425 */
        /* <DEDUP_REMOVED lines=12> */
[----:B------:R-:W-:-:S05]  /*1520*/  LEA.HI.X R35, R32, R23, R31, 0x2, P0 ;  /* 0x0000001720237211 */ /* 0x000fca00000f141f */
[----:B------:R-:W2:Y:S02]  /*1530*/  LDG.E.CONSTANT R30, desc[UR4][R34.64] ;  /* 0x00000004221e7981 */ /* 0x000ea4000c1e9900 */
[----:B--2---:R-:W-:-:S07]  /*1540*/  SHF.R.S32.HI R31, RZ, 0x1f, R30 ;  /* 0x0000001fff1f7819 */ /* 0x004fce000001141e */
.L_x_421:
[----:B0-----:R-:W-:-:S04]  /*1550*/  ISETP.NE.U32.AND P0, PT, R30, R37, PT ;  /* 0x000000251e00720c */ /* 0x001fc80003f05070 */
[----:B-1----:R-:W-:-:S04]  /*1560*/  ISETP.NE.AND.EX P0, PT, R31, R39, PT, P0 ;  /* 0x000000271f00720c */ /* 0x002fc80003f05300 */
[----:B------:R-:W-:-:S13]  /*1570*/  PLOP3.LUT P0, PT, P0, PT, PT, 0x8, 0x80 ;  /* 0x000000000080781c */ /* 0x000fda000070e170 */
.L_x_419:
[----:B------:R-:W-:Y:S05]  /*1580*/  BSYNC.RECONVERGENT B0 ;  /* 0x0000000000007941 */ /* 0x000fea0003800200 */
.L_x_418:
[----:B------:R-:W2:Y:S02]  /*1590*/  LDCU.64 UR6, c[0x0][0x398] ;  /* 0x00007300ff0677ac */ /* 0x000ea40008000a00 */
[----:B--2---:R-:W-:-:S04]  /*15a0*/  UISETP.GE.U32.AND UP0, UPT, UR6, 0x2, UPT ;  /* 0x000000020600788c */ /* 0x004fc8000bf06070 */
[----:B------:R-:W-:-:S09]  /*15b0*/  UISETP.GE.AND.EX UP0, UPT, UR7, URZ, UPT, UP0 ;  /* 0x000000ff0700728c */ /* 0x000fd2000bf06300 */
[----:B------:R-:W-:Y:S05]  /*15c0*/  BRA.U !UP0, `(.L_x_422) ;  /* 0x0000001108f47547 */ /* 0x000fea000b800000 */
[----:B------:R-:W1:Y:S01]  /*15d0*/  LDCU.64 UR8, c[0x0][0x3d0] ;  /* 0x00007a00ff0877ac */ /* 0x000e620008000a00 */
[----:B------:R-:W-:Y:S01]  /*15e0*/  MOV R31, R15 ;  /* 0x0000000f001f7202 */ /* 0x000fe20000000f00 */
[----:B------:R-:W-:Y:S01]  /*15f0*/  IMAD R32, R6, R14, RZ ;  /* 0x0000000e06207224 */ /* 0x000fe200078e02ff */
[----:B------:R-:W2:Y:S01]  /*1600*/  LDCU.64 UR12, c[0x0][0x3e8] ;  /* 0x00007d00ff0c77ac */ /* 0x000ea20008000a00 */
[----:B------:R-:W-:Y:S02]  /*1610*/  IMAD.MOV.U32 R73, RZ, RZ, 0x1 ;  /* 0x00000001ff497424 */ /* 0x000fe400078e00ff */
[----:B------:R-:W-:Y:S01]  /*1620*/  IMAD.MOV.U32 R75, RZ, RZ, RZ ;  /* 0x000000ffff4b7224 */ /* 0x000fe200078e00ff */
[----:B------:R-:W3:Y:S01]  /*1630*/  LDCU.64 UR10, c[0x0][0x388] ;  /* 0x00007100ff0a77ac */ /* 0x000ee20008000a00 */
[----:B------:R-:W4:Y:S01]  /*1640*/  LDCU.64 UR6, c[0x0][0x380] ;  /* 0x00007000ff0677ac */ /* 0x000f220008000a00 */
[----:B-1----:R-:W-:Y:S02]  /*1650*/  IMAD R30, R39, UR8, RZ ;  /* 0x00000008271e7c24 */ /* 0x002fe4000f8e02ff */
[----:B0-----:R-:W-:-:S04]  /*1660*/  IMAD.WIDE.U32 R66, R37, UR8, R26 ;  /* 0x0000000825427c25 */ /* 0x001fc8000f8e001a */
[----:B------:R-:W-:Y:S02]  /*1670*/  IMAD R35, R37, UR9, R30 ;  /* 0x0000000925237c24 */ /* 0x000fe4000f8e021e */
[----:B--2---:R-:W-:Y:S01]  /*1680*/  IMAD R33, R64, UR12, RZ ;  /* 0x0000000c40217c24 */ /* 0x004fe2000f8e02ff */
[----:B---3--:R-:W-:Y:S01]  /*1690*/  LEA R65, P3, R66, UR10, 0x3 ;  /* 0x0000000a42417c11 */ /* 0x008fe2000f8618ff */
[----:B------:R-:W-:Y:S02]  /*16a0*/  IMAD.MOV.U32 R30, RZ, RZ, R20 ;  /* 0x000000ffff1e7224 */ /* 0x000fe400078e0014 */
[C---:B------:R-:W-:Y:S02]  /*16b0*/  IMAD R33, R14.reuse, UR13, R33 ;  /* 0x0000000d0e217c24 */ /* 0x040fe4000f8e0221 */
[----:B------:R-:W-:Y:S01]  /*16c0*/  IMAD.WIDE.U32 R68, R14, UR12, R30 ;  /* 0x0000000c0e447c25 */ /* 0x000fe2000f8e001e */
[----:B------:R-:W-:-:S03]  /*16d0*/  IADD3 R30, P2, PT, R7, R28, RZ ;  /* 0x0000001c071e7210 */ /* 0x000fc60007f5e0ff */
[----:B------:R-:W-:Y:S02]  /*16e0*/  IMAD.IADD R33, R69, 0x1, R33 ;  /* 0x0000000145217824 */ /* 0x000fe400078e0221 */
[----:B------:R-:W-:Y:S02]  /*16f0*/  IMAD.X R31, R8, 0x1, R29, P2 ;  /* 0x00000001081f7824 */ /* 0x000fe400010e061d */
[----:B------:R-:W-:Y:S02]  /*1700*/  IMAD.IADD R35, R67, 0x1, R35 ;  /* 0x0000000143237824 */ /* 0x000fe400078e0223 */
[C---:B------:R-:W-:Y:S01]  /*1710*/  IMAD.SHL.U32 R67, R68.reuse, 0x8, RZ ;  /* 0x0000000844437824 */ /* 0x040fe200078e00ff */
[----:B------:R-:W-:Y:S01]  /*1720*/  SHF.L.U64.HI R68, R68, 0x3, R33 ;  /* 0x0000000344447819 */ /* 0x000fe20000010221 */
[-C--:B------:R-:W-:Y:S01]  /*1730*/  IMAD R33, R64, R5.reuse, R32 ;  /* 0x0000000540217224 */ /* 0x080fe200078e0220 */
[----:B------:R-:W-:Y:S01]  /*1740*/  LEA.HI.X R66, R66, UR11, R35, 0x3, P3 ;  /* 0x0000000b42427c11 */ /* 0x000fe200098f1c23 */
[----:B------:R-:W-:-:S04]  /*1750*/  IMAD.WIDE.U32 R30, R14, R5, R30 ;  /* 0x000000050e1e7225 */ /* 0x000fc800078e001e */
[----:B----4-:R-:W-:Y:S02]  /*1760*/  IMAD.U32 R69, RZ, RZ, UR6 ;  /* 0x00000006ff457e24 */ /* 0x010fe4000f8e00ff */
[----:B------:R-:W-:Y:S02]  /*1770*/  IMAD.U32 R71, RZ, RZ, UR7 ;  /* 0x00000007ff477e24 */ /* 0x000fe4000f8e00ff */
[----:B------:R-:W-:-:S07]  /*1780*/  IMAD.IADD R70, R31, 0x1, R33 ;  /* 0x000000011f467824 */ /* 0x000fce00078e0221 */
.L_x_435:
[----:B------:R-:W-:Y:S01]  /*1790*/  ISETP.GE.U32.AND P2, PT, R73, R16, PT ;  /* 0x000000104900720c */ /* 0x000fe20003f46070 */
[----:B------:R-:W-:Y:S05]  /*17a0*/  WARPSYNC.ALL ;  /* 0x0000000000007948 */ /* 0x000fea0003800000 */
[----:B------:R-:W-:Y:S01]  /*17b0*/  BAR.SYNC.DEFER_BLOCKING 0x0 ;  /* 0x0000000000007b1d */ /* 0x000fe20000010000 */
[----:B------:R-:W-:-:S05]  /*17c0*/  ISETP.GE.OR.EX P2, PT, R75, R17, P1, P2 ;  /* 0x000000114b00720c */ /* 0x000fca0000f46720 */
[----:B------:R-:W-:Y:S08]  /*17d0*/  BSSY.RECONVERGENT B0, `(.L_x_423) ;  /* 0x0000110000007945 */ /* 0x000ff00003800200 */
[----:B------:R-:W-:Y:S05]  /*17e0*/  @P2 BRA `(.L_x_424) ;  /* 0x00000010001c2947 */ /* 0x000fea0003800000 */
[----:B------:R-:W-:Y:S01]  /*17f0*/  ISETP.NE.U32.AND P2, PT, R14, RZ, PT ;  /* 0x000000ff0e00720c */ /* 0x000fe20003f45070 */
[----:B------:R-:W-:Y:S01]  /*1800*/  HFMA2 R36, -RZ, RZ, 0, 0 ;  /* 0x00000000ff247431 */ /* 0x000fe200000001ff */
[----:B------:R-:W-:Y:S01]  /*1810*/  @!P0 IADD3 R41, P5, P6, R9, -0x2, R2 ;  /* 0xfffffffe09298810 */ /* 0x000fe20007ebe002 */
[----:B------:R-:W-:Y:S01]  /*1820*/  IMAD.MOV.U32 R37, RZ, RZ, -0x100000 ;  /* 0xfff00000ff257424 */ /* 0x000fe200078e00ff */
[----:B------:R-:W-:-:S13]  /*1830*/  ISETP.NE.AND.EX P2, PT, R64, RZ, PT, P2 ;  /* 0x000000ff4000720c */ /* 0x000fda0003f45320 */
[----:B------:R-:W-:-:S04]  /*1840*/  @P2 IADD3 R35, P3, P4, R9, -0x1, R2 ;  /* 0xffffffff09232810 */ /* 0x000fc80007c7e002 */
[----:B------:R-:W-:Y:S01]  /*1850*/  @P2 IADD3.X R34, PT, PT, RZ, -0x1, R0, P3, P4 ;  /* 0xffffffffff222810 */ /* 0x000fe20001fe8400 */
[----:B------:R-:W-:-:S04]  /*1860*/  @P2 IMAD.WIDE.U32 R32, R35, R5, R28 ;  /* 0x0000000523202225 */ /* 0x000fc800078e001c */
[----:B------:R-:W-:Y:S01]  /*1870*/  @P2 IMAD R35, R6, R35, RZ ;  /* 0x0000002306232224 */ /* 0x000fe200078e02ff */
[C---:B------:R-:W-:Y:S01]  /*1880*/  @P2 IADD3 R38, P4, PT, R69.reuse, R32, RZ ;  /* 0x0000002045262210 */ /* 0x040fe20007f9e0ff */
[----:B------:R-:W-:Y:S02]  /*1890*/  @!P0 IMAD.MOV.U32 R32, RZ, RZ, R28 ;  /* 0x000000ffff208224 */ /* 0x000fe400078e001c */
[----:B------:R-:W-:Y:S01]  /*18a0*/  @P2 IMAD R35, R34, R5, R35 ;  /* 0x0000000522232224 */ /* 0x000fe200078e0223 */
[----:B------:R-:W-:-:S04]  /*18b0*/  IADD3 R34, P3, PT, R69, R67, RZ ;  /* 0x0000004345227210 */ /* 0x000fc80007f7e0ff */
[C---:B------:R-:W-:Y:S01]  /*18c0*/  @P2 IADD3.X R39, PT, PT, R71.reuse, R33, R35, P4, !PT ;  /* 0x0000002147272210 */ /* 0x040fe200027fe423 */
[----:B------:R-:W-:Y:S01]  /*18d0*/  @!P0 IMAD.MOV.U32 R33, RZ, RZ, R29 ;  /* 0x000000ffff218224 */ /* 0x000fe200078e001d */
[----:B------:R-:W-:Y:S01]  /*18e0*/  @!P0 IADD3.X R40, PT, PT, RZ, -0x1, R0, P5, P6 ;  /* 0xffffffffff288810 */ /* 0x000fe20002fec400 */
[----:B------:R-:W-:Y:S02]  /*18f0*/  IMAD.X R35, R71, 0x1, R68, P3 ;  /* 0x0000000147237824 */ /* 0x000fe400018e0644 */
[----:B------:R-:W-:Y:S01]  /*1900*/  @!P0 IMAD.WIDE.U32 R32, R41, R5, R32 ;  /* 0x0000000529208225 */ /* 0x000fe200078e0020 */
[----:B------:R0:W2:Y:S03]  /*1910*/  @P2 LDG.E.64 R36, desc[UR4][R38.64] ;  /* 0x0000000426242981 */ /* 0x0000a6000c1e1b00 */
[----:B------:R-:W-:Y:S01]  /*1920*/  @!P0 IMAD R41, R6, R41, RZ ;  /* 0x0000002906298224 */ /* 0x000fe200078e02ff */
[----:B------:R-:W2:Y:S03]  /*1930*/  LDG.E.64 R34, desc[UR4][R34.64] ;  /* 0x0000000422227981 */ /* 0x000ea6000c1e1b00 */
[----:B------:R-:W-:-:S02]  /*1940*/  @!P0 IMAD R40, R40, R5, R41 ;  /* 0x0000000528288224 */ /* 0x000fc400078e0229 */
[----:B------:R-:W-:Y:S01]  /*1950*/  IMAD.MOV.U32 R41, RZ, RZ, -0x100000 ;  /* 0xfff00000ff297424 */ /* 0x000fe200078e00ff */
[----:B0-----:R-:W-:-:S04]  /*1960*/  @!P0 IADD3 R38, P3, PT, R69, R32, RZ ;  /* 0x0000002045268210 */ /* 0x001fc80007f7e0ff */
[----:B------:R-:W-:Y:S01]  /*1970*/  @!P0 IADD3.X R39, PT, PT, R71, R33, R40, P3, !PT ;  /* 0x0000002147278210 */ /* 0x000fe20001ffe428 */
[----:B------:R-:W-:-:S06]  /*1980*/  IMAD.MOV.U32 R40, RZ, RZ, 0x0 ;  /* 0x00000000ff287424 */ /* 0x000fcc00078e00ff */
[----:B------:R-:W3:Y:S01]  /*1990*/  @!P0 LDG.E.64 R40, desc[UR4][R38.64] ;  /* 0x0000000426288981 */ /* 0x000ee2000c1e1b00 */
[----:B------:R-:W-:Y:S01]  /*19a0*/  IMAD.MOV.U32 R46, RZ, RZ, 0x652b82fe ;  /* 0x652b82feff2e7424 */ /* 0x000fe200078e00ff */
[----:B------:R-:W-:Y:S01]  /*19b0*/  MOV R63, 0x3e928af3 ;  /* 0x3e928af3003f7802 */ /* 0x000fe20000000f00 */
[----:B------:R-:W-:Y:S01]  /*19c0*/  IMAD.MOV.U32 R47, RZ, RZ, 0x3ff71547 ;  /* 0x3ff71547ff2f7424 */ /* 0x000fe200078e00ff */
[----:B------:R-:W-:Y:S01]  /*19d0*/  BSSY.RECONVERGENT B1, `(.L_x_425) ;  /* 0x0000068000017945 */ /* 0x000fe20003800200 */
[----:B------:R-:W-:Y:S02]  /*19e0*/  IMAD.MOV.U32 R44, RZ, RZ, -0x105c611 ;  /* 0xfefa39efff2c7424 */ /* 0x000fe400078e00ff */
[----:B------:R-:W-:Y:S02]  /*19f0*/  IMAD.MOV.U32 R45, RZ, RZ, 0x3fe62e42 ;  /* 0x3fe62e42ff2d7424 */ /* 0x000fe400078e00ff */
[----:B------:R-:W-:Y:S02]  /*1a00*/  IMAD.MOV.U32 R52, RZ, RZ, 0x3b39803f ;  /* 0x3b39803fff347424 */ /* 0x000fe400078e00ff */
[----:B------:R-:W-:-:S02]  /*1a10*/  IMAD.MOV.U32 R53, RZ, RZ, 0x3c7abc9e ;  /* 0x3c7abc9eff357424 */ /* 0x000fc400078e00ff */
[----:B------:R-:W-:Y:S02]  /*1a20*/  IMAD.MOV.U32 R60, RZ, RZ, 0x69ce2bdf ;  /* 0x69ce2bdfff3c7424 */ /* 0x000fe400078e00ff */
[----:B------:R-:W-:Y:S02]  /*1a30*/  IMAD.MOV.U32 R61, RZ, RZ, 0x3e5ade15 ;  /* 0x3e5ade15ff3d7424 */ /* 0x000fe400078e00ff */
[----:B------:R-:W-:Y:S01]  /*1a40*/  IMAD.MOV.U32 R62, RZ, RZ, -0x35dec16 ;  /* 0xfca213eaff3e7424 */ /* 0x000fe200078e00ff */
[----:B--2---:R-:W-:Y:S01]  /*1a50*/  @P2 DSETP.GT.AND P3, PT, R36, R34, PT ;  /* 0x000000222400222a */ /* 0x004fe20003f64000 */
[----:B------:R-:W-:Y:S02]  /*1a60*/  IMAD.MOV.U32 R32, RZ, RZ, R34 ;  /* 0x000000ffff207224 */ /* 0x000fe400078e0022 */
[----:B------:R-:W-:-:S03]  /*1a70*/  IMAD.MOV.U32 R33, RZ, RZ, R35 ;  /* 0x000000ffff217224 */ /* 0x000fc600078e0023 */
[----:B------:R-:W-:Y:S02]  /*1a80*/  @P2 FSEL R32, R36, R34, P3 ;  /* 0x0000002224202208 */ /* 0x000fe40001800000 */
[----:B------:R-:W-:-:S06]  /*1a90*/  @P2 FSEL R33, R37, R35, P3 ;  /* 0x0000002325212208 */ /* 0x000fcc0001800000 */
[----:B---3--:R-:W-:-:S06]  /*1aa0*/  @!P0 DSETP.GT.AND P2, PT, R40, R32, PT ;  /* 0x000000202800822a */ /* 0x008fcc0003f44000 */
[----:B------:R-:W-:Y:S02]  /*1ab0*/  @!P0 FSEL R42, R40, R32, P2 ;  /* 0x00000020282a8208 */ /* 0x000fe40001000000 */
[----:B------:R-:W-:-:S03]  /*1ac0*/  @!P0 FSEL R43, R41, R33, P2 ;  /* 0x00000021292b8208 */ /* 0x000fc60001000000 */
[----:B------:R-:W-:Y:S01]  /*1ad0*/  @!P0 IMAD.MOV.U32 R32, RZ, RZ, R42 ;  /* 0x000000ffff208224 */ /* 0x000fe200078e002a */
[----:B------:R-:W-:-:S06]  /*1ae0*/  @!P0 MOV R33, R43 ;  /* 0x0000002b00218202 */ /* 0x000fcc0000000f00 */
[----:B------:R-:W-:-:S06]  /*1af0*/  DSETP.NEU.AND P2, PT, R32, -INF , PT ;  /* 0xfff000002000742a */ /* 0x000fcc0003f4d000 */
[----:B------:R-:W-:Y:S02]  /*1b00*/  FSEL R32, R32, RZ, P2 ;  /* 0x000000ff20207208 */ /* 0x000fe40001000000 */
[----:B------:R-:W-:-:S06]  /*1b10*/  FSEL R33, R33, RZ, P2 ;  /* 0x000000ff21217208 */ /* 0x000fcc0001000000 */
[----:B------:R-:W-:Y:S02]  /*1b20*/  DADD R34, R34, -R32 ;  /* 0x0000000022227229 */ /* 0x000fe40000000820 */
[C---:B------:R-:W-:Y:S02]  /*1b30*/  DADD R36, -R32.reuse, R36 ;  /* 0x0000000020247229 */ /* 0x040fe40000000124 */
[----:B------:R-:W-:-:S04]  /*1b40*/  DADD R40, -R32, R40 ;  /* 0x0000000020287229 */ /* 0x000fc80000000128 */
[-C--:B------:R-:W-:Y:S02]  /*1b50*/  DFMA R38, R34, R46.reuse, 6.75539944105574400000e+15 ;  /* 0x433800002226742b */ /* 0x080fe4000000002e */
[-C--:B------:R-:W-:Y:S01]  /*1b60*/  DFMA R42, R36, R46.reuse, 6.75539944105574400000e+15 ;  /* 0x43380000242a742b */ /* 0x080fe2000000002e */
[----:B------:R-:W-:Y:S01]  /*1b70*/  FSETP.GEU.FTZ.AND P3, PT, |R35|, 4.1917929649353027344, PT ;  /* 0x4086232b2300780b */ /* 0x000fe20003f7e200 */
[----:B------:R-:W-:Y:S01]  /*1b80*/  DFMA R46, R40, R46, 6.75539944105574400000e+15 ;  /* 0x43380000282e742b */ /* 0x000fe2000000002e */
[----:B------:R-:W-:Y:S02]  /*1b90*/  FSETP.GEU.FTZ.AND P5, PT, |R37|, 4.1917929649353027344, PT ;  /* 0x4086232b2500780b */ /* 0x000fe40003fbe200 */
[----:B------:R-:W-:Y:S01]  /*1ba0*/  FSETP.GEU.FTZ.AND P2, PT, |R41|, 4.1917929649353027344, PT ;  /* 0x4086232b2900780b */ /* 0x000fe20003f5e200 */
[----:B------:R-:W-:Y:S02]  /*1bb0*/  DADD R48, R38, -6.75539944105574400000e+15 ;  /* 0xc338000026307429 */ /* 0x000fe40000000000 */
[----:B------:R-:W-:-:S02]  /*1bc0*/  DADD R58, R42, -6.75539944105574400000e+15 ;  /* 0xc33800002a3a7429 */ /* 0x000fc40000000000 */
[----:B------:R-:W-:-:S04]  /*1bd0*/  DADD R50, R46, -6.75539944105574400000e+15 ;  /* 0xc33800002e327429 */ /* 0x000fc80000000000 */
[-C--:B------:R-:W-:Y:S02]  /*1be0*/  DFMA R56, R48, -R44.reuse, R34 ;  /* 0x8000002c3038722b */ /* 0x080fe40000000022 */
[----:B------:R-:W-:-:S06]  /*1bf0*/  DFMA R54, R58, -R44, R36 ;  /* 0x8000002c3a36722b */ /* 0x000fcc0000000024 */
[----:B------:R-:W-:Y:S02]  /*1c00*/  DFMA R56, R48, -R52, R56 ;  /* 0x800000343038722b */ /* 0x000fe40000000038 */
[----:B------:R-:W-:Y:S02]  /*1c10*/  DFMA R48, R50, -R44, R40 ;  /* 0x8000002c3230722b */ /* 0x000fe40000000028 */
[----:B------:R-:W-:-:S04]  /*1c20*/  DFMA R54, R58, -R52, R54 ;  /* 0x800000343a36722b */ /* 0x000fc80000000036 */
[----:B------:R-:W-:Y:S02]  /*1c30*/  DFMA R58, R56, R60, R62 ;  /* 0x0000003c383a722b */ /* 0x000fe4000000003e */
[----:B------:R-:W-:Y:S02]  /*1c40*/  DFMA R52, R50, -R52, R48 ;  /* 0x800000343234722b */ /* 0x000fe40000000030 */
[----:B------:R-:W-:Y:S01]  /*1c50*/  DFMA R50, R54, R60, R62 ;  /* 0x0000003c3632722b */ /* 0x000fe2000000003e */
[----:B------:R-:W-:Y:S02]  /*1c60*/  IMAD.MOV.U32 R48, RZ, RZ, 0x62401315 ;  /* 0x62401315ff307424 */ /* 0x000fe400078e00ff */
[----:B------:R-:W-:-:S03]  /*1c70*/  IMAD.MOV.U32 R49, RZ, RZ, 0x3ec71dee ;  /* 0x3ec71deeff317424 */ /* 0x000fc600078e00ff */
[----:B------:R-:W-:Y:S01]  /*1c80*/  DFMA R60, R52, R60, R62 ;  /* 0x0000003c343c722b */ /* 0x000fe2000000003e */
[----:B------:R-:W-:Y:S02]  /*1c90*/  IMAD.MOV.U32 R62, RZ, RZ, 0x7c89eb71 ;  /* 0x7c89eb71ff3e7424 */ /* 0x000fe400078e00ff */
[--C-:B------:R-:W-:Y:S01]  /*1ca0*/  DFMA R58, R56, R58, R48.reuse ;  /* 0x0000003a383a722b */ /* 0x100fe20000000030 */
[----:B------:R-:W-:Y:S01]  /*1cb0*/  IMAD.MOV.U32 R63, RZ, RZ, 0x3efa0199 ;  /* 0x3efa0199ff3f7424 */ /* 0x000fe200078e00ff */
[----:B------:R-:W-:-:S03]  /*1cc0*/  DFMA R50, R54, R50, R48 ;  /* 0x000000323632722b */ /* 0x000fc60000000030 */
        /* <DEDUP_REMOVED lines=13> */
[----:B------:R-:W-:Y:S01]  /*1da0*/  MOV R49, 0x3f811111 ;  /* 0x3f81111100317802 */ /* 0x000fe20000000f00 */
        /* <DEDUP_REMOVED lines=16> */
[----:B------:R-:W-:-:S03]  /*1eb0*/  DFMA R62, R52, R62, R48 ;  /* 0x0000003e343e722b */ /* 0x000fc60000000030 */
[--C-:B------:R-:W-:Y:S02]  /*1ec0*/  DFMA R58, R56, R58, R60.reuse ;  /* 0x0000003a383a722b */ /* 0x100fe4000000003c */
[----:B------:R-:W-:-:S03]  /*1ed0*/  DFMA R50, R54, R50, R60 ;  /* 0x000000323632722b */ /* 0x000fc6000000003c */
[----:B------:R-:W-:-:S03]  /*1ee0*/  DFMA R62, R52, R62, R60 ;  /* 0x0000003e343e722b */ /* 0x000fc6000000003c */
[----:B------:R-:W-:Y:S02]  /*1ef0*/  DFMA R58, R56, R58, 1 ;  /* 0x3ff00000383a742b */ /* 0x000fe4000000003a */
[----:B------:R-:W-:-:S03]  /*1f00*/  DFMA R50, R54, R50, 1 ;  /* 0x3ff000003632742b */ /* 0x000fc60000000032 */
[----:B------:R-:W-:-:S03]  /*1f10*/  DFMA R62, R52, R62, 1 ;  /* 0x3ff00000343e742b */ /* 0x000fc6000000003e */
[----:B------:R-:W-:Y:S02]  /*1f20*/  DFMA R58, R56, R58, 1 ;  /* 0x3ff00000383a742b */ /* 0x000fe4000000003a */
[----:B------:R-:W-:-:S03]  /*1f30*/  DFMA R50, R54, R50, 1 ;  /* 0x3ff000003632742b */ /* 0x000fc60000000032 */
[----:B------:R-:W-:-:S05]  /*1f40*/  DFMA R62, R52, R62, 1 ;  /* 0x3ff00000343e742b */ /* 0x000fca000000003e */
[----:B------:R-:W-:Y:S02]  /*1f50*/  IMAD R49, R38, 0x100000, R59 ;  /* 0x0010000026317824 */ /* 0x000fe400078e023b */
        /* <DEDUP_REMOVED lines=9> */
[----:B------:R-:W-:-:S04]  /*1ff0*/  @!P3 SHF.R.S32.HI R39, RZ, 0x1, R39 ;  /* 0x00000001ff27b819 */ /* 0x000fc80000011427 */
[----:B------:R-:W-:Y:S01]  /*2000*/  @!P3 IADD3 R34, PT, PT, R38, -R39, RZ ;  /* 0x800000272622b210 */ /* 0x000fe20007ffe0ff */
[----:B------:R-:W-:-:S03]  /*2010*/  @!P3 IMAD R59, R39, 0x100000, R59 ;  /* 0x00100000273bb824 */ /* 0x000fc600078e023b */
[----:B------:R-:W-:Y:S01]  /*2020*/  @!P3 LEA R35, R34, 0x3ff00000, 0x14 ;  /* 0x3ff000002223b811 */ /* 0x000fe200078ea0ff */
[----:B------:R-:W-:-:S06]  /*2030*/  @!P3 IMAD.MOV.U32 R34, RZ, RZ, RZ ;  /* 0x000000ffff22b224 */ /* 0x000fcc00078e00ff */
[----:B------:R-:W-:-:S11]  /*2040*/  @!P3 DMUL R48, R58, R34 ;  /* 0x000000223a30b228 */ /* 0x000fd60000000000 */
.L_x_426:
[----:B------:R-:W-:Y:S05]  /*2050*/  BSYNC.RECONVERGENT B1 ;  /* 0x0000000000017941 */ /* 0x000fea0003800200 */
.L_x_425:
[----:B------:R-:W-:Y:S01]  /*2060*/  BSSY.RECONVERGENT B1, `(.L_x_427) ;  /* 0x0000011000017945 */ /* 0x000fe20003800200 */
[----:B------:R-:W-:Y:S02]  /*2070*/  IMAD R39, R46, 0x100000, R63 ;  /* 0x001000002e277824 */ /* 0x000fe400078e023f */
[----:B------:R-:W-:Y:S02]  /*2080*/  IMAD.MOV.U32 R34, RZ, RZ, R50 ;  /* 0x000000ffff227224 */ /* 0x000fe400078e0032 */
        /* <DEDUP_REMOVED lines=14> */
.L_x_428:
[----:B------:R-:W-:Y:S05]  /*2170*/  BSYNC.RECONVERGENT B1 ;  /* 0x0000000000017941 */ /* 0x000fea0003800200 */
.L_x_427:
[----:B------:R-:W-:Y:S01]  /*2180*/  BSSY.RECONVERGENT B1, `(.L_x_429) ;  /* 0x0000011000017945 */ /* 0x000fe20003800200 */
[----:B------:R-:W-:Y:S01]  /*2190*/  DADD R34, R34, R48 ;  /* 0x0000000022227229 */ /* 0x000fe20000000030 */
[----:B------:R-:W-:Y:S01]  /*21a0*/  IMAD.MOV.U32 R36, RZ, RZ, R62 ;  /* 0x000000ffff247224 */ /* 0x000fe200078e003e */
[----:B------:R-:W-:Y:S01]  /*21b0*/  MOV R37, R39 ;  /* 0x0000002700257202 */ /* 0x000fe20000000f00 */
[----:B------:R-:W-:Y:S08]  /*21c0*/  @!P2 BRA `(.L_x_430) ;  /* 0x000000000030a947 */ /* 0x000ff00003800000 */
        /* <DEDUP_REMOVED lines=12> */
.L_x_430:
[----:B------:R-:W-:Y:S05]  /*2290*/  BSYNC.RECONVERGENT B1 ;  /* 0x0000000000017941 */ /* 0x000fea0003800200 */
.L_x_429:
[----:B------:R-:W-:Y:S01]  /*22a0*/  DADD R36, R34, R36 ;  /* 0x0000000022247229 */ /* 0x000fe20000000024 */
[----:B------:R-:W-:Y:S01]  /*22b0*/  BSSY.RECONVERGENT B1, `(.L_x_431) ;  /* 0x0000051000017945 */ /* 0x000fe20003800200 */
[----:B------:R-:W-:-:S08]  /*22c0*/  IMAD.MOV.U32 R50, RZ, RZ, -0x3ff ;  /* 0xfffffc01ff327424 */ /* 0x000fd000078e00ff */
[----:B------:R-:W-:Y:S01]  /*22d0*/  ISETP.GT.AND P2, PT, R37, 0xfffff, PT ;  /* 0x000fffff2500780c */ /* 0x000fe20003f44270 */
[----:B------:R-:W-:Y:S02]  /*22e0*/  IMAD.MOV.U32 R34, RZ, RZ, R36 ;  /* 0x000000ffff227224 */ /* 0x000fe400078e0024 */
[--C-:B------:R-:W-:Y:S02]  /*22f0*/  IMAD.MOV.U32 R35, RZ, RZ, R37.reuse ;  /* 0x000000ffff237224 */ /* 0x100fe400078e0025 */
[----:B------:R-:W-:-:S08]  /*2300*/  IMAD.MOV.U32 R51, RZ, RZ, R37 ;  /* 0x000000ffff337224 */ /* 0x000fd000078e0025 */
[----:B------:R-:W-:Y:S01]  /*2310*/  @!P2 DMUL R34, R34, 1.80143985094819840000e+16 ;  /* 0x435000002222a828 */ /* 0x000fe20000000000 */
[----:B------:R-:W-:-:S09]  /*2320*/  @!P2 MOV R50, 0xfffffbcb ;  /* 0xfffffbcb0032a802 */ /* 0x000fd20000000f00 */
[----:B------:R-:W-:Y:S02]  /*2330*/  @!P2 IMAD.MOV.U32 R51, RZ, RZ, R35 ;  /* 0x000000ffff33a224 */ /* 0x000fe400078e0023 */
[----:B------:R-:W-:Y:S02]  /*2340*/  @!P2 IMAD.MOV.U32 R36, RZ, RZ, R34 ;  /* 0x000000ffff24a224 */ /* 0x000fe400078e0022 */
[----:B------:R-:W-:-:S05]  /*2350*/  VIADD R37, R51, 0xffffffff ;  /* 0xffffffff33257836 */ /* 0x000fca0000000000 */
[----:B------:R-:W-:-:S13]  /*2360*/  ISETP.GT.U32.AND P3, PT, R37, 0x7feffffe, PT ;  /* 0x7feffffe2500780c */ /* 0x000fda0003f64070 */
[----:B------:R-:W-:Y:S05]  /*2370*/  @P3 BRA `(.L_x_432) ;  /* 0x0000000000f83947 */ /* 0x000fea0003800000 */
[----:B------:R-:W-:Y:S01]  /*2380*/  LOP3.LUT R34, R51, 0xfffff, RZ, 0xc0, !PT ;  /* 0x000fffff33227812 */ /* 0x000fe200078ec0ff */
[----:B------:R-:W-:Y:S01]  /*2390*/  UMOV UR6, 0x3ae80f1e ;  /* 0x3ae80f1e00067882 */ /* 0x000fe20000000000 */
[----:B------:R-:W-:Y:S01]  /*23a0*/  UMOV UR7, 0x3eb1380b ;  /* 0x3eb1380b00077882 */ /* 0x000fe20000000000 */
[----:B------:R-:W-:Y:S01]  /*23b0*/  UMOV UR8, 0x80000000 ;  /* 0x8000000000087882 */ /* 0x000fe20000000000 */
[----:B------:R-:W-:Y:S01]  /*23c0*/  LOP3.LUT R37, R34, 0x3ff00000, RZ, 0xfc, !PT ;  /* 0x3ff0000022257812 */ /* 0x000fe200078efcff */
[----:B------:R-:W-:Y:S01]  /*23d0*/  IMAD.MOV.U32 R34, RZ, RZ, RZ ;  /* 0x000000ffff227224 */ /* 0x000fe200078e00ff */
[----:B------:R-:W-:Y:S02]  /*23e0*/  UMOV UR9, 0x43300000 ;  /* 0x4330000000097882 */ /* 0x000fe40000000000 */
[----:B------:R-:W-:-:S13]  /*23f0*/  ISETP.GE.U32.AND P2, PT, R37, 0x3ff6a09f, PT ;  /* 0x3ff6a09f2500780c */ /* 0x000fda0003f46070 */
[----:B------:R-:W-:-:S04]  /*2400*/  @P2 VIADD R35, R37, 0xfff00000 ;  /* 0xfff0000025232836 */ /* 0x000fc80000000000 */
[----:B------:R-:W-:-:S06]  /*2410*/  @P2 IMAD.MOV.U32 R37, RZ, RZ, R35 ;  /* 0x000000ffff252224 */ /* 0x000fcc00078e0023 */
        /* <DEDUP_REMOVED lines=19> */
[----:B------:R-:W-:Y:S01]  /*2550*/  LEA.HI R34, R51, R50, RZ, 0xc ;  /* 0x0000003233227211 */ /* 0x000fe200078f60ff */
[----:B------:R-:W-:Y:S01]  /*2560*/  IMAD.MOV.U32 R35, RZ, RZ, 0x43300000 ;  /* 0x43300000ff237424 */ /* 0x000fe200078e00ff */
[----:B------:R-:W-:-:S03]  /*2570*/  DFMA R38, R36, -R46, R38 ;  /* 0x8000002e2426722b */ /* 0x000fc60000000026 */
[----:B------:R-:W-:Y:S01]  /*2580*/  DFMA R40, R42, R40, UR6 ;  /* 0x000000062a287e2b */ /* 0x000fe20008000028 */
[----:B------:R-:W-:Y:S01]  /*2590*/  UMOV UR6, 0x2d1b5154 ;  /* 0x2d1b515400067882 */ /* 0x000fe20000000000 */
[----:B------:R-:W-:Y:S01]  /*25a0*/  UMOV UR7, 0x3f3c71c7 ;  /* 0x3f3c71c700077882 */ /* 0x000fe20000000000 */
[----:B------:R-:W-:Y:S02]  /*25b0*/  @P2 VIADD R34, R34, 0x1 ;  /* 0x0000000122222836 */ /* 0x000fe40000000000 */
[----:B------:R-:W-:-:S03]  /*25c0*/  DMUL R38, R48, R38 ;  /* 0x0000002630267228 */ /* 0x000fc60000000000 */
[----:B------:R-:W-:Y:S01]  /*25d0*/  DFMA R40, R42, R40, UR6 ;  /* 0x000000062a287e2b */ /* 0x000fe20008000028 */
[----:B------:R-:W-:Y:S01]  /*25e0*/  UMOV UR6, 0x923be72d ;  /* 0x923be72d00067882 */ /* 0x000fe20000000000 */
[----:B------:R-:W-:Y:S01]  /*25f0*/  UMOV UR7, 0x3f624924 ;  /* 0x3f62492400077882 */ /* 0x000fe20000000000 */
[----:B------:R-:W-:-:S05]  /*2600*/  LOP3.LUT R34, R34, 0x80000000, RZ, 0x3c, !PT ;  /* 0x8000000022227812 */ /* 0x000fca00078e3cff */
        /* <DEDUP_REMOVED lines=21> */
.L_x_432:
[----:B------:R-:W-:Y:S01]  /*2760*/  IMAD.MOV.U32 R36, RZ, RZ, 0x0 ;  /* 0x00000000ff247424 */ /* 0x000fe200078e00ff */
[----:B------:R-:W-:Y:S02]  /*2770*/  MOV R37, 0x7ff00000 ;  /* 0x7ff0000000257802 */ /* 0x000fe40000000f00 */
[----:B------:R-:W-:-:S04]  /*2780*/  LOP3.LUT P2, RZ, R35, 0x7fffffff, RZ, 0xc0, !PT ;  /* 0x7fffffff23ff7812 */ /* 0x000fc8000784c0ff */
[----:B------:R-:W-:-:S10]  /*2790*/  DFMA R36, R34, R36, +INF ;  /* 0x7ff000002224742b */ /* 0x000fd40000000024 */
[----:B------:R-:W-:Y:S02]  /*27a0*/  FSEL R36, R36, RZ, P2 ;  /* 0x000000ff24247208 */ /* 0x000fe40001000000 */
[----:B------:R-:W-:-:S07]  /*27b0*/  FSEL R37, R37, -QNAN , P2 ;  /* 0xfff0000025257808 */ /* 0x000fce0001000000 */
.L_x_433:
[----:B------:R-:W-:Y:S05]  /*27c0*/  BSYNC.RECONVERGENT B1 ;  /* 0x0000000000017941 */ /* 0x000fea0003800200 */
.L_x_431:
[----:B------:R-:W-:Y:S02]  /*27d0*/  IMAD.MOV.U32 R38, RZ, RZ, R65 ;  /* 0x000000ffff267224 */ /* 0x000fe400078e0041 */
[----:B------:R-:W-:-:S05]  /*27e0*/  IMAD.MOV.U32 R39, RZ, RZ, R66 ;  /* 0x000000ffff277224 */ /* 0x000fca00078e0042 */
[----:B------:R-:W2:Y:S01]  /*27f0*/  LDG.E.64 R34, desc[UR4][R38.64] ;  /* 0x0000000426227981 */ /* 0x000ea2000c1e1b00 */
[----:B------:R-:W-:Y:S01]  /*2800*/  DADD R36, R32, R36 ;  /* 0x0000000020247229 */ /* 0x000fe20000000024 */
[----:B------:R-:W-:-:S05]  /*2810*/  IADD3 R32, P2, PT, R69, R30, RZ ;  /* 0x0000001e45207210 */ /* 0x000fca0007f5e0ff */
[----:B------:R-:W-:Y:S02]  /*2820*/  IMAD.X R33, R71, 0x1, R70, P2 ;  /* 0x0000000147217824 */ /* 0x000fe400010e0646 */
[----:B--2---:R-:W-:-:S07]  /*2830*/  DADD R34, R36, R34 ;  /* 0x0000000024227229 */ /* 0x004fce0000000022 */
[----:B------:R0:W-:Y:S01]  /*2840*/  STG.E.64 desc[UR4][R32.64], R34 ;  /* 0x0000002220007986 */ /* 0x0001e2000c101b04 */
[----:B------:R-:W-:Y:S05]  /*2850*/  BRA `(.L_x_434) ;  /* 0x00000000001c7947 */ /* 0x000fea0003800000 */
.L_x_424:
[----:B------:R-:W-:-:S04]  /*2860*/  ISETP.GT.U32.AND P2, PT, R14, R13, PT ;  /* 0x0000000d0e00720c */ /* 0x000fc80003f44070 */
[----:B------:R-:W-:-:S13]  /*2870*/  ISETP.GT.AND.EX P2, PT, R64, R11, PT, P2 ;  /* 0x0000000b4000720c */ /* 0x000fda0003f44320 */
[----:B------:R-:W-:Y:S01]  /*2880*/  @!P2 IADD3 R32, P3, PT, R69, R30, RZ ;  /* 0x0000001e4520a210 */ /* 0x000fe20007f7e0ff */
[----:B------:R-:W-:Y:S02]  /*2890*/  @!P2 IMAD.MOV.U32 R34, RZ, RZ, 0x0 ;  /* 0x00000000ff22a424 */ /* 0x000fe400078e00ff */
[----:B------:R-:W-:Y:S02]  /*28a0*/  @!P2 IMAD.MOV.U32 R35, RZ, RZ, -0x100000 ;  /* 0xfff00000ff23a424 */ /* 0x000fe400078e00ff */
[----:B------:R-:W-:-:S05]  /*28b0*/  @!P2 IMAD.X R33, R71, 0x1, R70, P3 ;  /* 0x000000014721a824 */ /* 0x000fca00018e0646 */
[----:B------:R1:W-:Y:S03]  /*28c0*/  @!P2 STG.E.64 desc[UR4][R32.64], R34 ;  /* 0x000000222000a986 */ /* 0x0003e6000c101b04 */
.L_x_434:
[----:B------:R-:W-:Y:S05]  /*28d0*/  BSYNC.RECONVERGENT B0 ;  /* 0x0000000000007941 */ /* 0x000fea0003800200 */
.L_x_423:
[----:B------:R-:W0:Y:S01]  /*28e0*/  LDCU.64 UR6, c[0x0][0x398] ;  /* 0x00007300ff0677ac */ /* 0x000e220008000a00 */
[----:B------:R-:W-:Y:S02]  /*28f0*/  IADD3 R73, P2, PT, R73, 0x1, RZ ;  /* 0x0000000149497810 */ /* 0x000fe40007f5e0ff */
[----:B------:R-:W-:-:S03]  /*2900*/  LEA R65, P4, R24, R65, 0x3 ;  /* 0x0000004118417211 */ /* 0x000fc600078818ff */
[----:B------:R-:W-:Y:S02]  /*2910*/  IMAD.X R75, RZ, RZ, R75, P2 ;  /* 0x000000ffff4b7224 */ /* 0x000fe400010e064b */
[----:B------:R-:W-:Y:S01]  /*2920*/  IMAD.X R66, R66, 0x1, R25, P4 ;  /* 0x0000000142427824 */ /* 0x000fe200020e0619 */
[----:B01----:R-:W-:-:S04]  /*2930*/  IADD3 R32, P3, PT, R73, -UR6, RZ ;  /* 0x8000000649207c10 */ /* 0x003fc8000ff7e0ff */
[----:B------:R-:W-:Y:S02]  /*2940*/  ISETP.NE.U32.AND P2, PT, R32, RZ, PT ;  /* 0x000000ff2000720c */ /* 0x000fe40003f45070 */
[----:B------:R-:W-:Y:S02]  /*2950*/  IADD3.X R32, PT, PT, R75, ~UR7, RZ, P3, !PT ;  /* 0x800000074b207c10 */ /* 0x000fe40009ffe4ff */
[----:B------:R-:W-:Y:S02]  /*2960*/  IADD3 R69, P3, PT, R69, R7, RZ ;  /* 0x0000000745457210 */ /* 0x000fe40007f7e0ff */
[----:B------:R-:W-:-:S03]  /*2970*/  ISETP.NE.AND.EX P2, PT, R32, RZ, PT, P2 ;  /* 0x000000ff2000720c */ /* 0x000fc60003f45320 */
[----:B------:R-:W-:-:S10]  /*2980*/  IMAD.X R71, R71, 0x1, R8, P3 ;  /* 0x0000000147477824 */ /* 0x000fd400018e0608 */
[----:B------:R-:W-:Y:S05]  /*2990*/  @P2 BRA `(.L_x_435) ;  /* 0xffffffec007c2947 */ /* 0x000fea000383ffff */
.L_x_422:
[----:B------:R-:W-:-:S04]  /*29a0*/  IADD3 R2, P0, PT, R10, R2, RZ ;  /* 0x000000020a027210 */ /* 0x000fc80007f1e0ff */
[----:B------:R-:W-:Y:S02]  /*29b0*/  IADD3.X R0, PT, PT, RZ, R0, RZ, P0, !PT ;  /* 0x00000000ff007210 */ /* 0x000fe400007fe4ff */
[----:B------:R-:W-:-:S04]  /*29c0*/  ISETP.GT.U32.AND P0, PT, R2, R13, PT ;  /* 0x0000000d0200720c */ /* 0x000fc80003f04070 */
[----:B------:R-:W-:-:S13]  /*29d0*/  ISETP.GT.AND.EX P0, PT, R0, R11, PT, P0 ;  /* 0x0000000b0000720c */ /* 0x000fda0003f04300 */
[----:B------:R-:W-:Y:S05]  /*29e0*/  @!P0 BRA `(.L_x_436) ;  /* 0xffffffe800108947 */ /* 0x000fea000383ffff */
.L_x_395:
[----:B------:R-:W2:Y:S01]  /*29f0*/  S2R R0, SR_TID.X ;  /* 0x0000000000007919 */ /* 0x000ea20000002100 */
[----:B------:R-:W-:Y:S05]  /*2a00*/  WARPSYNC.ALL ;  /* 0x0000000000007948 */ /* 0x000fea0003800000 */
[----:B------:R-:W-:Y:S01]  /*2a10*/  BAR.SYNC.DEFER_BLOCKING 0x0 ;  /* 0x0000000000007b1d */ /* 0x000fe20000010000 */
[----:B--2---:R-:W-:-:S13]  /*2a20*/  ISETP.NE.AND P0, PT, R0, RZ, PT ;  /* 0x000000ff0000720c */ /* 0x004fda0003f05270 */
[----:B------:R-:W-:Y:S05]  /*2a30*/  @P0 EXIT ;  /* 0x000000000000094d */ /* 0x000fea0003800000 */
[----:B------:R-:W2:Y:S01]  /*2a40*/  LDCU.128 UR8, c[0x0][0x3e0] ;  /* 0x00007c00ff0877ac */ /* 0x000ea20008000c00 */
[----:B------:R-:W-:Y:S01]  /*2a50*/  IADD3 R5, P1, PT, R16, -0x1, RZ ;  /* 0xffffffff10057810 */ /* 0x000fe20007f3e0ff */
[----:B------:R-:W-:Y:S01]  /*2a60*/  IMAD.MOV.U32 R14, RZ, RZ, R20 ;  /* 0x000000ffff0e7224 */ /* 0x000fe200078e0014 */
[----:B-----5:R-:W-:Y:S01]  /*2a70*/  ISETP.GE.U32.AND P0, PT, R18, 0x1, PT ;  /* 0x000000011200780c */ /* 0x020fe20003f06070 */
[----:B------:R-:W3:Y:S01]  /*2a80*/  LDCU.64 UR6, c[0x0][0x380] ;  /* 0x00007000ff0677ac */ /* 0x000ee20008000a00 */
[----:B------:R-:W-:Y:S01]  /*2a90*/  IADD3.X R16, PT, PT, R17, -0x1, RZ, P1, !PT ;  /* 0xffffffff11107810 */ /* 0x000fe20000ffe4ff */
[----:B------:R-:W-:Y:S01]  /*2aa0*/  IMAD.MOV.U32 R4, RZ, RZ, 0x0 ;  /* 0x00000000ff047424 */ /* 0x000fe200078e00ff */
[C---:B------:R-:W-:Y:S01]  /*2ab0*/  ISETP.GE.AND.EX P0, PT, R19.reuse, RZ, PT, P0 ;  /* 0x000000ff1300720c */ /* 0x040fe20003f06300 */
[----:B--2---:R-:W-:Y:S02]  /*2ac0*/  IMAD R3, R19, UR10, RZ ;  /* 0x0000000a13037c24 */ /* 0x004fe4000f8e02ff */
[----:B------:R-:W-:-:S02]  /*2ad0*/  IMAD R16, R16, UR8, RZ ;  /* 0x0000000810107c24 */ /* 0x000fc4000f8e02ff */
[C---:B------:R-:W-:Y:S02]  /*2ae0*/  IMAD R7, R18.reuse, UR11, R3 ;  /* 0x0000000b12077c24 */ /* 0x040fe4000f8e0203 */
[----:B------:R-:W-:-:S04]  /*2af0*/  IMAD.WIDE.U32 R18, R18, UR10, RZ ;  /* 0x0000000a12127c25 */ /* 0x000fc8000f8e00ff */
[----:B------:R-:W-:-:S04]  /*2b00*/  IMAD.WIDE.U32 R2, R5, UR8, R14 ;  /* 0x0000000805027c25 */ /* 0x000fc8000f8e000e */
[----:B------:R-:W-:Y:S02]  /*2b10*/  IMAD R9, R5, UR9, R16 ;  /* 0x0000000905097c24 */ /* 0x000fe4000f8e0210 */
[----:B------:R-:W-:Y:S02]  /*2b20*/  IMAD.IADD R7, R19, 0x1, R7 ;  /* 0x0000000113077824 */ /* 0x000fe400078e0207 */
[C---:B------:R-:W-:Y:S02]  /*2b30*/  IMAD.SHL.U32 R5, R18.reuse, 0x2, RZ ;  /* 0x0000000212057824 */ /* 0x040fe400078e00ff */
[----:B------:R-:W-:Y:S01]  /*2b40*/  IMAD.IADD R3, R3, 0x1, R9 ;  /* 0x0000000103037824 */ /* 0x000fe200078e0209 */
[----:B------:R-:W-:Y:S02]  /*2b50*/  SHF.L.U64.HI R18, R18, 0x1, R7 ;  /* 0x0000000112127819 */ /* 0x000fe40000010207 */
[----:B------:R-:W-:Y:S02]  /*2b60*/  IADD3 R0, P1, PT, R5, R2, RZ ;  /* 0x0000000205007210 */ /* 0x000fe40007f3e0ff */
[----:B------:R-:W-:-:S02]  /*2b70*/  @P0 IADD3 R2, P3, P4, R2, -UR10, R5 ;  /* 0x8000000a02020c10 */ /* 0x000fc4000fc7e005 */
[----:B---3--:R-:W-:Y:S01]  /*2b80*/  LEA R8, P2, R0, UR6, 0x3 ;  /* 0x0000000600087c11 */ /* 0x008fe2000f8418ff */
[----:B------:R-:W-:Y:S01]  /*2b90*/  IMAD.X R5, R18, 0x1, R3, P1 ;  /* 0x0000000112057824 */ /* 0x000fe200008e0603 */
[----:B------:R-:W-:Y:S02]  /*2ba0*/  @P0 IADD3.X R3, PT, PT, R3, ~UR11, R18, P3, P4 ;  /* 0x8000000b03030c10 */ /* 0x000fe40009fe8412 */
[----:B------:R-:W-:Y:S02]  /*2bb0*/  @P0 LEA R10, P1, R2, UR6, 0x3 ;  /* 0x00000006020a0c11 */ /* 0x000fe4000f8218ff */
[----:B------:R-:W-:Y:S01]  /*2bc0*/  LEA.HI.X R9, R0, UR7, R5, 0x3, P2 ;  /* 0x0000000700097c11 */ /* 0x000fe200090f1c05 */
[----:B------:R-:W-:Y:S01]  /*2bd0*/  IMAD.MOV.U32 R5, RZ, RZ, -0x100000 ;  /* 0xfff00000ff057424 */ /* 0x000fe200078e00ff */
[----:B------:R-:W-:-:S03]  /*2be0*/  @P0 LEA.HI.X R11, R2, UR7, R3, 0x3, P1 ;  /* 0x00000007020b0c11 */ /* 0x000fc600088f1c03 */
[----:B------:R-:W2:Y:S04]  /*2bf0*/  LDG.E.64 R6, desc[UR4][R8.64] ;  /* 0x0000000408067981 */ /* 0x000ea8000c1e1b00 */
[----:B------:R-:W2:Y:S01]  /*2c00*/  @P0 LDG.E.64 R4, desc[UR4][R10.64] ;  /* 0x000000040a040981 */ /* 0x000ea2000c1e1b00 */
[----:B------:R-:W-:Y:S02]  /*2c10*/  IMAD.MOV.U32 R14, RZ, RZ, 0x652b82fe ;  /* 0x652b82feff0e7424 */ /* 0x000fe400078e00ff */
[----:B------:R-:W-:Y:S01]  /*2c20*/  IMAD.MOV.U32 R15, RZ, RZ, 0x3ff71547 ;  /* 0x3ff71547ff0f7424 */ /* 0x000fe200078e00ff */
[----:B------:R-:W-:Y:S01]  /*2c30*/  UMOV UR8, 0xfefa39ef ;  /* 0xfefa39ef00087882 */ /* 0x000fe20000000000 */
        /* <DEDUP_REMOVED lines=21> */
[----:B------:R-:W-:Y:S01]  /*2d90*/  BSSY.RECONVERGENT B0, `(.L_x_437) ;  /* 0x000003d000007945 */ /* 0x000fe20003800200 */
[----:B--2---:R-:W-:-:S06]  /*2da0*/  DSETP.GT.AND P0, PT, R6, R4, PT ;  /* 0x000000040600722a */ /* 0x004fcc0003f04000 */
[----:B------:R-:W-:Y:S02]  /*2db0*/  FSEL R2, R6, R4, P0 ;  /* 0x0000000406027208 */ /* 0x000fe40000000000 */
[----:B------:R-:W-:-:S06]  /*2dc0*/  FSEL R3, R7, R5, P0 ;  /* 0x0000000507037208 */ /* 0x000fcc0000000000 */
[----:B------:R-:W-:-:S06]  /*2dd0*/  DSETP.NEU.AND P0, PT, R2, -INF , PT ;  /* 0xfff000000200742a */ /* 0x000fcc0003f0d000 */
[----:B------:R-:W-:Y:S02]  /*2de0*/  FSEL R2, R2, RZ, P0 ;  /* 0x000000ff02027208 */ /* 0x000fe40000000000 */
[----:B------:R-:W-:-:S06]  /*2df0*/  FSEL R3, R3, RZ, P0 ;  /* 0x000000ff03037208 */ /* 0x000fcc0000000000 */
[----:B------:R-:W-:Y:S02]  /*2e00*/  DADD R6, R6, -R2 ;  /* 0x0000000006067229 */ /* 0x000fe40000000802 */
[----:B------:R-:W-:-:S06]  /*2e10*/  DADD R4, -R2, R4 ;  /* 0x0000000002047229 */ /* 0x000fcc0000000104 */
[-C--:B------:R-:W-:Y:S02]  /*2e20*/  DFMA R10, R6, R14.reuse, 6.75539944105574400000e+15 ;  /* 0x43380000060a742b */ /* 0x080fe4000000000e */
[----:B------:R-:W-:-:S06]  /*2e30*/  DFMA R8, R4, R14, 6.75539944105574400000e+15 ;  /* 0x433800000408742b */ /* 0x000fcc000000000e */
[----:B------:R-:W-:Y:S02]  /*2e40*/  DADD R14, R10, -6.75539944105574400000e+15 ;  /* 0xc33800000a0e7429 */ /* 0x000fe40000000000 */
[----:B------:R-:W-:-:S06]  /*2e50*/  DADD R18, R8, -6.75539944105574400000e+15 ;  /* 0xc338000008127429 */ /* 0x000fcc0000000000 */
[----:B------:R-:W-:Y:S02]  /*2e60*/  DFMA R16, R14, -UR8, R6 ;  /* 0x800000080e107c2b */ /* 0x000fe40008000006 */
[----:B------:R-:W-:-:S06]  /*2e70*/  DFMA R20, R18, -UR8, R4 ;  /* 0x8000000812147c2b */ /* 0x000fcc0008000004 */
[----:B------:R-:W-:Y:S02]  /*2e80*/  DFMA R16, R14, -UR6, R16 ;  /* 0x800000060e107c2b */ /* 0x000fe40008000010 */
[----:B------:R-:W-:Y:S01]  /*2e90*/  DFMA R20, R18, -UR6, R20 ;  /* 0x8000000612147c2b */ /* 0x000fe20008000014 */
[----:B------:R-:W-:Y:S01]  /*2ea0*/  MOV R18, 0xfca213ea ;  /* 0xfca213ea00127802 */ /* 0x000fe20000000f00 */
[----:B------:R-:W-:-:S06]  /*2eb0*/  IMAD.MOV.U32 R19, RZ, RZ, 0x3e928af3 ;  /* 0x3e928af3ff137424 */ /* 0x000fcc00078e00ff */
[--C-:B------:R-:W-:Y:S02]  /*2ec0*/  DFMA R14, R16, UR10, R18.reuse ;  /* 0x0000000a100e7c2b */ /* 0x100fe40008000012 */
[----:B------:R-:W-:-:S06]  /*2ed0*/  DFMA R18, R20, UR10, R18 ;  /* 0x0000000a14127c2b */ /* 0x000fcc0008000012 */
[----:B------:R-:W-:Y:S02]  /*2ee0*/  DFMA R14, R16, R14, UR12 ;  /* 0x0000000c100e7e2b */ /* 0x000fe4000800000e */
[----:B------:R-:W-:-:S06]  /*2ef0*/  DFMA R18, R20, R18, UR12 ;  /* 0x0000000c14127e2b */ /* 0x000fcc0008000012 */
        /* <DEDUP_REMOVED lines=13> */
[----:B------:R-:W-:Y:S01]  /*2fd0*/  DFMA R18, R20, R18, UR26 ;  /* 0x0000001a14127e2b */ /* 0x000fe20008000012 */
[----:B------:R-:W-:-:S05]  /*2fe0*/  FSETP.GEU.FTZ.AND P0, PT, |R7|, 4.1917929649353027344, PT ;  /* 0x4086232b0700780b */ /* 0x000fca0003f1e200 */
[----:B------:R-:W-:Y:S02]  /*2ff0*/  DFMA R14, R16, R14, 1 ;  /* 0x3ff00000100e742b */ /* 0x000fe4000000000e */
[----:B------:R-:W-:-:S06]  /*3000*/  DFMA R18, R20, R18, 1 ;  /* 0x3ff000001412742b */ /* 0x000fcc0000000012 */
[----:B------:R-:W-:Y:S02]  /*3010*/  DFMA R22, R16, R14, 1 ;  /* 0x3ff000001016742b */ /* 0x000fe4000000000e */
[----:B------:R-:W-:Y:S01]  /*3020*/  DFMA R18, R20, R18, 1 ;  /* 0x3ff000001412742b */ /* 0x000fe20000000012 */
[----:B------:R-:W-:-:S07]  /*3030*/  FSETP.GEU.FTZ.AND P2, PT, |R5|, 4.1917929649353027344, PT ;  /* 0x4086232b0500780b */ /* 0x000fce0003f5e200 */
[----:B------:R-:W-:Y:S02]  /*3040*/  IMAD R15, R10, 0x100000, R23 ;  /* 0x001000000a0f7824 */ /* 0x000fe400078e0217 */
        /* <DEDUP_REMOVED lines=8> */
[----:B------:R-:W-:Y:S01]  /*30d0*/  @!P0 LEA.HI R0, R10, R10, RZ, 0x1 ;  /* 0x0000000a0a008211 */ /* 0x000fe200078f08ff */
[----:B------:R-:W-:Y:S01]  /*30e0*/  @!P0 IMAD.MOV.U32 R6, RZ, RZ, R22 ;  /* 0x000000ffff068224 */ /* 0x000fe200078e0016 */
[----:B------:R-:W-:Y:S02]  /*30f0*/  FSEL R15, R15, RZ, P1 ;  /* 0x000000ff0f0f7208 */ /* 0x000fe40000800000 */
[----:B------:R-:W-:-:S05]  /*3100*/  @!P0 SHF.R.S32.HI R7, RZ, 0x1, R0 ;  /* 0x00000001ff078819 */ /* 0x000fca0000011400 */
[----:B------:R-:W-:Y:S02]  /*3110*/  @!P0 IMAD.IADD R10, R10, 0x1, -R7 ;  /* 0x000000010a0a8824 */ /* 0x000fe400078e0a07 */
[----:B------:R-:W-:-:S03]  /*3120*/  @!P0 IMAD R7, R7, 0x100000, R23 ;  /* 0x0010000007078824 */ /* 0x000fc600078e0217 */
[----:B------:R-:W-:Y:S01]  /*3130*/  @!P0 LEA R11, R10, 0x3ff00000, 0x14 ;  /* 0x3ff000000a0b8811 */ /* 0x000fe200078ea0ff */
[----:B------:R-:W-:-:S06]  /*3140*/  @!P0 IMAD.MOV.U32 R10, RZ, RZ, RZ ;  /* 0x000000ffff0a8224 */ /* 0x000fcc00078e00ff */
[----:B------:R-:W-:-:S11]  /*3150*/  @!P0 DMUL R14, R6, R10 ;  /* 0x0000000a060e8228 */ /* 0x000fd60000000000 */
.L_x_438:
[----:B------:R-:W-:Y:S05]  /*3160*/  BSYNC.RECONVERGENT B0 ;  /* 0x0000000000007941 */ /* 0x000fea0003800200 */
.L_x_437:
        /* <DEDUP_REMOVED lines=10> */
[----:B------:R-:W-:Y:S01]  /*3210*/  @!P0 IADD3 R6, PT, PT, R8, -R5, RZ ;  /* 0x8000000508068210 */ /* 0x000fe20007ffe0ff */
[----:B------:R-:W-:-:S03]  /*3220*/  @!P0 IMAD R5, R5, 0x100000, R19 ;  /* 0x0010000005058824 */ /* 0x000fc600078e0213 */
[----:B------:R-:W-:Y:S01]  /*3230*/  @!P0 LEA R7, R6, 0x3ff00000, 0x14 ;  /* 0x3ff0000006078811 */ /* 0x000fe200078ea0ff */
[----:B------:R-:W-:-:S06]  /*3240*/  @!P0 IMAD.MOV.U32 R6, RZ, RZ, RZ ;  /* 0x000000ffff068224 */ /* 0x000fcc00078e00ff */
[----:B------:R-:W-:-:S11]  /*3250*/  @!P0 DMUL R16, R4, R6 ;  /* 0x0000000604108228 */ /* 0x000fd60000000000 */
.L_x_440:
[----:B------:R-:W-:Y:S05]  /*3260*/  BSYNC.RECONVERGENT B0 ;  /* 0x0000000000007941 */ /* 0x000fea0003800200 */
.L_x_439:
        /* <DEDUP_REMOVED lines=15> */
[----:B------:R-:W-:Y:S01]  /*3360*/  IMAD.MOV.U32 R8, RZ, RZ, RZ ;  /* 0x000000ffff087224 */ /* 0x000fe200078e00ff */
[----:B------:R-:W-:Y:S01]  /*3370*/  UMOV UR6, 0x3ae80f1e ;  /* 0x3ae80f1e00067882 */ /* 0x000fe20000000000 */
[----:B------:R-:W-:Y:S01]  /*3380*/  IMAD.MOV.U32 R16, RZ, RZ, -0x748574fc ;  /* 0x8b7a8b04ff107424 */ /* 0x000fe200078e00ff */
[----:B------:R-:W-:Y:S01]  /*3390*/  LOP3.LUT R5, R4, 0x3ff00000, RZ, 0xfc, !PT ;  /* 0x3ff0000004057812 */ /* 0x000fe200078efcff */
[----:B------:R-:W-:Y:S01]  /*33a0*/  IMAD.MOV.U32 R4, RZ, RZ, R14 ;  /* 0x000000ffff047224 */ /* 0x000fe200078e000e */
[----:B------:R-:W-:Y:S01]  /*33b0*/  UMOV UR7, 0x3eb1380b ;  /* 0x3eb1380b00077882 */ /* 0x000fe20000000000 */
[----:B------:R-:W-:Y:S01]  /*33c0*/  IMAD.MOV.U32 R17, RZ, RZ, 0x3ed0ee25 ;  /* 0x3ed0ee25ff117424 */ /* 0x000fe200078e00ff */
[----:B------:R-:W-:Y:S01]  /*33d0*/  ISETP.GE.U32.AND P0, PT, R5, 0x3ff6a09f, PT ;  /* 0x3ff6a09f0500780c */ /* 0x000fe20003f06070 */
[----:B------:R-:W-:Y:S01]  /*33e0*/  IMAD.MOV.U32 R19, RZ, RZ, 0x43300000 ;  /* 0x43300000ff137424 */ /* 0x000fe200078e00ff */
[----:B------:R-:W-:Y:S01]  /*33f0*/  LEA.HI R0, R0, R13, RZ, 0xc ;  /* 0x0000000d00007211 */ /* 0x000fe200078f60ff */
[----:B------:R-:W-:Y:S01]  /*3400*/  UMOV UR10, 0x80000000 ;  /* 0x80000000000a7882 */ /* 0x000fe20000000000 */
[----:B------:R-:W-:-:S09]  /*3410*/  UMOV UR11, 0x43300000 ;  /* 0x43300000000b7882 */ /* 0x000fd20000000000 */
[----:B------:R-:W-:Y:S02]  /*3420*/  @P0 VIADD R7, R5, 0xfff00000 ;  /* 0xfff0000005070836 */ /* 0x000fe40000000000 */
[----:B------:R-:W-:Y:S02]  /*3430*/  @P0 VIADD R0, R0, 0x1 ;  /* 0x0000000100000836 */ /* 0x000fe40000000000 */
[----:B------:R-:W-:-:S03]  /*3440*/  @P0 IMAD.MOV.U32 R5, RZ, RZ, R7 ;  /* 0x000000ffff050224 */ /* 0x000fc600078e0007 */
[----:B------:R-:W-:-:S03]  /*3450*/  LOP3.LUT R18, R0, 0x80000000, RZ, 0x3c, !PT ;  /* 0x8000000000127812 */ /* 0x000fc600078e3cff */
[C---:B------:R-:W-:Y:S02]  /*3460*/  DADD R6, R4.reuse, 1 ;  /* 0x3ff0000004067429 */ /* 0x040fe40000000000 */
[----:B------:R-:W-:Y:S02]  /*3470*/  DADD R4, R4, -1 ;  /* 0xbff0000004047429 */ /* 0x000fe40000000000 */
[----:B------:R-:W-:Y:S01]  /*3480*/  DADD R18, R18, -UR10 ;  /* 0x8000000a12127e29 */ /* 0x000fe20008000000 */
[----:B------:R-:W-:Y:S01]  /*3490*/  UMOV UR10, 0xfefa39ef ;  /* 0xfefa39ef000a7882 */ /* 0x000fe20000000000 */
[----:B------:R-:W2:Y:S01]  /*34a0*/  MUFU.RCP64H R9, R7 ;  /* 0x0000000700097308 */ /* 0x000ea20000001800 */
[----:B------:R-:W-:Y:S01]  /*34b0*/  UMOV UR11, 0x3fe62e42 ;  /* 0x3fe62e42000b7882 */ /* 0x000fe20000000000 */
[----:B--2---:R-:W-:-:S08]  /*34c0*/  DFMA R10, -R6, R8, 1 ;  /* 0x3ff00000060a742b */ /* 0x004fd00000000108 */
[----:B------:R-:W-:-:S08]  /*34d0*/  DFMA R10, R10, R10, R10 ;  /* 0x0000000a0a0a722b */ /* 0x000fd0000000000a */
[----:B------:R-:W-:-:S08]  /*34e0*/  DFMA R10, R8, R10, R8 ;  /* 0x0000000a080a722b */ /* 0x000fd00000000008 */
[----:B------:R-:W-:-:S08]  /*34f0*/  DMUL R8, R4, R10 ;  /* 0x0000000a04087228 */ /* 0x000fd00000000000 */
[----:B------:R-:W-:-:S08]  /*3500*/  DFMA R8, R4, R10, R8 ;  /* 0x0000000a0408722b */ /* 0x000fd00000000008 */
[----:B------:R-:W-:-:S08]  /*3510*/  DMUL R14, R8, R8 ;  /* 0x00000008080e7228 */ /* 0x000fd00000000000 */
[----:B------:R-:W-:Y:S01]  /*3520*/  DFMA R6, R14, UR6, R16 ;  /* 0x000000060e067c2b */ /* 0x000fe20008000010 */
[----:B------:R-:W-:Y:S01]  /*3530*/  UMOV UR6, 0x9f02676f ;  /* 0x9f02676f00067882 */ /* 0x000fe20000000000 */
[----:B------:R-:W-:Y:S01]  /*3540*/  UMOV UR7, 0x3ef3b266 ;  /* 0x3ef3b26600077882 */ /* 0x000fe20000000000 */
[----:B------:R-:W-:-:S05]  /*3550*/  DADD R16, R4, -R8 ;  /* 0x0000000004107229 */ /* 0x000fca0000000808 */
[----:B------:R-:W-:Y:S01]  /*3560*/  DFMA R6, R14, R6, UR6 ;  /* 0x000000060e067e2b */ /* 0x000fe20008000006 */
[----:B------:R-:W-:Y:S01]  /*3570*/  UMOV UR6, 0xa9ab0956 ;  /* 0xa9ab095600067882 */ /* 0x000fe20000000000 */
[----:B------:R-:W-:Y:S01]  /*3580*/  UMOV UR7, 0x3f1745cb ;  /* 0x3f1745cb00077882 */ /* 0x000fe20000000000 */
[----:B------:R-:W-:-:S05]  /*3590*/  DADD R16, R16, R16 ;  /* 0x0000000010107229 */ /* 0x000fca0000000010 */
[----:B------:R-:W-:Y:S01]  /*35a0*/  DFMA R6, R14, R6, UR6 ;  /* 0x000000060e067e2b */ /* 0x000fe20008000006 */
[----:B------:R-:W-:Y:S01]  /*35b0*/  UMOV UR6, 0x2d1b5154 ;  /* 0x2d1b515400067882 */ /* 0x000fe20000000000 */
[----:B------:R-:W-:Y:S01]  /*35c0*/  UMOV UR7, 0x3f3c71c7 ;  /* 0x3f3c71c700077882 */ /* 0x000fe20000000000 */
[----:B------:R-:W-:Y:S02]  /*35d0*/  DFMA R16, R4, -R8, R16 ;  /* 0x800000080410722b */ /* 0x000fe40000000010 */
[----:B------:R-:W-:-:S03]  /*35e0*/  DFMA R4, R18, UR10, R8 ;  /* 0x0000000a12047c2b */ /* 0x000fc60008000008 */
[----:B------:R-:W-:Y:S01]  /*35f0*/  DFMA R6, R14, R6, UR6 ;  /* 0x000000060e067e2b */ /* 0x000fe20008000006 */
[----:B------:R-:W-:Y:S01]  /*3600*/  UMOV UR6, 0x923be72d ;  /* 0x923be72d00067882 */ /* 0x000fe20000000000 */
[----:B------:R-:W-:Y:S01]  /*3610*/  UMOV UR7, 0x3f624924 ;  /* 0x3f62492400077882 */ /* 0x000fe20000000000 */
[----:B------:R-:W-:Y:S02]  /*3620*/  DMUL R16, R10, R16 ;  /* 0x000000100a107228 */ /* 0x000fe40000000000 */
[----:B------:R-:W-:-:S03]  /*3630*/  DFMA R20, R18, -UR8, R4 ;  /* 0x8000000812147c2b */ /* 0x000fc60008000004 */
[----:B------:R-:W-:Y:S01]  /*3640*/  DFMA R6, R14, R6, UR6 ;  /* 0x000000060e067e2b */ /* 0x000fe20008000006 */
[----:B------:R-:W-:Y:S01]  /*3650*/  UMOV UR6, 0x9999a3c4 ;  /* 0x9999a3c400067882 */ /* 0x000fe20000000000 */
[----:B------:R-:W-:-:S03]  /*3660*/  UMOV UR7, 0x3f899999 ;  /* 0x3f89999900077882 */ /* 0x000fc60000000000 */
[----:B------:R-:W-:-:S03]  /*3670*/  DADD R20, -R8, R20 ;  /* 0x0000000008147229 */ /* 0x000fc60000000114 */
[----:B------:R-:W-:Y:S01]  /*3680*/  DFMA R6, R14, R6, UR6 ;  /* 0x000000060e067e2b */ /* 0x000fe20008000006 */
[----:B------:R-:W-:Y:S01]  /*3690*/  UMOV UR6, 0x55555554 ;  /* 0x5555555400067882 */ /* 0x000fe20000000000 */
[----:B------:R-:W-:-:S06]  /*36a0*/  UMOV UR7, 0x3fb55555 ;  /* 0x3fb5555500077882 */ /* 0x000fcc0000000000 */
[----:B------:R-:W-:Y:S01]  /*36b0*/  DFMA R6, R14, R6, UR6 ;  /* 0x000000060e067e2b */ /* 0x000fe20008000006 */
[----:B------:R-:W-:Y:S01]  /*36c0*/  UMOV UR6, 0x3b39803f ;  /* 0x3b39803f00067882 */ /* 0x000fe20000000000 */
[----:B------:R-:W-:-:S06]  /*36d0*/  UMOV UR7, 0x3c7abc9e ;  /* 0x3c7abc9e00077882 */ /* 0x000fcc0000000000 */
[----:B------:R-:W-:-:S08]  /*36e0*/  DMUL R6, R14, R6 ;  /* 0x000000060e067228 */ /* 0x000fd00000000000 */
[----:B------:R-:W-:-:S08]  /*36f0*/  DFMA R6, R8, R6, R16 ;  /* 0x000000060806722b */ /* 0x000fd00000000010 */
[----:B------:R-:W-:-:S08]  /*3700*/  DADD R6, R6, -R20 ;  /* 0x0000000006067229 */ /* 0x000fd00000000814 */
[----:B------:R-:W-:-:S08]  /*3710*/  DFMA R6, R18, UR6, R6 ;  /* 0x0000000612067c2b */ /* 0x000fd00008000006 */
[----:B------:R-:W-:Y:S01]  /*3720*/  DADD R4, R4, R6 ;  /* 0x0000000004047229 */ /* 0x000fe20000000006 */
[----:B------:R-:W-:Y:S10]  /*3730*/  BRA `(.L_x_443) ;  /* 0x0000000000187947 */ /* 0x000ff40003800000 */
.L_x_442:
[----:B------:R-:W-:Y:S01]  /*3740*/  MOV R6, 0x0 ;  /* 0x0000000000067802 */ /* 0x000fe20000000f00 */
[----:B------:R-:W-:Y:S01]  /*3750*/  IMAD.MOV.U32 R7, RZ, RZ, 0x7ff00000 ;  /* 0x7ff00000ff077424 */ /* 0x000fe200078e00ff */
[----:B------:R-:W-:-:S05]  /*3760*/  LOP3.LUT P0, RZ, R5, 0x7fffffff, RZ, 0xc0, !PT ;  /* 0x7fffffff05ff7812 */ /* 0x000fca000780c0ff */
[----:B------:R-:W-:-:S10]  /*3770*/  DFMA R6, R4, R6, +INF ;  /* 0x7ff000000406742b */ /* 0x000fd40000000006 */
[----:B------:R-:W-:Y:S02]  /*3780*/  FSEL R4, R6, RZ, P0 ;  /* 0x000000ff06047208 */ /* 0x000fe40000000000 */
[----:B------:R-:W-:-:S07]  /*3790*/  FSEL R5, R7, -QNAN , P0 ;  /* 0xfff0000007057808 */ /* 0x000fce0000000000 */
.L_x_443:
[----:B------:R-:W-:Y:S05]  /*37a0*/  BSYNC.RECONVERGENT B0 ;  /* 0x0000000000007941 */ /* 0x000fea0003800200 */
.L_x_441:
[----:B------:R-:W2:Y:S01]  /*37b0*/  LDCU.64 UR6, c[0x0][0x3b8] ;  /* 0x00007700ff0677ac */ /* 0x000ea20008000a00 */
[----:B------:R-:W-:-:S08]  /*37c0*/  DADD R4, R2, R4 ;  /* 0x0000000002047229 */ /* 0x000fd00000000004 */
[----:B------:R-:W-:Y:S01]  /*37d0*/  DADD R4, -RZ, -R4 ;  /* 0x00000000ff047229 */ /* 0x000fe20000000904 */
[----:B--2---:R-:W-:-:S04]  /*37e0*/  LEA R2, P0, R12, UR6, 0x3 ;  /* 0x000000060c027c11 */ /* 0x004fc8000f8018ff */
[----:B------:R-:W-:-:S05]  /*37f0*/  LEA.HI.X R3, R12, UR7, RZ, 0x3, P0 ;  /* 0x000000070c037c11 */ /* 0x000fca00080f1cff */
[----:B------:R-:W-:Y:S01]  /*3800*/  STG.E.64 desc[UR4][R2.64], R4 ;  /* 0x0000000402007986 */ /* 0x000fe2000c101b04 */
[----:B------:R-:W-:Y:S05]  /*3810*/  EXIT ;  /* 0x000000000000794d */ /* 0x000fea0003800000 */
.L_x_394:
[----:B------:R-:W0:Y:S02]  /*3820*/  S2R R0, SR_TID.X ;  /* 0x0000000000007919 */ /* 0x000e240000002100 */
[----:B0-----:R-:W-:-:S13]  /*3830*/  ISETP.NE.AND P0, PT, R0, RZ, PT ;  /* 0x000000ff0000720c */ /* 0x001fda0003f05270 */
[----:B------:R-:W-:Y:S05]  /*3840*/  @P0 EXIT ;  /* 0x000000000000094d */ /* 0x000fea0003800000 */
[----:B------:R-:W0:Y:S01]  /*3850*/  LDCU.64 UR6, c[0x0][0x3b8] ;  /* 0x00007700ff0677ac */ /* 0x000e220008000a00 */
[----:B-----5:R-:W-:Y:S01]  /*3860*/  ISETP.NE.U32.AND P0, PT, R18, RZ, PT ;  /* 0x000000ff1200720c */ /* 0x020fe20003f05070 */
[----:B------:R-:W-:-:S03]  /*3870*/  IMAD.MOV.U32 R2, RZ, RZ, RZ ;  /* 0x000000ffff027224 */ /* 0x000fc600078e00ff */
[----:B------:R-:W-:-:S04]  /*3880*/  ISETP.NE.AND.EX P0, PT, R19, RZ, PT, P0 ;  /* 0x000000ff1300720c */ /* 0x000fc80003f05300 */
[----:B------:R-:W-:Y:S02]  /*3890*/  FSEL R3, -RZ, +QNAN , !P0 ;  /* 0x7ff00000ff037808 */ /* 0x000fe40004000100 */
[----:B0-----:R-:W-:-:S04]  /*38a0*/  LEA R4, P1, R12, UR6, 0x3 ;  /* 0x000000060c047c11 */ /* 0x001fc8000f8218ff */
[----:B------:R-:W-:-:S05]  /*38b0*/  LEA.HI.X R5, R12, UR7, RZ, 0x3, P1 ;  /* 0x000000070c057c11 */ /* 0x000fca00088f1cff */
[----:B------:R-:W-:Y:S01]  /*38c0*/  STG.E.64 desc[UR4][R4.64], R2 ;  /* 0x0000000204007986 */ /* 0x000fe2000c101b04 */
[----:B------:R-:W-:Y:S05]  /*38d0*/  EXIT ;  /* 0x000000000000794d */ /* 0x000fea0003800000 */
        .weak           $__internal_10_$__cuda_sm20_div_u64
        .type           $__internal_10_$__cuda_sm20_div_u64,@function
        .size           $__internal_10_$__cuda_sm20_div_u64,(.L_x_522 - $__internal_10_$__cuda_sm20_div_u64)
$__internal_10_$__cuda_sm20_div_u64:
        /* <DEDUP_REMOVED lines=62> */
[----:B------:R-:W-:Y:S01]  /*3cc0*/  SEL R7, R7, R4, P0 ;  /* 0x0000000407077207 */ /* 0x000fe20000000000 */
[----:B------:R-:W-:Y:S01]  /*3cd0*/  IMAD.MOV.U32 R4, RZ, RZ, R0 ;  /* 0x000000ffff047224 */ /* 0x000fe200078e0000 */
[----:B------:R-:W-:Y:S02]  /*3ce0*/  SEL R6, R6, 0xffffffff, P1 ;  /* 0xffffffff06067807 */ /* 0x000fe40000800000 */
[----:B------:R-:W-:Y:S01]  /*3cf0*/  SEL R7, R7, 0xffffffff, P1 ;  /* 0xffffffff07077807 */ /* 0x000fe20000800000 */
[----:B------:R-:W-:Y:S06]  /*3d00*/  RET.REL.NODEC R4 `(_ZN2at6native43_GLOBAL__N__c95f0927_10_LossCTC_cu_88d8892b29ctc_loss_log_alpha_gpu_kernelIdiEEvPT_PKS3_PKllPKT0_S8_lS4_llllllS8_lll) ;  /* 0xffffffc004bc7950 */ /* 0x000fec0003c3ffff */
.L_x_444:
        /* <DEDUP_REMOVED lines=15> */
.L_x_522:


//--------------------- .text._ZN2at6native43_GLOBAL__N__c95f0927_10_LossCTC_cu_88d8892b29ctc_loss_log_alpha_gpu_kernelIdlEEvPT_PKS3_PKllPKT0_S8_lS4_llllllS8_lll --------------------------
	.section	.text._ZN2at6native43_GLOBAL__N__c95f0927_10_LossCTC_cu_88d8892b29ctc_loss_log_alpha_gpu_kernelIdlEEvPT_PKS3_PKllPKT0_S8_lS4_llllllS8_lll,"ax",@progbits
	.align	128
.text._ZN2at6native43_GLOBAL__N__c95f0927_10_LossCTC_cu_88d8892b29ctc_loss_log_alpha_gpu_kernelIdlEEvPT_PKS3_PKllPKT0_S8_lS4_llllllS8_lll:
        .type           _ZN2at6native43_GLOBAL__N__c95f0927_10_LossCTC_cu_88d8892b29ctc_loss_log_alpha_gpu_kernelIdlEEvPT_PKS3_PKllPKT0_S8_lS4_llllllS8_lll,@function
        .size           _ZN2at6native43_GLOBAL__N__c95f0927_10_LossCTC_cu_88d8892b29ctc_loss_log_alpha_gpu_kernelIdlEEvPT_PKS3_PKllPKT0_S8_lS4_llllllS8_lll,(.L_x_524 - _ZN2at6native43_GLOBAL__N__c95f0927_10_LossCTC_cu_88d8892b29ctc_loss_log_alpha_gpu_kernelIdlEEvPT_PKS3_PKllPKT0_S8_lS4_llllllS8_lll)
        .other          _ZN2at6native43_GLOBAL__N__c95f0927_10_LossCTC_cu_88d8892b29ctc_loss_log_alpha_gpu_kernelIdlEEvPT_PKS3_PKllPKT0_S8_lS4_llllllS8_lll,@"STO_CUDA_ENTRY STV_DEFAULT"
_ZN2at6native43_GLOBAL__N__c95f0927_10_LossCTC_cu_88d8892b29ctc_loss_log_alpha_gpu_kernelIdlEEvPT_PKS3_PKllPKT0_S8_lS4_llllllS8_lll:
        /* <DEDUP_REMOVED lines=75> */
[----:B------:R-:W-:Y:S01]  /*04b0*/  @P0 IMAD.IADD R5, R5, 0x1, -R10 ;  /* 0x0000000105050824 */ /* 0x000fe200078e0a0a */
[----:B------:R-:W-:-:S04]  /*04c0*/  @P0 IADD3 R4, PT, PT, R4, 0x1, RZ ;  /* 0x0000000104040810 */ /* 0x000fc80007ffe0ff */
[----:B------:R-:W-:-:S13]  /*04d0*/  ISETP.GE.U32.AND P1, PT, R5, R10, PT ;  /* 0x0000000a0500720c */ /* 0x000fda0003f26070 */
[----:B------:R-:W-:Y:S01]  /*04e0*/  @P1 VIADD R4, R4, 0x1 ;  /* 0x0000000104041836 */ /* 0x000fe20000000000 */
[----:B------:R-:W-:-:S05]  /*04f0*/  @!P2 LOP3.LUT R4, RZ, R10, RZ, 0x33, !PT ;  /* 0x0000000aff04a212 */ /* 0x000fca00078e33ff */
[----:B------:R-:W-:Y:S01]  /*0500*/  IMAD.MOV.U32 R6, RZ, RZ, R4 ;  /* 0x000000ffff067224 */ /* 0x000fe200078e0004 */
[----:B------:R-:W-:Y:S06]  /*0510*/  BRA `(.L_x_448) ;  /* 0x0000000000087947 */ /* 0x000fec0003800000 */
.L_x_447:
[----:B------:R-:W-:-:S07]  /*0520*/  MOV R0, 0x540 ;  /* 0x0000054000007802 */ /* 0x000fce0000000f00 */
[----:B-----5:R-:W-:Y:S05]  /*0530*/  CALL.REL.NOINC `($__internal_11_$__cuda_sm20_div_u64) ;  /* 0x0000003000cc7944 */ /* 0x020fea0003c00000 */
.L_x_448:
        /* <DEDUP_REMOVED lines=10> */
[----:B------:R-:W-:Y:S01]  /*05e0*/  HFMA2 R25, -RZ, RZ, 0, 0 ;  /* 0x00000000ff197431 */ /* 0x000fe200000001ff */
[----:B------:R-:W-:Y:S01]  /*05f0*/  LOP3.LUT R7, R8, 0xfffffffc, RZ, 0xc0, !PT ;  /* 0xfffffffc08077812 */ /* 0x000fe200078ec0ff */
[----:B------:R-:W-:Y:S02]  /*0600*/  IMAD.MOV.U32 R0, RZ, RZ, RZ ;  /* 0x000000ffff007224 */ /* 0x000fe400078e00ff */
[----:B------:R-:W-:Y:S02]  /*0610*/  IMAD.MOV.U32 R5, RZ, RZ, RZ ;  /* 0x000000ffff057224 */ /* 0x000fe400078e00ff */
[----:B------:R-:W-:-:S07]  /*0620*/  IMAD.MOV.U32 R8, RZ, RZ, RZ ;  /* 0x000000ffff087224 */ /* 0x000fce00078e00ff */
.L_x_460:
[----:B0-----:R-:W-:Y:S01]  /*0630*/  IADD3 R37, P2, PT, R9, R0, RZ ;  /* 0x0000000009257210 */ /* 0x001fe20007f5e0ff */
[----:B------:R-:W-:Y:S01]  /*0640*/  BSSY.RECONVERGENT B1, `(.L_x_451) ;  /* 0x000001d000017945 */ /* 0x000fe20003800200 */
[----:B------:R-:W-:Y:S01]  /*0650*/  IADD3 R8, P0, PT, R8, 0x4, RZ ;  /* 0x0000000408087810 */ /* 0x000fe20007f1e0ff */
[----:B-12---:R-:W-:Y:S01]  /*0660*/  IMAD.MOV.U32 R30, RZ, RZ, 0x0 ;  /* 0x00000000ff1e7424 */ /* 0x006fe200078e00ff */
[----:B------:R-:W-:Y:S01]  /*0670*/  ISETP.NE.U32.AND P1, PT, R37, 0x1, PT ;  /* 0x000000012500780c */ /* 0x000fe20003f25070 */
[----:B------:R-:W-:Y:S02]  /*0680*/  IMAD.X R24, RZ, RZ, R5, P2 ;  /* 0x000000ffff187224 */ /* 0x000fe400010e0605 */
[----:B------:R-:W-:Y:S01]  /*0690*/  IMAD.X R25, RZ, RZ, R25, P0 ;  /* 0x000000ffff197224 */ /* 0x000fe200000e0619 */
[----:B------:R-:W-:Y:S01]  /*06a0*/  ISETP.NE.U32.AND P0, PT, R8, R7, PT ;  /* 0x000000070800720c */ /* 0x000fe20003f05070 */
[----:B------:R-:W-:Y:S01]  /*06b0*/  IMAD.MOV.U32 R31, RZ, RZ, -0x100000 ;  /* 0xfff00000ff1f7424 */ /* 0x000fe200078e00ff */
        /* <DEDUP_REMOVED lines=8> */
.L_x_452:
        /* <DEDUP_REMOVED lines=12> */
[----:B------:R1:W5:Y:S02]  /*0800*/  LDG.E.64 R30, desc[UR4][R28.64] ;  /* 0x000000041c1e7981 */ /* 0x000364000c1e1b00 */
.L_x_453:
[----:B------:R-:W-:Y:S05]  /*0810*/  BSYNC.RECONVERGENT B1 ;  /* 0x0000000000017941 */ /* 0x000fea0003800200 */
.L_x_451:
[----:B------:R-:W-:Y:S02]  /*0820*/  IADD3 R41, P3, PT, R10, R37, RZ ;  /* 0x000000250a297210 */ /* 0x000fe40007f7e0ff */
[----:B-----5:R-:W-:-:S03]  /*0830*/  ISETP.NE.U32.AND P1, PT, R18, RZ, PT ;  /* 0x000000ff1200720c */ /* 0x020fc60003f25070 */
[----:B------:R-:W-:Y:S01]  /*0840*/  IMAD.X R40, RZ, RZ, R24, P3 ;  /* 0x000000ffff287224 */ /* 0x000fe200018e0618 */
[----:B------:R-:W-:Y:S02]  /*0850*/  ISETP.NE.AND.EX P2, PT, R19, RZ, PT, P1 ;  /* 0x000000ff1300720c */ /* 0x000fe40003f45310 */
[----:B------:R-:W-:-:S04]  /*0860*/  ISETP.NE.U32.AND P1, PT, R41, 0x1, PT ;  /* 0x000000012900780c */ /* 0x000fc80003f25070 */
[----:B------:R-:W-:-:S13]  /*0870*/  ISETP.NE.OR.EX P1, PT, R40, RZ, !P2, P1 ;  /* 0x000000ff2800720c */ /* 0x000fda0005725710 */
[----:B-1----:R-:W2:Y:S01]  /*0880*/  @!P1 LDG.E.64.CONSTANT R28, desc[UR4][R22.64] ;  /* 0x00000004161c9981 */ /* 0x002ea2000c1e9b00 */
[----:B------:R-:W2:Y:S01]  /*0890*/  @!P1 LDC.64 R38, c[0x0][0x3d0] ;  /* 0x0000f400ff269b82 */ /* 0x000ea20000000a00 */
[----:B------:R-:W-:Y:S01]  /*08a0*/  ISETP.GT.U32.AND P2, PT, R37, R13, PT ;  /* 0x0000000d2500720c */ /* 0x000fe20003f44070 */
[----:B------:R-:W-:Y:S01]  /*08b0*/  @!P1 IMAD.MOV.U32 R34, RZ, RZ, R2 ;  /* 0x000000ffff229224 */ /* 0x000fe200078e0002 */
[----:B------:R-:W-:Y:S01]  /*08c0*/  @!P1 MOV R35, R27 ;  /* 0x0000001b00239202 */ /* 0x000fe20000000f00 */
[----:B------:R-:W-:Y:S01]  /*08d0*/  BSSY.RECONVERGENT B1, `(.L_x_454) ;  /* 0x0000014000017945 */ /* 0x000fe20003800200 */
[----:B------:R-:W-:-:S03]  /*08e0*/  ISETP.GT.AND.EX P2, PT, R24, R11, PT, P2 ;  /* 0x0000000b1800720c */ /* 0x000fc60003f44320 */
[----:B------:R-:W1:Y:S01]  /*08f0*/  @!P1 LDC.64 R42, c[0x0][0x388] ;  /* 0x0000e200ff2a9b82 */ /* 0x000e620000000a00 */
[-C--:B--2---:R-:W-:Y:S02]  /*0900*/  @!P1 IMAD R14, R29, R38.reuse, RZ ;  /* 0x000000261d0e9224 */ /* 0x084fe400078e02ff */
[----:B------:R-:W-:-:S04]  /*0910*/  @!P1 IMAD.WIDE.U32 R34, R28, R38, R34 ;  /* 0x000000261c229225 */ /* 0x000fc800078e0022 */
[----:B------:R-:W-:Y:S01]  /*0920*/  @!P1 IMAD R39, R28, R39, R14 ;  /* 0x000000271c279224 */ /* 0x000fe200078e020e */
[----:B-1----:R-:W-:Y:S01]  /*0930*/  @!P1 LEA R38, P3, R34, R42, 0x3 ;  /* 0x0000002a22269211 */ /* 0x002fe200078618ff */
[----:B------:R-:W-:Y:S02]  /*0940*/  IMAD.MOV.U32 R28, RZ, RZ, 0x0 ;  /* 0x00000000ff1c7424 */ /* 0x000fe400078e00ff */
[----:B------:R-:W-:Y:S02]  /*0950*/  @!P1 IMAD.IADD R39, R35, 0x1, R39 ;  /* 0x0000000123279824 */ /* 0x000fe400078e0227 */
[----:B------:R-:W-:-:S03]  /*0960*/  IMAD.MOV.U32 R29, RZ, RZ, -0x100000 ;  /* 0xfff00000ff1d7424 */ /* 0x000fc600078e00ff */
[----:B------:R-:W-:Y:S01]  /*0970*/  @!P1 LEA.HI.X R39, R34, R43, R39, 0x3, P3 ;  /* 0x0000002b22279211 */ /* 0x000fe200018f1c27 */
[----:B------:R-:W-:Y:S06]  /*0980*/  @P2 BRA `(.L_x_455) ;  /* 0x0000000000202947 */ /* 0x000fec0003800000 */
        /* <DEDUP_REMOVED lines=8> */
.L_x_455:
[----:B------:R-:W-:Y:S05]  /*0a10*/  BSYNC.RECONVERGENT B1 ;  /* 0x0000000000017941 */ /* 0x000fea0003800200 */
.L_x_454:
        /* <DEDUP_REMOVED lines=23> */
[----:B------:R-:W-:Y:S01]  /*0b90*/  MOV R14, R20 ;  /* 0x00000014000e7202 */ /* 0x000fe20000000f00 */
[----:B------:R-:W-:-:S04]  /*0ba0*/  IMAD R24, R24, UR14, RZ ;  /* 0x0000000e18187c24 */ /* 0x000fc8000f8e02ff */
[----:B------:R-:W-:-:S04]  /*0bb0*/  IMAD.WIDE.U32 R28, R41, UR14, R14 ;  /* 0x0000000e291c7c25 */ /* 0x000fc8000f8e000e */
[----:B------:R-:W-:Y:S01]  /*0bc0*/  IMAD R31, R41, UR15, R24 ;  /* 0x0000000f291f7c24 */ /* 0x000fe2000f8e0218 */
[----:B------:R-:W-:-:S03]  /*0bd0*/  LEA R30, P1, R28, UR16, 0x3 ;  /* 0x000000101c1e7c11 */ /* 0x000fc6000f8218ff */
[----:B------:R-:W-:-:S05]  /*0be0*/  IMAD.IADD R29, R29, 0x1, R31 ;  /* 0x000000011d1d7824 */ /* 0x000fca00078e021f */
[----:B------:R-:W-:Y:S01]  /*0bf0*/  LEA.HI.X R31, R28, UR17, R29, 0x3, P1 ;  /* 0x000000111c1f7c11 */ /* 0x000fe200088f1c1d */
[----:B------:R-:W-:Y:S02]  /*0c00*/  IMAD.MOV.U32 R28, RZ, RZ, 0x0 ;  /* 0x00000000ff1c7424 */ /* 0x000fe400078e00ff */
[----:B------:R-:W-:-:S05]  /*0c10*/  IMAD.MOV.U32 R29, RZ, RZ, -0x100000 ;  /* 0xfff00000ff1d7424 */ /* 0x000fca00078e00ff */
[----:B------:R1:W-:Y:S02]  /*0c20*/  STG.E.64 desc[UR4][R30.64], R28 ;  /* 0x0000001c1e007986 */ /* 0x0003e4000c101b04 */
.L_x_457:
[----:B------:R-:W-:Y:S05]  /*0c30*/  BSYNC.RECONVERGENT B1 ;  /* 0x0000000000017941 */ /* 0x000fea0003800200 */
.L_x_456:
[----:B------:R-:W-:Y:S04]  /*0c40*/  BSSY.RECONVERGENT B1, `(.L_x_458) ;  /* 0x000000c000017945 */ /* 0x000fe80003800200 */
[----:B------:R-:W-:Y:S05]  /*0c50*/  @P2 BRA `(.L_x_459) ;  /* 0x0000000000282947 */ /* 0x000fea0003800000 */
[----:B------:R-:W-:Y:S02]  /*0c60*/  IMAD R24, R36, UR14, RZ ;  /* 0x0000000e24187c24 */ /* 0x000fe4000f8e02ff */
[----:B------:R-:W-:Y:S02]  /*0c70*/  IMAD.MOV.U32 R14, RZ, RZ, R20 ;  /* 0x000000ffff0e7224 */ /* 0x000fe400078e0014 */
        /* <DEDUP_REMOVED lines=8> */
.L_x_459:
[----:B------:R-:W-:Y:S05]  /*0d00*/  BSYNC.RECONVERGENT B1 ;  /* 0x0000000000017941 */ /* 0x000fea0003800200 */
.L_x_458:
[----:B------:R-:W-:-:S04]  /*0d10*/  LEA R0, P1, R10, R0, 0x2 ;  /* 0x000000000a007211 */ /* 0x000fc800078210ff */
[----:B------:R-:W-:Y:S01]  /*0d20*/  LEA.HI.X R5, R10, R5, RZ, 0x2, P1 ;  /* 0x000000050a057211 */ /* 0x000fe200008f14ff */
[----:B------:R-:W-:Y:S08]  /*0d30*/  @P0 BRA `(.L_x_460) ;  /* 0xfffffff8003c0947 */ /* 0x000ff0000383ffff */
.L_x_450:
[----:B------:R-:W-:Y:S05]  /*0d40*/  BSYNC.RECONVERGENT B0 ;  /* 0x0000000000007941 */ /* 0x000fea0003800200 */
.L_x_449:
[----:B------:R-:W-:Y:S01]  /*0d50*/  ISETP.NE.U32.AND P0, PT, R4, RZ, PT ;  /* 0x000000ff0400720c */ /* 0x000fe20003f05070 */
[----:B------:R-:W-:Y:S03]  /*0d60*/  BSSY.RECONVERGENT B0, `(.L_x_461) ;  /* 0x0000037000007945 */ /* 0x000fe60003800200 */
[----:B------:R-:W-:-:S13]  /*0d70*/  ISETP.NE.AND.EX P0, PT, RZ, RZ, PT, P0 ;  /* 0x000000ffff00720c */ /* 0x000fda0003f05300 */
[----:B------:R-:W-:Y:S05]  /*0d80*/  @!P0 BRA `(.L_x_462) ;  /* 0x0000000000d08947 */ /* 0x000fea0003800000 */
[----:B-12---:R-:W-:-:S07]  /*0d90*/  CS2R R30, SRZ ;  /* 0x00000000001e7805 */ /* 0x006fce000001ff00 */
.L_x_468:
[----:B01----:R-:W-:Y:S01]  /*0da0*/  IADD3 R29, P2, PT, R9, R0, RZ ;  /* 0x00000000091d7210 */ /* 0x003fe20007f5e0ff */
        /* <DEDUP_REMOVED lines=8> */
[----:B-----5:R-:W-:Y:S05]  /*0e30*/  @!P1 BRA `(.L_x_464) ;  /* 0x0000000000549947 */ /* 0x020fea0003800000 */
[----:B------:R-:W-:Y:S01]  /*0e40*/  ISETP.NE.U32.AND P1, PT, R29, 0x1, PT ;  /* 0x000000011d00780c */ /* 0x000fe20003f25070 */
[----:B------:R-:W-:Y:S01]  /*0e50*/  HFMA2 R6, -RZ, RZ, 0, 0 ;  /* 0x00000000ff067431 */ /* 0x000fe200000001ff */
[----:B-----5:R-:W-:Y:S01]  /*0e60*/  ISETP.NE.U32.AND P2, PT, R18, RZ, PT ;  /* 0x000000ff1200720c */ /* 0x020fe20003f45070 */
[----:B------:R-:W-:Y:S01]  /*0e70*/  IMAD.MOV.U32 R7, RZ, RZ, -0x100000 ;  /* 0xfff00000ff077424 */ /* 0x000fe200078e00ff */
[----:B------:R-:W-:Y:S02]  /*0e80*/  ISETP.NE.AND.EX P1, PT, R8, RZ, PT, P1 ;  /* 0x000000ff0800720c */ /* 0x000fe40003f25310 */
[----:B------:R-:W-:-:S04]  /*0e90*/  ISETP.NE.AND.EX P2, PT, R19, RZ, PT, P2 ;  /* 0x000000ff1300720c */ /* 0x000fc80003f45320 */
[----:B------:R-:W-:-:S13]  /*0ea0*/  PLOP3.LUT P1, PT, P1, P2, PT, 0xf2, 0x2f ;  /* 0x00000000002f781c */ /* 0x000fda0000f25e72 */
[----:B------:R-:W-:Y:S05]  /*0eb0*/  @P1 BRA `(.L_x_465) ;  /* 0x0000000000381947 */ /* 0x000fea0003800000 */
[----:B------:R-:W2:Y:S01]  /*0ec0*/  LDG.E.64.CONSTANT R6, desc[UR4][R22.64] ;  /* 0x0000000416067981 */ /* 0x000ea2000c1e9b00 */
[----:B------:R-:W2:Y:S01]  /*0ed0*/  LDCU.64 UR6, c[0x0][0x3d0] ;  /* 0x00007a00ff0677ac */ /* 0x000ea20008000a00 */
[----:B------:R-:W-:Y:S02]  /*0ee0*/  IMAD.MOV.U32 R24, RZ, RZ, R2 ;  /* 0x000000ffff187224 */ /* 0x000fe400078e0002 */
[----:B------:R-:W-:Y:S01]  /*0ef0*/  IMAD.MOV.U32 R25, RZ, RZ, R27 ;  /* 0x000000ffff197224 */ /* 0x000fe200078e001b */
[----:B------:R-:W0:Y:S01]  /*0f00*/  LDCU.64 UR8, c[0x0][0x388] ;  /* 0x00007100ff0877ac */ /* 0x000e220008000a00 */
[----:B--2---:R-:W-:Y:S02]  /*0f10*/  IMAD R7, R7, UR6, RZ ;  /* 0x0000000607077c24 */ /* 0x004fe4000f8e02ff */
[----:B------:R-:W-:-:S04]  /*0f20*/  IMAD.WIDE.U32 R24, R6, UR6, R24 ;  /* 0x0000000606187c25 */ /* 0x000fc8000f8e0018 */
[----:B------:R-:W-:Y:S01]  /*0f30*/  IMAD R7, R6, UR7, R7 ;  /* 0x0000000706077c24 */ /* 0x000fe2000f8e0207 */
[----:B0-----:R-:W-:-:S03]  /*0f40*/  LEA R6, P1, R24, UR8, 0x3 ;  /* 0x0000000818067c11 */ /* 0x001fc6000f8218ff */
[----:B------:R-:W-:-:S05]  /*0f50*/  IMAD.IADD R7, R25, 0x1, R7 ;  /* 0x0000000119077824 */ /* 0x000fca00078e0207 */
[----:B------:R-:W-:-:S06]  /*0f60*/  LEA.HI.X R7, R24, UR9, R7, 0x3, P1 ;  /* 0x0000000918077c11 */ /* 0x000fcc00088f1c07 */
[----:B------:R-:W5:Y:S01]  /*0f70*/  LDG.E.64 R6, desc[UR4][R6.64] ;  /* 0x0000000406067981 */ /* 0x000f62000c1e1b00 */
[----:B------:R-:W-:Y:S05]  /*0f80*/  BRA `(.L_x_465) ;  /* 0x0000000000047947 */ /* 0x000fea0003800000 */
.L_x_464:
[----:B------:R0:W5:Y:S02]  /*0f90*/  LDG.E.64 R6, desc[UR4][R32.64] ;  /* 0x0000000420067981 */ /* 0x000164000c1e1b00 */
.L_x_465:
[----:B------:R-:W-:Y:S05]  /*0fa0*/  BSYNC.RECONVERGENT B1 ;  /* 0x0000000000017941 */ /* 0x000fea0003800200 */
.L_x_463:
[----:B------:R-:W-:Y:S01]  /*0fb0*/  ISETP.GT.U32.AND P1, PT, R29, R13, PT ;  /* 0x0000000d1d00720c */ /* 0x000fe20003f24070 */
[----:B------:R-:W-:Y:S03]  /*0fc0*/  BSSY.RECONVERGENT B1, `(.L_x_466) ;  /* 0x000000d000017945 */ /* 0x000fe60003800200 */
[----:B------:R-:W-:-:S13]  /*0fd0*/  ISETP.GT.AND.EX P1, PT, R8, R11, PT, P1 ;  /* 0x0000000b0800720c */ /* 0x000fda0003f24310 */
[----:B------:R-:W-:Y:S05]  /*0fe0*/  @P1 BRA `(.L_x_467) ;  /* 0x0000000000281947 */ /* 0x000fea0003800000 */
[----:B------:R-:W1:Y:S01]  /*0ff0*/  LDCU.64 UR6, c[0x0][0x3e8] ;  /* 0x00007d00ff0677ac */ /* 0x000e620008000a00 */
[----:B------:R-:W-:Y:S01]  /*1000*/  IMAD.MOV.U32 R14, RZ, RZ, R20 ;  /* 0x000000ffff0e7224 */ /* 0x000fe200078e0014 */
[----:B------:R-:W2:Y:S01]  /*1010*/  LDCU.64 UR8, c[0x0][0x380] ;  /* 0x00007000ff0877ac */ /* 0x000ea20008000a00 */
[----:B-1----:R-:W-:Y:S02]  /*1020*/  IMAD R8, R8, UR6, RZ ;  /* 0x0000000608087c24 */ /* 0x002fe4000f8e02ff */
[----:B------:R-:W-:-:S04]  /*1030*/  IMAD.WIDE.U32 R24, R29, UR6, R14 ;  /* 0x000000061d187c25 */ /* 0x000fc8000f8e000e */
[----:B------:R-:W-:Y:S01]  /*1040*/  IMAD R29, R29, UR7, R8 ;  /* 0x000000071d1d7c24 */ /* 0x000fe2000f8e0208 */
[----:B--2---:R-:W-:-:S03]  /*1050*/  LEA R28, P1, R24, UR8, 0x3 ;  /* 0x00000008181c7c11 */ /* 0x004fc6000f8218ff */
[----:B------:R-:W-:-:S05]  /*1060*/  IMAD.IADD R25, R25, 0x1, R29 ;  /* 0x0000000119197824 */ /* 0x000fca00078e021d */
[----:B------:R-:W-:-:S05]  /*1070*/  LEA.HI.X R29, R24, UR9, R25, 0x3, P1 ;  /* 0x00000009181d7c11 */ /* 0x000fca00088f1c19 */
[----:B-----5:R1:W-:Y:S02]  /*1080*/  STG.E.64 desc[UR4][R28.64], R6 ;  /* 0x000000061c007986 */ /* 0x0203e4000c101b04 */
.L_x_467:
[----:B------:R-:W-:Y:S05]  /*1090*/  BSYNC.RECONVERGENT B1 ;  /* 0x0000000000017941 */ /* 0x000fea0003800200 */
.L_x_466:
[----:B------:R-:W-:-:S05]  /*10a0*/  IADD3 R0, P1, PT, R10, R0, RZ ;  /* 0x000000000a007210 */ /* 0x000fca0007f3e0ff */
[----:B------:R-:W-:Y:S01]  /*10b0*/  IMAD.X R5, RZ, RZ, R5, P1 ;  /* 0x000000ffff057224 */ /* 0x000fe200008e0605 */
[----:B------:R-:W-:Y:S07]  /*10c0*/  @P0 BRA `(.L_x_468) ;  /* 0xfffffffc00340947 */ /* 0x000fee000383ffff */
.L_x_462:
[----:B------:R-:W-:Y:S05]  /*10d0*/  BSYNC.RECONVERGENT B0 ;  /* 0x0000000000007941 */ /* 0x000fea0003800200 */
.L_x_461:
[----:B------:R-:W3:Y:S01]  /*10e0*/  LDC.64 R24, c[0x0][0x3c0] ;  /* 0x0000f000ff187b82 */ /* 0x000ee20000000a00 */
[----:B-----5:R-:W-:Y:S01]  /*10f0*/  SHF.L.U32 R3, R18, 0x1, RZ ;  /* 0x0000000112037819 */ /* 0x020fe200000006ff */
[----:B------:R-:W-:-:S06]  /*1100*/  IMAD.MOV.U32 R0, RZ, RZ, RZ ;  /* 0x000000ffff007224 */ /* 0x000fcc00078e00ff */
[----:B------:R-:W4:Y:S08]  /*1110*/  LDC.64 R4, c[0x0][0x3e0] ;  /* 0x0000f800ff047b82 */ /* 0x000f300000000a00 */
[----:B-12---:R-:W1:Y:S01]  /*1120*/  LDC.64 R28, c[0x0][0x3e8] ;  /* 0x0000fa00ff1c7b82 */ /* 0x006e620000000a00 */
[----:B---3--:R-:W-:Y:S01]  /*1130*/  IADD3 R26, P0, PT, R2, R24, RZ ;  /* 0x00000018021a7210 */ /* 0x008fe20007f1e0ff */
[----:B------:R-:W-:-:S04]  /*1140*/  IMAD.MOV.U32 R2, RZ, RZ, RZ ;  /* 0x000000ffff027224 */ /* 0x000fc800078e00ff */
        /* <DEDUP_REMOVED lines=9> */
.L_x_487:
[----:B0-----:R-:W-:Y:S01]  /*11e0*/  IADD3 R14, P0, PT, R9, R2, RZ ;  /* 0x00000002090e7210 */ /* 0x001fe20007f1e0ff */
[----:B-----5:R-:W0:Y:S01]  /*11f0*/  LDC R32, c[0x0][0x408] ;  /* 0x00010200ff207b82 */ /* 0x020e220000000800 */
        /* <DEDUP_REMOVED lines=20> */
.L_x_471:
[----:B------:R-:W2:Y:S01]  /*1340*/  LDC.64 R30, c[0x0][0x3f8] ;  /* 0x0000fe00ff1e7b82 */ /* 0x000ea20000000a00 */
[--C-:B-1----:R-:W-:Y:S02]  /*1350*/  SHF.R.U32.HI R33, RZ, 0x1, R64.reuse ;  /* 0x00000001ff217819 */ /* 0x102fe40000011640 */
[----:B------:R-:W-:-:S03]  /*1360*/  SHF.R.U64 R34, R14, 0x1, R64 ;  /* 0x000000010e227819 */ /* 0x000fc60000001240 */
[-C--:B--2---:R-:W-:Y:S02]  /*1370*/  IMAD R35, R33, R30.reuse, RZ ;  /* 0x0000001e21237224 */ /* 0x084fe400078e02ff */
[----:B0-----:R-:W-:-:S04]  /*1380*/  IMAD.WIDE.U32 R32, R34, R30, RZ ;  /* 0x0000001e22207225 */ /* 0x001fc800078e00ff */
[----:B------:R-:W-:Y:S01]  /*1390*/  IMAD R35, R34, R31, R35 ;  /* 0x0000001f22237224 */ /* 0x000fe200078e0223 */
[----:B------:R-:W-:-:S03]  /*13a0*/  LEA R34, P2, R32, R22, 0x3 ;  /* 0x0000001620227211 */ /* 0x000fc600078418ff */
[----:B------:R-:W-:-:S05]  /*13b0*/  IMAD.IADD R33, R33, 0x1, R35 ;  /* 0x0000000121217824 */ /* 0x000fca00078e0223 */
[----:B------:R-:W-:-:S05]  /*13c0*/  LEA.HI.X R35, R32, R23, R33, 0x3, P2 ;  /* 0x0000001720237211 */ /* 0x000fca00010f1c21 */
[----:B------:R2:W5:Y:S01]  /*13d0*/  LDG.E.64.CONSTANT R32, desc[UR4][R34.64] ;  /* 0x0000000422207981 */ /* 0x000562000c1e9b00 */
[----:B------:R-:W-:-:S04]  /*13e0*/  ISETP.GE.U32.AND P2, PT, R14, 0x2, PT ;  /* 0x000000020e00780c */ /* 0x000fc80003f46070 */
[----:B------:R-:W-:-:S13]  /*13f0*/  ISETP.GE.U32.AND.EX P2, PT, R64, RZ, PT, P2 ;  /* 0x000000ff4000720c */ /* 0x000fda0003f46120 */
[----:B--2---:R-:W-:Y:S05]  /*1400*/  @!P2 BRA `(.L_x_470) ;  /* 0x000000000040a947 */ /* 0x004fea0003800000 */
[----:B------:R-:W-:-:S04]  /*1410*/  IADD3 R36, P0, PT, R14, -0x2, RZ ;  /* 0xfffffffe0e247810 */ /* 0x000fc80007f1e0ff */
[----:B------:R-:W-:-:S04]  /*1420*/  IADD3.X R37, PT, PT, R64, -0x1, RZ, P0, !PT ;  /* 0xffffffff40257810 */ /* 0x000fc800007fe4ff */
[----:B------:R-:W-:-:S04]  /*1430*/  LEA.HI R36, P0, R37, R36, RZ, 0x1 ;  /* 0x0000002425247211 */ /* 0x000fc800078108ff */
[----:B------:R-:W-:-:S04]  /*1440*/  IADD3.X R37, PT, PT, RZ, R37, RZ, P0, !PT ;  /* 0x00000025ff257210 */ /* 0x000fc800007fe4ff */
        /* <DEDUP_REMOVED lines=9> */
.L_x_472:
[----:B0----5:R-:W-:-:S04]  /*14e0*/  ISETP.NE.U32.AND P0, PT, R30, R32, PT ;  /* 0x000000201e00720c */ /* 0x021fc80003f05070 */
[----:B-1----:R-:W-:-:S04]  /*14f0*/  ISETP.NE.AND.EX P0, PT, R31, R33, PT, P0 ;  /* 0x000000211f00720c */ /* 0x002fc80003f05300 */
[----:B------:R-:W-:-:S13]  /*1500*/  PLOP3.LUT P0, PT, P0, PT, PT, 0x8, 0x80 ;  /* 0x000000000080781c */ /* 0x000fda000070e170 */
.L_x_470:
[----:B------:R-:W-:Y:S05]  /*1510*/  BSYNC.RECONVERGENT B0 ;  /* 0x0000000000007941 */ /* 0x000fea0003800200 */
.L_x_469:
[----:B------:R-:W2:Y:S02]  /*1520*/  LDCU.64 UR6, c[0x0][0x398] ;  /* 0x00007300ff0677ac */ /* 0x000ea40008000a00 */
[----:B--2---:R-:W-:-:S04]  /*1530*/  UISETP.GE.U32.AND UP0, UPT, UR6, 0x2, UPT ;  /* 0x000000020600788c */ /* 0x004fc8000bf06070 */
[----:B------:R-:W-:-:S09]  /*1540*/  UISETP.GE.AND.EX UP0, UPT, UR7, URZ, UPT, UP0 ;  /* 0x000000ff0700728c */ /* 0x000fd2000bf06300 */
[----:B------:R-:W-:Y:S05]  /*1550*/  BRA.U !UP0, `(.L_x_473) ;  /* 0x0000001108f47547 */ /* 0x000fea000b800000 */
[----:B------:R-:W1:Y:S01]  /*1560*/  LDCU.64 UR8, c[0x0][0x3d0] ;  /* 0x00007a00ff0877ac */ /* 0x000e620008000a00 */
[----:B------:R-:W-:Y:S02]  /*1570*/  IMAD.MOV.U32 R30, RZ, RZ, R20 ;  /* 0x000000ffff1e7224 */ /* 0x000fe400078e0014 */
[----:B------:R-:W-:Y:S01]  /*1580*/  IMAD.MOV.U32 R31, RZ, RZ, R15 ;  /* 0x000000ffff1f7224 */ /* 0x000fe200078e000f */
[----:B------:R-:W2:Y:S01]  /*1590*/  LDCU.64 UR12, c[0x0][0x3e8] ;  /* 0x00007d00ff0c77ac */ /* 0x000ea20008000a00 */
[----:B------:R-:W-:Y:S02]  /*15a0*/  IMAD.MOV.U32 R73, RZ, RZ, 0x1 ;  /* 0x00000001ff497424 */ /* 0x000fe400078e00ff */
[----:B------:R-:W-:Y:S01]  /*15b0*/  IMAD.MOV.U32 R75, RZ, RZ, RZ ;  /* 0x000000ffff4b7224 */ /* 0x000fe200078e00ff */
[----:B------:R-:W3:Y:S01]  /*15c0*/  LDCU.64 UR10, c[0x0][0x388] ;  /* 0x00007100ff0a77ac */ /* 0x000ee20008000a00 */
[----:B------:R-:W4:Y:S01]  /*15d0*/  LDCU.64 UR6, c[0x0][0x380] ;  /* 0x00007000ff0677ac */ /* 0x000f220008000a00 */
[----:B-1---5:R-:W-:-:S02]  /*15e0*/  IMAD R33, R33, UR8, RZ ;  /* 0x0000000821217c24 */ /* 0x022fc4000f8e02ff */
[----:B0-----:R-:W-:-:S04]  /*15f0*/  IMAD.WIDE.U32 R66, R32, UR8, R26 ;  /* 0x0000000820427c25 */ /* 0x001fc8000f8e001a */
[----:B--2---:R-:W-:Y:S02]  /*1600*/  IMAD R35, R64, UR12, RZ ;  /* 0x0000000c40237c24 */ /* 0x004fe4000f8e02ff */
[----:B------:R-:W-:Y:S01]  /*1610*/  IMAD R33, R32, UR9, R33 ;  /* 0x0000000920217c24 */ /* 0x000fe2000f8e0221 */
[----:B---3--:R-:W-:Y:S01]  /*1620*/  LEA R65, P3, R66, UR10, 0x3 ;  /* 0x0000000a42417c11 */ /* 0x008fe2000f8618ff */
[C---:B------:R-:W-:Y:S01]  /*1630*/  IMAD.WIDE.U32 R68, R14.reuse, UR12, R30 ;  /* 0x0000000c0e447c25 */ /* 0x040fe2000f8e001e */
[----:B------:R-:W-:Y:S02]  /*1640*/  IADD3 R30, P2, PT, R7, R28, RZ ;  /* 0x0000001c071e7210 */ /* 0x000fe40007f5e0ff */
[----:B----4-:R-:W-:Y:S01]  /*1650*/  MOV R71, UR7 ;  /* 0x0000000700477c02 */ /* 0x010fe20008000f00 */
[----:B------:R-:W-:Y:S02]  /*1660*/  IMAD R31, R14, UR13, R35 ;  /* 0x0000000d0e1f7c24 */ /* 0x000fe4000f8e0223 */
[----:B------:R-:W-:-:S02]  /*1670*/  IMAD.IADD R35, R67, 0x1, R33 ;  /* 0x0000000143237824 */ /* 0x000fc400078e0221 */
[----:B------:R-:W-:Y:S02]  /*1680*/  IMAD.IADD R33, R69, 0x1, R31 ;  /* 0x0000000145217824 */ /* 0x000fe400078e021f */
[----:B------:R-:W-:Y:S01]  /*1690*/  IMAD R32, R6, R14, RZ ;  /* 0x0000000e06207224 */ /* 0x000fe200078e02ff */
[----:B------:R-:W-:Y:S01]  /*16a0*/  LEA.HI.X R66, R66, UR11, R35, 0x3, P3 ;  /* 0x0000000b42427c11 */ /* 0x000fe200098f1c23 */
[----:B------:R-:W-:Y:S02]  /*16b0*/  IMAD.X R31, R8, 0x1, R29, P2 ;  /* 0x00000001081f7824 */ /* 0x000fe400010e061d */
[C---:B------:R-:W-:Y:S01]  /*16c0*/  IMAD.SHL.U32 R67, R68.reuse, 0x8, RZ ;  /* 0x0000000844437824 */ /* 0x040fe200078e00ff */
[----:B------:R-:W-:Y:S01]  /*16d0*/  SHF.L.U64.HI R68, R68, 0x3, R33 ;  /* 0x0000000344447819 */ /* 0x000fe20000010221 */
[-C--:B------:R-:W-:Y:S02]  /*16e0*/  IMAD R33, R64, R5.reuse, R32 ;  /* 0x0000000540217224 */ /* 0x080fe400078e0220 */
[----:B------:R-:W-:-:S04]  /*16f0*/  IMAD.WIDE.U32 R30, R14, R5, R30 ;  /* 0x000000050e1e7225 */ /* 0x000fc800078e001e */
[----:B------:R-:W-:Y:S02]  /*1700*/  IMAD.U32 R69, RZ, RZ, UR6 ;  /* 0x00000006ff457e24 */ /* 0x000fe4000f8e00ff */
[----:B------:R-:W-:-:S07]  /*1710*/  IMAD.IADD R70, R31, 0x1, R33 ;  /* 0x000000011f467824 */ /* 0x000fce00078e0221 */
.L_x_486:
[----:B------:R-:W-:Y:S01]  /*1720*/  ISETP.GE.U32.AND P2, PT, R73, R16, PT ;  /* 0x000000104900720c */ /* 0x000fe20003f46070 */
[----:B------:R-:W-:Y:S05]  /*1730*/  WARPSYNC.ALL ;  /* 0x0000000000007948 */ /* 0x000fea0003800000 */
[----:B------:R-:W-:Y:S01]  /*1740*/  BAR.SYNC.DEFER_BLOCKING 0x0 ;  /* 0x0000000000007b1d */ /* 0x000fe20000010000 */
[----:B------:R-:W-:-:S05]  /*1750*/  ISETP.GE.OR.EX P2, PT, R75, R17, P1, P2 ;  /* 0x000000114b00720c */ /* 0x000fca0000f46720 */
[----:B------:R-:W-:Y:S08]  /*1760*/  BSSY.RECONVERGENT B0, `(.L_x_474) ;  /* 0x0000110000007945 */ /* 0x000ff00003800200 */
[----:B------:R-:W-:Y:S05]  /*1770*/  @P2 BRA `(.L_x_475) ;  /* 0x00000010001c2947 */ /* 0x000fea0003800000 */
[----:B------:R-:W-:Y:S01]  /*1780*/  ISETP.NE.U32.AND P2, PT, R14, RZ, PT ;  /* 0x000000ff0e00720c */ /* 0x000fe20003f45070 */
[----:B------:R-:W-:Y:S01]  /*1790*/  IMAD.MOV.U32 R36, RZ, RZ, 0x0 ;  /* 0x00000000ff247424 */ /* 0x000fe200078e00ff */
        /* <DEDUP_REMOVED lines=23> */
[----:B------:R-:W-:-:S06]  /*1910*/  HFMA2 R40, -RZ, RZ, 0, 0 ;  /* 0x00000000ff287431 */ /* 0x000fcc00000001ff */
        /* <DEDUP_REMOVED lines=10> */
[----:B------:R-:W-:Y:S02]  /*19c0*/  IMAD.MOV.U32 R62, RZ, RZ, -0x35dec16 ;  /* 0xfca213eaff3e7424 */ /* 0x000fe400078e00ff */
[----:B------:R-:W-:Y:S01]  /*19d0*/  IMAD.MOV.U32 R63, RZ, RZ, 0x3e928af3 ;  /* 0x3e928af3ff3f7424 */ /* 0x000fe200078e00ff */
        /* <DEDUP_REMOVED lines=8> */
[----:B------:R-:W-:Y:S02]  /*1a60*/  @!P0 IMAD.MOV.U32 R32, RZ, RZ, R42 ;  /* 0x000000ffff208224 */ /* 0x000fe400078e002a */
[----:B------:R-:W-:-:S06]  /*1a70*/  @!P0 IMAD.MOV.U32 R33, RZ, RZ, R43 ;  /* 0x000000ffff218224 */ /* 0x000fcc00078e002b */
        /* <DEDUP_REMOVED lines=26> */
[----:B------:R-:W-:Y:S02]  /*1c20*/  MOV R62, 0x7c89eb71 ;  /* 0x7c89eb71003e7802 */ /* 0x000fe40000000f00 */
        /* <DEDUP_REMOVED lines=54> */
[----:B------:R-:W-:Y:S01]  /*1f90*/  @!P3 LEA R59, R39, R59, 0x14 ;  /* 0x0000003b273bb211 */ /* 0x000fe200078ea0ff */
[----:B------:R-:W-:-:S05]  /*1fa0*/  @!P3 IMAD.IADD R34, R38, 0x1, -R39 ;  /* 0x000000012622b824 */ /* 0x000fca00078e0a27 */
[----:B------:R-:W-:Y:S01]  /*1fb0*/  @!P3 LEA R35, R34, 0x3ff00000, 0x14 ;  /* 0x3ff000002223b811 */ /* 0x000fe200078ea0ff */
[----:B------:R-:W-:-:S06]  /*1fc0*/  @!P3 IMAD.MOV.U32 R34, RZ, RZ, RZ ;  /* 0x000000ffff22b224 */ /* 0x000fcc00078e00ff */
[----:B------:R-:W-:-:S11]  /*1fd0*/  @!P3 DMUL R48, R58, R34 ;  /* 0x000000223a30b228 */ /* 0x000fd60000000000 */
.L_x_477:
[----:B------:R-:W-:Y:S05]  /*1fe0*/  BSYNC.RECONVERGENT B1 ;  /* 0x0000000000017941 */ /* 0x000fea0003800200 */
.L_x_476:
        /* <DEDUP_REMOVED lines=17> */
.L_x_479:
[----:B------:R-:W-:Y:S05]  /*2100*/  BSYNC.RECONVERGENT B1 ;  /* 0x0000000000017941 */ /* 0x000fea0003800200 */
.L_x_478:
        /* <DEDUP_REMOVED lines=17> */
.L_x_481:
[----:B------:R-:W-:Y:S05]  /*2220*/  BSYNC.RECONVERGENT B1 ;  /* 0x0000000000017941 */ /* 0x000fea0003800200 */
.L_x_480:
[----:B------:R-:W-:Y:S01]  /*2230*/  DADD R36, R34, R36 ;  /* 0x0000000022247229 */ /* 0x000fe20000000024 */
[----:B------:R-:W-:Y:S01]  /*2240*/  BSSY.RECONVERGENT B1, `(.L_x_482) ;  /* 0x0000051000017945 */ /* 0x000fe20003800200 */
[----:B------:R-:W-:-:S08]  /*2250*/  MOV R50, 0xfffffc01 ;  /* 0xfffffc0100327802 */ /* 0x000fd00000000f00 */
[----:B------:R-:W-:Y:S01]  /*2260*/  ISETP.GT.AND P2, PT, R37, 0xfffff, PT ;  /* 0x000fffff2500780c */ /* 0x000fe20003f44270 */
[----:B------:R-:W-:Y:S02]  /*2270*/  IMAD.MOV.U32 R34, RZ, RZ, R36 ;  /* 0x000000ffff227224 */ /* 0x000fe400078e0024 */
[--C-:B------:R-:W-:Y:S02]  /*2280*/  IMAD.MOV.U32 R35, RZ, RZ, R37.reuse ;  /* 0x000000ffff237224 */ /* 0x100fe400078e0025 */
        /* <DEDUP_REMOVED lines=38> */
[----:B------:R-:W-:Y:S01]  /*24f0*/  DFMA R38, R36, -R46, R38 ;  /* 0x8000002e2426722b */ /* 0x000fe20000000026 */
[----:B------:R-:W-:-:S03]  /*2500*/  MOV R35, 0x43300000 ;  /* 0x4330000000237802 */ /* 0x000fc60000000f00 */
[----:B------:R-:W-:Y:S01]  /*2510*/  DFMA R40, R42, R40, UR6 ;  /* 0x000000062a287e2b */ /* 0x000fe20008000028 */
[----:B------:R-:W-:Y:S01]  /*2520*/  UMOV UR6, 0x2d1b5154 ;  /* 0x2d1b515400067882 */ /* 0x000fe20000000000 */
[----:B------:R-:W-:Y:S01]  /*2530*/  UMOV UR7, 0x3f3c71c7 ;  /* 0x3f3c71c700077882 */ /* 0x000fe20000000000 */
[----:B------:R-:W-:Y:S01]  /*2540*/  @P2 VIADD R34, R34, 0x1 ;  /* 0x0000000122222836 */ /* 0x000fe20000000000 */
[----:B------:R-:W-:-:S04]  /*2550*/  DMUL R38, R48, R38 ;  /* 0x0000002630267228 */ /* 0x000fc80000000000 */
        /* <DEDUP_REMOVED lines=25> */
.L_x_483:
[----:B------:R-:W-:Y:S01]  /*26f0*/  IMAD.MOV.U32 R36, RZ, RZ, 0x0 ;  /* 0x00000000ff247424 */ /* 0x000fe200078e00ff */
[----:B------:R-:W-:Y:S01]  /*2700*/  LOP3.LUT P2, RZ, R35, 0x7fffffff, RZ, 0xc0, !PT ;  /* 0x7fffffff23ff7812 */ /* 0x000fe2000784c0ff */
[----:B------:R-:W-:-:S06]  /*2710*/  IMAD.MOV.U32 R37, RZ, RZ, 0x7ff00000 ;  /* 0x7ff00000ff257424 */ /* 0x000fcc00078e00ff */
[----:B------:R-:W-:-:S10]  /*2720*/  DFMA R36, R34, R36, +INF ;  /* 0x7ff000002224742b */ /* 0x000fd40000000024 */
[----:B------:R-:W-:Y:S02]  /*2730*/  FSEL R36, R36, RZ, P2 ;  /* 0x000000ff24247208 */ /* 0x000fe40001000000 */
[----:B------:R-:W-:-:S07]  /*2740*/  FSEL R37, R37, -QNAN , P2 ;  /* 0xfff0000025257808 */ /* 0x000fce0001000000 */
.L_x_484:
[----:B------:R-:W-:Y:S05]  /*2750*/  BSYNC.RECONVERGENT B1 ;  /* 0x0000000000017941 */ /* 0x000fea0003800200 */
.L_x_482:
        /* <DEDUP_REMOVED lines=9> */
.L_x_475:
[----:B------:R-:W-:-:S04]  /*27f0*/  ISETP.GT.U32.AND P2, PT, R14, R13, PT ;  /* 0x0000000d0e00720c */ /* 0x000fc80003f44070 */
[----:B------:R-:W-:-:S13]  /*2800*/  ISETP.GT.AND.EX P2, PT, R64, R11, PT, P2 ;  /* 0x0000000b4000720c */ /* 0x000fda0003f44320 */
[----:B------:R-:W-:Y:S01]  /*2810*/  @!P2 IADD3 R32, P3, PT, R69, R30, RZ ;  /* 0x0000001e4520a210 */ /* 0x000fe20007f7e0ff */
[----:B------:R-:W-:Y:S02]  /*2820*/  @!P2 IMAD.MOV.U32 R34, RZ, RZ, 0x0 ;  /* 0x00000000ff22a424 */ /* 0x000fe400078e00ff */
[----:B------:R-:W-:Y:S02]  /*2830*/  @!P2 IMAD.MOV.U32 R35, RZ, RZ, -0x100000 ;  /* 0xfff00000ff23a424 */ /* 0x000fe400078e00ff */
[----:B------:R-:W-:-:S05]  /*2840*/  @!P2 IMAD.X R33, R71, 0x1, R70, P3 ;  /* 0x000000014721a824 */ /* 0x000fca00018e0646 */
[----:B------:R1:W-:Y:S03]  /*2850*/  @!P2 STG.E.64 desc[UR4][R32.64], R34 ;  /* 0x000000222000a986 */ /* 0x0003e6000c101b04 */
.L_x_485:
[----:B------:R-:W-:Y:S05]  /*2860*/  BSYNC.RECONVERGENT B0 ;  /* 0x0000000000007941 */ /* 0x000fea0003800200 */
.L_x_474:
[----:B------:R-:W0:Y:S01]  /*2870*/  LDCU.64 UR6, c[0x0][0x398] ;  /* 0x00007300ff0677ac */ /* 0x000e220008000a00 */
[----:B------:R-:W-:Y:S02]  /*2880*/  IADD3 R73, P2, PT, R73, 0x1, RZ ;  /* 0x0000000149497810 */ /* 0x000fe40007f5e0ff */
[----:B------:R-:W-:Y:S02]  /*2890*/  LEA R65, P4, R24, R65, 0x3 ;  /* 0x0000004118417211 */ /* 0x000fe400078818ff */
[----:B------:R-:W-:-:S03]  /*28a0*/  IADD3.X R75, PT, PT, RZ, R75, RZ, P2, !PT ;  /* 0x0000004bff4b7210 */ /* 0x000fc600017fe4ff */
        /* <DEDUP_REMOVED lines=8> */
.L_x_473:
[----:B------:R-:W-:-:S05]  /*2930*/  IADD3 R2, P0, PT, R10, R2, RZ ;  /* 0x000000020a027210 */ /* 0x000fca0007f1e0ff */
[----:B------:R-:W-:Y:S01]  /*2940*/  IMAD.X R0, RZ, RZ, R0, P0 ;  /* 0x000000ffff007224 */ /* 0x000fe200000e0600 */
[----:B------:R-:W-:-:S04]  /*2950*/  ISETP.GT.U32.AND P0, PT, R2, R13, PT ;  /* 0x0000000d0200720c */ /* 0x000fc80003f04070 */
[----:B------:R-:W-:-:S13]  /*2960*/  ISETP.GT.AND.EX P0, PT, R0, R11, PT, P0 ;  /* 0x0000000b0000720c */ /* 0x000fda0003f04300 */
[----:B------:R-:W-:Y:S05]  /*2970*/  @!P0 BRA `(.L_x_487) ;  /* 0xffffffe800188947 */ /* 0x000fea000383ffff */
.L_x_446:
        /* <DEDUP_REMOVED lines=10> */
[----:B------:R-:W-:Y:S02]  /*2a20*/  IADD3.X R16, PT, PT, R17, -0x1, RZ, P1, !PT ;  /* 0xffffffff11107810 */ /* 0x000fe40000ffe4ff */
[C---:B------:R-:W-:Y:S02]  /*2a30*/  ISETP.GE.AND.EX P0, PT, R19.reuse, RZ, PT, P0 ;  /* 0x000000ff1300720c */ /* 0x040fe40003f06300 */
[----:B------:R-:W-:Y:S01]  /*2a40*/  MOV R4, 0x0 ;  /* 0x0000000000047802 */ /* 0x000fe20000000f00 */
[----:B--2---:R-:W-:-:S02]  /*2a50*/  IMAD R3, R19, UR10, RZ ;  /* 0x0000000a13037c24 */ /* 0x004fc4000f8e02ff */
[----:B------:R-:W-:Y:S02]  /*2a60*/  IMAD R16, R16, UR8, RZ ;  /* 0x0000000810107c24 */ /* 0x000fe4000f8e02ff */
        /* <DEDUP_REMOVED lines=60> */
[----:B------:R-:W-:Y:S02]  /*2e30*/  IMAD.MOV.U32 R18, RZ, RZ, -0x35dec16 ;  /* 0xfca213eaff127424 */ /* 0x000fe400078e00ff */
        /* <DEDUP_REMOVED lines=26> */
[----:B------:R-:W-:Y:S01]  /*2fe0*/  IMAD R17, R8, 0x100000, R19 ;  /* 0x0010000008117824 */ /* 0x000fe200078e0213 */
[----:B------:R-:W-:Y:S01]  /*2ff0*/  MOV R16, R18 ;  /* 0x0000001200107202 */ /* 0x000fe20000000f00 */
        /* <DEDUP_REMOVED lines=15> */
.L_x_489:
[----:B------:R-:W-:Y:S05]  /*30f0*/  BSYNC.RECONVERGENT B0 ;  /* 0x0000000000007941 */ /* 0x000fea0003800200 */
.L_x_488:
        /* <DEDUP_REMOVED lines=15> */
.L_x_491:
[----:B------:R-:W-:Y:S05]  /*31f0*/  BSYNC.RECONVERGENT B0 ;  /* 0x0000000000007941 */ /* 0x000fea0003800200 */
.L_x_490:
[----:B------:R-:W-:Y:S01]  /*3200*/  DADD R14, R16, R14 ;  /* 0x00000000100e7229 */ /* 0x000fe2000000000e */
[----:B------:R-:W-:Y:S01]  /*3210*/  BSSY.RECONVERGENT B0, `(.L_x_492) ;  /* 0x0000052000007945 */ /* 0x000fe20003800200 */
[----:B------:R-:W-:-:S08]  /*3220*/  IMAD.MOV.U32 R13, RZ, RZ, -0x3ff ;  /* 0xfffffc01ff0d7424 */ /* 0x000fd000078e00ff */
[----:B------:R-:W-:Y:S01]  /*3230*/  ISETP.GT.AND P0, PT, R15, 0xfffff, PT ;  /* 0x000fffff0f00780c */ /* 0x000fe20003f04270 */
[--C-:B------:R-:W-:Y:S01]  /*3240*/  IMAD.MOV.U32 R5, RZ, RZ, R15.reuse ;  /* 0x000000ffff057224 */ /* 0x100fe200078e000f */
        /* <DEDUP_REMOVED lines=22> */
[----:B------:R-:W-:Y:S01]  /*33b0*/  @P0 IADD3 R7, PT, PT, R5, -0x100000, RZ ;  /* 0xfff0000005070810 */ /* 0x000fe20007ffe0ff */
[----:B------:R-:W-:-:S04]  /*33c0*/  @P0 VIADD R0, R0, 0x1 ;  /* 0x0000000100000836 */ /* 0x000fc80000000000 */
[----:B------:R-:W-:Y:S01]  /*33d0*/  @P0 IMAD.MOV.U32 R5, RZ, RZ, R7 ;  /* 0x000000ffff050224 */ /* 0x000fe200078e0007 */
[----:B------:R-:W-:-:S05]  /*33e0*/  LOP3.LUT R18, R0, 0x80000000, RZ, 0x3c, !PT ;  /* 0x8000000000127812 */ /* 0x000fca00078e3cff */
        /* <DEDUP_REMOVED lines=46> */
.L_x_493:
[----:B------:R-:W-:Y:S01]  /*36d0*/  IMAD.MOV.U32 R6, RZ, RZ, 0x0 ;  /* 0x00000000ff067424 */ /* 0x000fe200078e00ff */
[----:B------:R-:W-:Y:S01]  /*36e0*/  LOP3.LUT P0, RZ, R5, 0x7fffffff, RZ, 0xc0, !PT ;  /* 0x7fffffff05ff7812 */ /* 0x000fe2000780c0ff */
[----:B------:R-:W-:-:S06]  /*36f0*/  IMAD.MOV.U32 R7, RZ, RZ, 0x7ff00000 ;  /* 0x7ff00000ff077424 */ /* 0x000fcc00078e00ff */
[----:B------:R-:W-:-:S10]  /*3700*/  DFMA R6, R4, R6, +INF ;  /* 0x7ff000000406742b */ /* 0x000fd40000000006 */
[----:B------:R-:W-:Y:S02]  /*3710*/  FSEL R4, R6, RZ, P0 ;  /* 0x000000ff06047208 */ /* 0x000fe40000000000 */
[----:B------:R-:W-:-:S07]  /*3720*/  FSEL R5, R7, -QNAN , P0 ;  /* 0xfff0000007057808 */ /* 0x000fce0000000000 */
.L_x_494:
[----:B------:R-:W-:Y:S05]  /*3730*/  BSYNC.RECONVERGENT B0 ;  /* 0x0000000000007941 */ /* 0x000fea0003800200 */
.L_x_492:
[----:B------:R-:W2:Y:S01]  /*3740*/  LDCU.64 UR6, c[0x0][0x3b8] ;  /* 0x00007700ff0677ac */ /* 0x000ea20008000a00 */
[----:B------:R-:W-:-:S08]  /*3750*/  DADD R4, R2, R4 ;  /* 0x0000000002047229 */ /* 0x000fd00000000004 */
[----:B------:R-:W-:Y:S01]  /*3760*/  DADD R4, -RZ, -R4 ;  /* 0x00000000ff047229 */ /* 0x000fe20000000904 */
[----:B--2---:R-:W-:-:S04]  /*3770*/  LEA R2, P0, R12, UR6, 0x3 ;  /* 0x000000060c027c11 */ /* 0x004fc8000f8018ff */
[----:B------:R-:W-:-:S05]  /*3780*/  LEA.HI.X R3, R12, UR7, RZ, 0x3, P0 ;  /* 0x000000070c037c11 */ /* 0x000fca00080f1cff */
[----:B------:R-:W-:Y:S01]  /*3790*/  STG.E.64 desc[UR4][R2.64], R4 ;  /* 0x0000000402007986 */ /* 0x000fe2000c101b04 */
[----:B------:R-:W-:Y:S05]  /*37a0*/  EXIT ;  /* 0x000000000000794d */ /* 0x000fea0003800000 */
.L_x_445:
[----:B------:R-:W0:Y:S02]  /*37b0*/  S2R R0, SR_TID.X ;  /* 0x0000000000007919 */ /* 0x000e240000002100 */
[----:B0-----:R-:W-:-:S13]  /*37c0*/  ISETP.NE.AND P0, PT, R0, RZ, PT ;  /* 0x000000ff0000720c */ /* 0x001fda0003f05270 */
[----:B------:R-:W-:Y:S05]  /*37d0*/  @P0 EXIT ;  /* 0x000000000000094d */ /* 0x000fea0003800000 */
[----:B------:R-:W0:Y:S01]  /*37e0*/  LDCU.64 UR6, c[0x0][0x3b8] ;  /* 0x00007700ff0677ac */ /* 0x000e220008000a00 */
[----:B-----5:R-:W-:Y:S02]  /*37f0*/  ISETP.NE.U32.AND P0, PT, R18, RZ, PT ;  /* 0x000000ff1200720c */ /* 0x020fe40003f05070 */
[----:B------:R-:W-:Y:S02]  /*3800*/  MOV R2, RZ ;  /* 0x000000ff00027202 */ /* 0x000fe40000000f00 */
[----:B------:R-:W-:-:S04]  /*3810*/  ISETP.NE.AND.EX P0, PT, R19, RZ, PT, P0 ;  /* 0x000000ff1300720c */ /* 0x000fc80003f05300 */
[----:B------:R-:W-:Y:S02]  /*3820*/  FSEL R3, -RZ, +QNAN , !P0 ;  /* 0x7ff00000ff037808 */ /* 0x000fe40004000100 */
[----:B0-----:R-:W-:-:S04]  /*3830*/  LEA R4, P1, R12, UR6, 0x3 ;  /* 0x000000060c047c11 */ /* 0x001fc8000f8218ff */
[----:B------:R-:W-:-:S05]  /*3840*/  LEA.HI.X R5, R12, UR7, RZ, 0x3, P1 ;  /* 0x000000070c057c11 */ /* 0x000fca00088f1cff */
[----:B------:R-:W-:Y:S01]  /*3850*/  STG.E.64 desc[UR4][R4.64], R2 ;  /* 0x0000000204007986 */ /* 0x000fe2000c101b04 */
[----:B------:R-:W-:Y:S05]  /*3860*/  EXIT ;  /* 0x000000000000794d */ /* 0x000fea0003800000 */
        .weak           $__internal_11_$__cuda_sm20_div_u64
        .type           $__internal_11_$__cuda_sm20_div_u64,@function
        .size           $__internal_11_$__cuda_sm20_div_u64,(.L_x_524 - $__internal_11_$__cuda_sm20_div_u64)
$__internal_11_$__cuda_sm20_div_u64:
        /* <DEDUP_REMOVED lines=22> */
[----:B------:R-:W-:Y:S02]  /*39d0*/  HFMA2 R7, -RZ, RZ, 0, 0 ;  /* 0x00000000ff077431 */ /* 0x000fe400000001ff */
        /* <DEDUP_REMOVED lines=43> */
[----:B------:R-:W-:Y:S06]  /*3c90*/  RET.REL.NODEC R4 `(_ZN2at6native43_GLOBAL__N__c95f0927_10_LossCTC_cu_88d8892b29ctc_loss_log_alpha_gpu_kernelIdlEEvPT_PKS3_PKllPKT0_S8_lS4_llllllS8_lll) ;  /* 0xffffffc004d87950 */ /* 0x000fec0003c3ffff */
.L_x_495:
        /* <DEDUP_REMOVED lines=14> */
.L_x_524:


//--------------------- .nv.shared.reserved.0     --------------------------
	.section	.nv.shared.reserved.0,"aw",@nobits
	.weak		__nv_reservedSMEM_offset_0_alias
	.size		__nv_reservedSMEM_offset_0_alias, 0, 64
	.other		__nv_reservedSMEM_offset_0_alias,@"STO_CUDA_RESERVED_SHARED STV_DEFAULT"
__nv_reservedSMEM_offset_0_alias:
	.zero		0
	.zero		64


//--------------------- .nv.global                --------------------------
	.section	.nv.global,"aw",@nobits
.nv.global:
	.type		_ZN41_INTERNAL_c95f0927_10_LossCTC_cu_88d8892b4cuda3std3__48in_placeE,@object
	.size		_ZN41_INTERNAL_c95f0927_10_LossCTC_cu_88d8892b4cuda3std3__48in_placeE,(_ZN41_INTERNAL_c95f0927_10_LossCTC_cu_88d8892b4cuda3std6ranges3__45__cpo8distanceE - _ZN41_INTERNAL_c95f0927_10_LossCTC_cu_88d8892b4cuda3std3__48in_placeE)
_ZN41_INTERNAL_c95f0927_10_LossCTC_cu_88d8892b4cuda3std3__48in_placeE:
	.zero		1
	.type		_ZN41_INTERNAL_c95f0927_10_LossCTC_cu_88d8892b4cuda3std6ranges3__45__cpo8distanceE,@object
	.size		_ZN41_INTERNAL_c95f0927_10_LossCTC_cu_88d8892b4cuda3std6ranges3__45__cpo8distanceE,(_ZN41_INTERNAL_c95f0927_10_LossCTC_cu_88d8892b4cuda3std3__45__cpo6cbeginE - _ZN41_INTERNAL_c95f0927_10_LossCTC_cu_88d8892b4cuda3std6ranges3__45__cpo8distanceE)
_ZN41_INTERNAL_c95f0927_10_LossCTC_cu_88d8892b4cuda3std6ranges3__45__cpo8distanceE:
	.zero		1
	.type		_ZN41_INTERNAL_c95f0927_10_LossCTC_cu_88d8892b4cuda3std3__45__cpo6cbeginE,@object
	.size		_ZN41_INTERNAL_c95f0927_10_LossCTC_cu_88d8892b4cuda3std3__45__cpo6cbeginE,(_ZN41_INTERNAL_c95f0927_10_LossCTC_cu_88d8892b4cuda3std6ranges3__45__cpo7advanceE - _ZN41_INTERNAL_c95f0927_10_LossCTC_cu_88d8892b4cuda3std3__45__cpo6cbeginE)
_ZN41_INTERNAL_c95f0927_10_LossCTC_cu_88d8892b4cuda3std3__45__cpo6cbeginE:
	.zero		1
	.type		_ZN41_INTERNAL_c95f0927_10_LossCTC_cu_88d8892b4cuda3std6ranges3__45__cpo7advanceE,@object
	.size		_ZN41_INTERNAL_c95f0927_10_LossCTC_cu_88d8892b4cuda3std6ranges3__45__cpo7advanceE,(_ZN41_INTERNAL_c95f0927_10_LossCTC_cu_88d8892b4cuda3std3__45__cpo7crbeginE - _ZN41_INTERNAL_c95f0927_10_LossCTC_cu_88d8892b4cuda3std6ranges3__45__cpo7advanceE)
_ZN41_INTERNAL_c95f0927_10_LossCTC_cu_88d8892b4cuda3std6ranges3__45__cpo7advanceE:
	.zero		1
	.type		_ZN41_INTERNAL_c95f0927_10_LossCTC_cu_88d8892b4cuda3std3__45__cpo7crbeginE,@object
	.size		_ZN41_INTERNAL_c95f0927_10_LossCTC_cu_88d8892b4cuda3std3__45__cpo7crbeginE,(_ZN41_INTERNAL_c95f0927_10_LossCTC_cu_88d8892b4cuda3std6ranges3__45__cpo4dataE - _ZN41_INTERNAL_c95f0927_10_LossCTC_cu_88d8892b4cuda3std3__45__cpo7crbeginE)
_ZN41_INTERNAL_c95f0927_10_LossCTC_cu_88d8892b4cuda3std3__45__cpo7crbeginE:
	.zero		1
	.type		_ZN41_INTERNAL_c95f0927_10_LossCTC_cu_88d8892b4cuda3std6ranges3__45__cpo4dataE,@object
	.size		_ZN41_INTERNAL_c95f0927_10_LossCTC_cu_88d8892b4cuda3std6ranges3__45__cpo4dataE,(_ZN41_INTERNAL_c95f0927_10_LossCTC_cu_88d8892b4cuda3std6ranges3__45__cpo5beginE - _ZN41_INTERNAL_c95f0927_10_LossCTC_cu_88d8892b4cuda3std6ranges3__45__cpo4dataE)
_ZN41_INTERNAL_c95f0927_10_LossCTC_cu_88d8892b4cuda3std6ranges3__45__cpo4dataE:
	.zero		1
	.type		_ZN41_INTERNAL_c95f0927_10_LossCTC_cu_88d8892b4cuda3std6ranges3__45__cpo5beginE,@object
	.size		_ZN41_INTERNAL_c95f0927_10_LossCTC_cu_88d8892b4cuda3std6ranges3__45__cpo5beginE,(_ZN41_INTERNAL_c95f0927_10_LossCTC_cu_88d8892b4cuda3std3__443_GLOBAL__N__c95f0927_10_LossCTC_cu_88d8892b6ignoreE - _ZN41_INTERNAL_c95f0927_10_LossCTC_cu_88d8892b4cuda3std6ranges3__45__cpo5beginE)
_ZN41_INTERNAL_c95f0927_10_LossCTC_cu_88d8892b4cuda3std6ranges3__45__cpo5beginE:
	.zero		1
	.type		_ZN41_INTERNAL_c95f0927_10_LossCTC_cu_88d8892b4cuda3std3__443_GLOBAL__N__c95f0927_10_LossCTC_cu_88d8892b6ignoreE,@object
	.size		_ZN41_INTERNAL_c95f0927_10_LossCTC_cu_88d8892b4cuda3std3__443_GLOBAL__N__c95f0927_10_LossCTC_cu_88d8892b6ignoreE,(_ZN41_INTERNAL_c95f0927_10_LossCTC_cu_88d8892b4cuda3std6ranges3__45__cpo4sizeE - _ZN41_INTERNAL_c95f0927_10_LossCTC_cu_88d8892b4cuda3std3__443_GLOBAL__N__c95f0927_10_LossCTC_cu_88d8892b6ignoreE)
_ZN41_INTERNAL_c95f0927_10_LossCTC_cu_88d8892b4cuda3std3__443_GLOBAL__N__c95f0927_10_LossCTC_cu_88d8892b6ignoreE:
	.zero		1
	.type		_ZN41_INTERNAL_c95f0927_10_LossCTC_cu_88d8892b4cuda3std6ranges3__45__cpo4sizeE,@object
	.size		_ZN41_INTERNAL_c95f0927_10_LossCTC_cu_88d8892b4cuda3std6ranges3__45__cpo4sizeE,(_ZN41_INTERNAL_c95f0927_10_LossCTC_cu_88d8892b4cuda3std3__45__cpo5beginE - _ZN41_INTERNAL_c95f0927_10_LossCTC_cu_88d8892b4cuda3std6ranges3__45__cpo4sizeE)
_ZN41_INTERNAL_c95f0927_10_LossCTC_cu_88d8892b4cuda3std6ranges3__45__cpo4sizeE:
	.zero		1
	.type		_ZN41_INTERNAL_c95f0927_10_LossCTC_cu_88d8892b4cuda3std3__45__cpo5beginE,@object
	.size		_ZN41_INTERNAL_c95f0927_10_LossCTC_cu_88d8892b4cuda3std3__45__cpo5beginE,(_ZN41_INTERNAL_c95f0927_10_LossCTC_cu_88d8892b4cuda3std6ranges3__45__cpo6cbeginE - _ZN41_INTERNAL_c95f0927_10_LossCTC_cu_88d8892b4cuda3std3__45__cpo5beginE)
_ZN41_INTERNAL_c95f0927_10_LossCTC_cu_88d8892b4cuda3std3__45__cpo5beginE:
	.zero		1
	.type		_ZN41_INTERNAL_c95f0927_10_LossCTC_cu_88d8892b4cuda3std6ranges3__45__cpo6cbeginE,@object
	.size		_ZN41_INTERNAL_c95f0927_10_LossCTC_cu_88d8892b4cuda3std6ranges3__45__cpo6cbeginE,(_ZN41_INTERNAL_c95f0927_10_LossCTC_cu_88d8892b4cuda3std3__45__cpo6rbeginE - _ZN41_INTERNAL_c95f0927_10_LossCTC_cu_88d8892b4cuda3std6ranges3__45__cpo6cbeginE)
_ZN41_INTERNAL_c95f0927_10_LossCTC_cu_88d8892b4cuda3std6ranges3__45__cpo6cbeginE:
	.zero		1
	.type		_ZN41_INTERNAL_c95f0927_10_LossCTC_cu_88d8892b4cuda3std3__45__cpo6rbeginE,@object
	.size		_ZN41_INTERNAL_c95f0927_10_LossCTC_cu_88d8892b4cuda3std3__45__cpo6rbeginE,(_ZN41_INTERNAL_c95f0927_10_LossCTC_cu_88d8892b4cuda3std6ranges3__45__cpo4nextE - _ZN41_INTERNAL_c95f0927_10_LossCTC_cu_88d8892b4cuda3std3__45__cpo6rbeginE)
_ZN41_INTERNAL_c95f0927_10_LossCTC_cu_88d8892b4cuda3std3__45__cpo6rbeginE:
	.zero		1
	.type		_ZN41_INTERNAL_c95f0927_10_LossCTC_cu_88d8892b4cuda3std6ranges3__45__cpo4nextE,@object
	.size		_ZN41_INTERNAL_c95f0927_10_LossCTC_cu_88d8892b4cuda3std6ranges3__45__cpo4nextE,(_ZN41_INTERNAL_c95f0927_10_LossCTC_cu_88d8892b4cuda3std6ranges3__45__cpo4swapE - _ZN41_INTERNAL_c95f0927_10_LossCTC_cu_88d8892b4cuda3std6ranges3__45__cpo4nextE)
_ZN41_INTERNAL_c95f0927_10_LossCTC_cu_88d8892b4cuda3std6ranges3__45__cpo4nextE:
	.zero		1
	.type		_ZN41_INTERNAL_c95f0927_10_LossCTC_cu_88d8892b4cuda3std6ranges3__45__cpo4swapE,@object
	.size		_ZN41_INTERNAL_c95f0927_10_LossCTC_cu_88d8892b4cuda3std6ranges3__45__cpo4swapE,(_ZN41_INTERNAL_c95f0927_10_LossCTC_cu_88d8892b4cuda3std3__420unreachable_sentinelE - _ZN41_INTERNAL_c95f0927_10_LossCTC_cu_88d8892b4cuda3std6ranges3__45__cpo4swapE)
_ZN41_INTERNAL_c95f0927_10_LossCTC_cu_88d8892b4cuda3std6ranges3__45__cpo4swapE:
	.zero		1
	.type		_ZN41_INTERNAL_c95f0927_10_LossCTC_cu_88d8892b4cuda3std3__420unreachable_sentinelE,@object
	.size		_ZN41_INTERNAL_c95f0927_10_LossCTC_cu_88d8892b4cuda3std3__420unreachable_sentinelE,(_ZN41_INTERNAL_c95f0927_10_LossCTC_cu_88d8892b6thrust24THRUST_300001_SM_1000_NS6system6detail10sequential3seqE - _ZN41_INTERNAL_c95f0927_10_LossCTC_cu_88d8892b4cuda3std3__420unreachable_sentinelE)
_ZN41_INTERNAL_c95f0927_10_LossCTC_cu_88d8892b4cuda3std3__420unreachable_sentinelE:
	.zero		1
	.type		_ZN41_INTERNAL_c95f0927_10_LossCTC_cu_88d8892b6thrust24THRUST_300001_SM_1000_NS6system6detail10sequential3seqE,@object
	.size		_ZN41_INTERNAL_c95f0927_10_LossCTC_cu_88d8892b6thrust24THRUST_300001_SM_1000_NS6system6detail10sequential3seqE,(_ZN41_INTERNAL_c95f0927_10_LossCTC_cu_88d8892b4cuda3std3__45__cpo4cendE - _ZN41_INTERNAL_c95f0927_10_LossCTC_cu_88d8892b6thrust24THRUST_300001_SM_1000_NS6system6detail10sequential3seqE)
_ZN41_INTERNAL_c95f0927_10_LossCTC_cu_88d8892b6thrust24THRUST_300001_SM_1000_NS6system6detail10sequential3seqE:
	.zero		1
	.type		_ZN41_INTERNAL_c95f0927_10_LossCTC_cu_88d8892b4cuda3std3__45__cpo4cendE,@object
	.size		_ZN41_INTERNAL_c95f0927_10_LossCTC_cu_88d8892b4cuda3std3__45__cpo4cendE,(_ZN41_INTERNAL_c95f0927_10_LossCTC_cu_88d8892b4cuda3std6ranges3__45__cpo9iter_swapE - _ZN41_INTERNAL_c95f0927_10_LossCTC_cu_88d8892b4cuda3std3__45__cpo4cendE)
_ZN41_INTERNAL_c95f0927_10_LossCTC_cu_88d8892b4cuda3std3__45__cpo4cendE:
	.zero		1
	.type		_ZN41_INTERNAL_c95f0927_10_LossCTC_cu_88d8892b4cuda3std6ranges3__45__cpo9iter_swapE,@object
	.size		_ZN41_INTERNAL_c95f0927_10_LossCTC_cu_88d8892b4cuda3std6ranges3__45__cpo9iter_swapE,(_ZN41_INTERNAL_c95f0927_10_LossCTC_cu_88d8892b4cuda3std3__45__cpo5crendE - _ZN41_INTERNAL_c95f0927_10_LossCTC_cu_88d8892b4cuda3std6ranges3__45__cpo9iter_swapE)
_ZN41_INTERNAL_c95f0927_10_LossCTC_cu_88d8892b4cuda3std6ranges3__45__cpo9iter_swapE:
	.zero		1
	.type		_ZN41_INTERNAL_c95f0927_10_LossCTC_cu_88d8892b4cuda3std3__45__cpo5crendE,@object
	.size		_ZN41_INTERNAL_c95f0927_10_LossCTC_cu_88d8892b4cuda3std3__45__cpo5crendE,(_ZN41_INTERNAL_c95f0927_10_LossCTC_cu_88d8892b4cuda3std6ranges3__45__cpo5cdataE - _ZN41_INTERNAL_c95f0927_10_LossCTC_cu_88d8892b4cuda3std3__45__cpo5crendE)
_ZN41_INTERNAL_c95f0927_10_LossCTC_cu_88d8892b4cuda3std3__45__cpo5crendE:
	.zero		1
	.type		_ZN41_INTERNAL_c95f0927_10_LossCTC_cu_88d8892b4cuda3std6ranges3__45__cpo5cdataE,@object
	.size		_ZN41_INTERNAL_c95f0927_10_LossCTC_cu_88d8892b4cuda3std6ranges3__45__cpo5cdataE,(_ZN41_INTERNAL_c95f0927_10_LossCTC_cu_88d8892b4cuda3std6ranges3__45__cpo3endE - _ZN41_INTERNAL_c95f0927_10_LossCTC_cu_88d8892b4cuda3std6ranges3__45__cpo5cdataE)
_ZN41_INTERNAL_c95f0927_10_LossCTC_cu_88d8892b4cuda3std6ranges3__45__cpo5cdataE:
	.zero		1
	.type		_ZN41_INTERNAL_c95f0927_10_LossCTC_cu_88d8892b4cuda3std6ranges3__45__cpo3endE,@object
	.size		_ZN41_INTERNAL_c95f0927_10_LossCTC_cu_88d8892b4cuda3std6ranges3__45__cpo3endE,(_ZN41_INTERNAL_c95f0927_10_LossCTC_cu_88d8892b4cuda3std3__419piecewise_constructE - _ZN41_INTERNAL_c95f0927_10_LossCTC_cu_88d8892b4cuda3std6ranges3__45__cpo3endE)
_ZN41_INTERNAL_c95f0927_10_LossCTC_cu_88d8892b4cuda3std6ranges3__45__cpo3endE:
	.zero		1
	.type		_ZN41_INTERNAL_c95f0927_10_LossCTC_cu_88d8892b4cuda3std3__419piecewise_constructE,@object
	.size		_ZN41_INTERNAL_c95f0927_10_LossCTC_cu_88d8892b4cuda3std3__419piecewise_constructE,(_ZN41_INTERNAL_c95f0927_10_LossCTC_cu_88d8892b4cuda3std6ranges3__45__cpo5ssizeE - _ZN41_INTERNAL_c95f0927_10_LossCTC_cu_88d8892b4cuda3std3__419piecewise_constructE)
_ZN41_INTERNAL_c95f0927_10_LossCTC_cu_88d8892b4cuda3std3__419piecewise_constructE:
	.zero		1
	.type		_ZN41_INTERNAL_c95f0927_10_LossCTC_cu_88d8892b4cuda3std6ranges3__45__cpo5ssizeE,@object
	.size		_ZN41_INTERNAL_c95f0927_10_LossCTC_cu_88d8892b4cuda3std6ranges3__45__cpo5ssizeE,(_ZN41_INTERNAL_c95f0927_10_LossCTC_cu_88d8892b4cuda3std3__45__cpo3endE - _ZN41_INTERNAL_c95f0927_10_LossCTC_cu_88d8892b4cuda3std6ranges3__45__cpo5ssizeE)
_ZN41_INTERNAL_c95f0927_10_LossCTC_cu_88d8892b4cuda3std6ranges3__45__cpo5ssizeE:
	.zero		1
	.type		_ZN41_INTERNAL_c95f0927_10_LossCTC_cu_88d8892b4cuda3std3__45__cpo3endE,@object
	.size		_ZN41_INTERNAL_c95f0927_10_LossCTC_cu_88d8892b4cuda3std3__45__cpo3endE,(_ZN41_INTERNAL_c95f0927_10_LossCTC_cu_88d8892b4cuda3std6ranges3__45__cpo4cendE - _ZN41_INTERNAL_c95f0927_10_LossCTC_cu_88d8892b4cuda3std3__45__cpo3endE)
_ZN41_INTERNAL_c95f0927_10_LossCTC_cu_88d8892b4cuda3std3__45__cpo3endE:
	.zero		1
	.type		_ZN41_INTERNAL_c95f0927_10_LossCTC_cu_88d8892b4cuda3std6ranges3__45__cpo4cendE,@object
	.size		_ZN41_INTERNAL_c95f0927_10_LossCTC_cu_88d8892b4cuda3std6ranges3__45__cpo4cendE,(_ZN41_INTERNAL_c95f0927_10_LossCTC_cu_88d8892b4cuda3std3__45__cpo4rendE - _ZN41_INTERNAL_c95f0927_10_LossCTC_cu_88d8892b4cuda3std6ranges3__45__cpo4cendE)
_ZN41_INTERNAL_c95f0927_10_LossCTC_cu_88d8892b4cuda3std6ranges3__45__cpo4cendE:
	.zero		1
	.type		_ZN41_INTERNAL_c95f0927_10_LossCTC_cu_88d8892b4cuda3std3__45__cpo4rendE,@object
	.size		_ZN41_INTERNAL_c95f0927_10_LossCTC_cu_88d8892b4cuda3std3__45__cpo4rendE,(_ZN41_INTERNAL_c95f0927_10_LossCTC_cu_88d8892b4cuda3std6ranges3__45__cpo4prevE - _ZN41_INTERNAL_c95f0927_10_LossCTC_cu_88d8892b4cuda3std3__45__cpo4rendE)
_ZN41_INTERNAL_c95f0927_10_LossCTC_cu_88d8892b4cuda3std3__45__cpo4rendE:
	.zero		1
	.type		_ZN41_INTERNAL_c95f0927_10_LossCTC_cu_88d8892b4cuda3std6ranges3__45__cpo4prevE,@object
	.size		_ZN41_INTERNAL_c95f0927_10_LossCTC_cu_88d8892b4cuda3std6ranges3__45__cpo4prevE,(_ZN41_INTERNAL_c95f0927_10_LossCTC_cu_88d8892b4cuda3std6ranges3__45__cpo9iter_moveE - _ZN41_INTERNAL_c95f0927_10_LossCTC_cu_88d8892b4cuda3std6ranges3__45__cpo4prevE)
_ZN41_INTERNAL_c95f0927_10_LossCTC_cu_88d8892b4cuda3std6ranges3__45__cpo4prevE:
	.zero		1
	.type		_ZN41_INTERNAL_c95f0927_10_LossCTC_cu_88d8892b4cuda3std6ranges3__45__cpo9iter_moveE,@object
	.size		_ZN41_INTERNAL_c95f0927_10_LossCTC_cu_88d8892b4cuda3std6ranges3__45__cpo9iter_moveE,(.L_13 - _ZN41_INTERNAL_c95f0927_10_LossCTC_cu_88d8892b4cuda3std6ranges3__45__cpo9iter_moveE)
_ZN41_INTERNAL_c95f0927_10_LossCTC_cu_88d8892b4cuda3std6ranges3__45__cpo9iter_moveE:
	.zero		1
.L_13:


//--------------------- .nv.constant0._ZN2at6native43_GLOBAL__N__c95f0927_10_LossCTC_cu_88d8892b36ctc_loss_backward_collect_gpu_kernelIfiEEvPT_PKS3_lS6_S6_S6_PKllPKT0_S8_lS6_llllllllllllS8_llllb --------------------------
	.section	.nv.constant0._ZN2at6native43_GLOBAL__N__c95f0927_10_LossCTC_cu_88d8892b36ctc_loss_backward_collect_gpu_kernelIfiEEvPT_PKS3_lS6_S6_S6_PKllPKT0_S8_lS6_llllllllllllS8_llllb,"a",@progbits
	.sectionflags	@""
	.align	4
.nv.constant0._ZN2at6native43_GLOBAL__N__c95f0927_10_LossCTC_cu_88d8892b36ctc_loss_backward_collect_gpu_kernelIfiEEvPT_PKS3_lS6_S6_S6_PKllPKT0_S8_lS6_llllllllllllS8_llllb:
	.zero		1129


//--------------------- .nv.constant0._ZN2at6native43_GLOBAL__N__c95f0927_10_LossCTC_cu_88d8892b45ctc_loss_backward_collect_nonblank_gpu_kernelIfiEEvPT_PKS3_lS6_S6_S6_PKlPKT0_S8_S6_llllllllllllS8_llb --------------------------
	.section	.nv.constant0._ZN2at6native43_GLOBAL__N__c95f0927_10_LossCTC_cu_88d8892b45ctc_loss_backward_collect_nonblank_gpu_kernelIfiEEvPT_PKS3_lS6_S6_S6_PKlPKT0_S8_S6_llllllllllllS8_llb,"a",@progbits
	.sectionflags	@""
	.align	4
.nv.constant0._ZN2at6native43_GLOBAL__N__c95f0927_10_LossCTC_cu_88d8892b45ctc_loss_backward_collect_nonblank_gpu_kernelIfiEEvPT_PKS3_lS6_S6_S6_PKlPKT0_S8_S6_llllllllllllS8_llb:
	.zero		1097


//--------------------- .nv.constant0._ZN2at6native43_GLOBAL__N__c95f0927_10_LossCTC_cu_88d8892b37ctc_loss_backward_log_beta_gpu_kernelIfiEEvPT_PKS3_PKllPKT0_S8_lllllllS8_lll --------------------------
	.section	.nv.constant0._ZN2at6native43_GLOBAL__N__c95f0927_10_LossCTC_cu_88d8892b37ctc_loss_backward_log_beta_gpu_kernelIfiEEvPT_PKS3_PKllPKT0_S8_lllllllS8_lll,"a",@progbits
	.sectionflags	@""
	.align	4
.nv.constant0._ZN2at6native43_GLOBAL__N__c95f0927_10_LossCTC_cu_88d8892b37ctc_loss_backward_log_beta_gpu_kernelIfiEEvPT_PKS3_PKllPKT0_S8_lllllllS8_lll:
	.zero		1032


//--------------------- .nv.constant0._ZN2at6native43_GLOBAL__N__c95f0927_10_LossCTC_cu_88d8892b30ctc_loss_zero_padded_gradientsIfEEvPT_PKlllllll --------------------------
	.section	.nv.constant0._ZN2at6native43_GLOBAL__N__c95f0927_10_LossCTC_cu_88d8892b30ctc_loss_zero_padded_gradientsIfEEvPT_PKlllllll,"a",@progbits
	.sectionflags	@""
	.align	4
.nv.constant0._ZN2at6native43_GLOBAL__N__c95f0927_10_LossCTC_cu_88d8892b30ctc_loss_zero_padded_gradientsIfEEvPT_PKlllllll:
	.zero		960


//--------------------- .nv.constant0._ZN2at6native43_GLOBAL__N__c95f0927_10_LossCTC_cu_88d8892b36ctc_loss_backward_collect_gpu_kernelIflEEvPT_PKS3_lS6_S6_S6_PKllPKT0_S8_lS6_llllllllllllS8_llllb --------------------------
	.section	.nv.constant0._ZN2at6native43_GLOBAL__N__c95f0927_10_LossCTC_cu_88d8892b36ctc_loss_backward_collect_gpu_kernelIflEEvPT_PKS3_lS6_S6_S6_PKllPKT0_S8_lS6_llllllllllllS8_llllb,"a",@progbits
	.sectionflags	@""
	.align	4
.nv.constant0._ZN2at6native43_GLOBAL__N__c95f0927_10_LossCTC_cu_88d8892b36ctc_loss_backward_collect_gpu_kernelIflEEvPT_PKS3_lS6_S6_S6_PKllPKT0_S8_lS6_llllllllllllS8_llllb:
	.zero		1129


//--------------------- .nv.constant0._ZN2at6native43_GLOBAL__N__c95f0927_10_LossCTC_cu_88d8892b45ctc_loss_backward_collect_nonblank_gpu_kernelIflEEvPT_PKS3_lS6_S6_S6_PKlPKT0_S8_S6_llllllllllllS8_llb --------------------------
	.section	.nv.constant0._ZN2at6native43_GLOBAL__N__c95f0927_10_LossCTC_cu_88d8892b45ctc_loss_backward_collect_nonblank_gpu_kernelIflEEvPT_PKS3_lS6_S6_S6_PKlPKT0_S8_S6_llllllllllllS8_llb,"a",@progbits
	.sectionflags	@""
	.align	4
.nv.constant0._ZN2at6native43_GLOBAL__N__c95f0927_10_LossCTC_cu_88d8892b45ctc_loss_backward_collect_nonblank_gpu_kernelIflEEvPT_PKS3_lS6_S6_S6_PKlPKT0_S8_S6_llllllllllllS8_llb:
	.zero		1097


//--------------------- .nv.constant0._ZN2at6native43_GLOBAL__N__c95f0927_10_LossCTC_cu_88d8892b37ctc_loss_backward_log_beta_gpu_kernelIflEEvPT_PKS3_PKllPKT0_S8_lllllllS8_lll --------------------------
	.section	.nv.constant0._ZN2at6native43_GLOBAL__N__c95f0927_10_LossCTC_cu_88d8892b37ctc_loss_backward_log_beta_gpu_kernelIflEEvPT_PKS3_PKllPKT0_S8_lllllllS8_lll,"a",@progbits
	.sectionflags	@""
	.align	4
.nv.constant0._ZN2at6native43_GLOBAL__N__c95f0927_10_LossCTC_cu_88d8892b37ctc_loss_backward_log_beta_gpu_kernelIflEEvPT_PKS3_PKllPKT0_S8_lllllllS8_lll:
	.zero		1032


//--------------------- .nv.constant0._ZN2at6native43_GLOBAL__N__c95f0927_10_LossCTC_cu_88d8892b36ctc_loss_backward_collect_gpu_kernelIdiEEvPT_PKS3_lS6_S6_S6_PKllPKT0_S8_lS6_llllllllllllS8_llllb --------------------------
	.section	.nv.constant0._ZN2at6native43_GLOBAL__N__c95f0927_10_LossCTC_cu_88d8892b36ctc_loss_backward_collect_gpu_kernelIdiEEvPT_PKS3_lS6_S6_S6_PKllPKT0_S8_lS6_llllllllllllS8_llllb,"a",@progbits
	.sectionflags	@""
	.align	4
.nv.constant0._ZN2at6native43_GLOBAL__N__c95f0927_10_LossCTC_cu_88d8892b36ctc_loss_backward_collect_gpu_kernelIdiEEvPT_PKS3_lS6_S6_S6_PKllPKT0_S8_lS6_llllllllllllS8_llllb:
	.zero		1129


//--------------------- .nv.constant0._ZN2at6native43_GLOBAL__N__c95f0927_10_LossCTC_cu_88d8892b45ctc_loss_backward_collect_nonblank_gpu_kernelIdiEEvPT_PKS3_lS6_S6_S6_PKlPKT0_S8_S6_llllllllllllS8_llb --------------------------
	.section	.nv.constant0._ZN2at6native43_GLOBAL__N__c95f0927_10_LossCTC_cu_88d8892b45ctc_loss_backward_collect_nonblank_gpu_kernelIdiEEvPT_PKS3_lS6_S6_S6_PKlPKT0_S8_S6_llllllllllllS8_llb,"a",@progbits
	.sectionflags	@""
	.align	4
.nv.constant0._ZN2at6native43_GLOBAL__N__c95f0927_10_LossCTC_cu_88d8892b45ctc_loss_backward_collect_nonblank_gpu_kernelIdiEEvPT_PKS3_lS6_S6_S6_PKlPKT0_S8_S6_llllllllllllS8_llb:
	.zero		1097


//--------------------- .nv.constant0._ZN2at6native43_GLOBAL__N__c95f0927_10_LossCTC_cu_88d8892b37ctc_loss_backward_log_beta_gpu_kernelIdiEEvPT_PKS3_PKllPKT0_S8_lllllllS8_lll --------------------------
	.section	.nv.constant0._ZN2at6native43_GLOBAL__N__c95f0927_10_LossCTC_cu_88d8892b37ctc_loss_backward_log_beta_gpu_kernelIdiEEvPT_PKS3_PKllPKT0_S8_lllllllS8_lll,"a",@progbits
	.sectionflags	@""
	.align	4
.nv.constant0._ZN2at6native43_GLOBAL__N__c95f0927_10_LossCTC_cu_88d8892b37ctc_loss_backward_log_beta_gpu_kernelIdiEEvPT_PKS3_PKllPKT0_S8_lllllllS8_lll:
	.zero		1032


//--------------------- .nv.constant0._ZN2at6native43_GLOBAL__N__c95f0927_10_LossCTC_cu_88d8892b30ctc_loss_zero_padded_gradientsIdEEvPT_PKlllllll --------------------------
	.section	.nv.constant0._ZN2at6native43_GLOBAL__N__c95f0927_10_LossCTC_cu_88d8892b30ctc_loss_zero_padded_gradientsIdEEvPT_PKlllllll,"a",@progbits
	.sectionflags	@""
	.align	4
.nv.constant0._ZN2at6native43_GLOBAL__N__c95f0927_10_LossCTC_cu_88d8892b30ctc_loss_zero_padded_gradientsIdEEvPT_PKlllllll:
	.zero		960


//--------------------- .nv.constant0._ZN2at6native43_GLOBAL__N__c95f0927_10_LossCTC_cu_88d8892b36ctc_loss_backward_collect_gpu_kernelIdlEEvPT_PKS3_lS6_S6_S6_PKllPKT0_S8_lS6_llllllllllllS8_llllb --------------------------
	.section	.nv.constant0._ZN2at6native43_GLOBAL__N__c95f0927_10_LossCTC_cu_88d8892b36ctc_loss_backward_collect_gpu_kernelIdlEEvPT_PKS3_lS6_S6_S6_PKllPKT0_S8_lS6_llllllllllllS8_llllb,"a",@progbits
	.sectionflags	@""
	.align	4
.nv.constant0._ZN2at6native43_GLOBAL__N__c95f0927_10_LossCTC_cu_88d8892b36ctc_loss_backward_collect_gpu_kernelIdlEEvPT_PKS3_lS6_S6_S6_PKllPKT0_S8_lS6_llllllllllllS8_llllb:
	.zero		1129


//--------------------- .nv.constant0._ZN2at6native43_GLOBAL__N__c95f0927_10_LossCTC_cu_88d8892b45ctc_loss_backward_collect_nonblank_gpu_kernelIdlEEvPT_PKS3_lS6_S6_S6_PKlPKT0_S8_S6_llllllllllllS8_llb --------------------------
	.section	.nv.constant0._ZN2at6native43_GLOBAL__N__c95f0927_10_LossCTC_cu_88d8892b45ctc_loss_backward_collect_nonblank_gpu_kernelIdlEEvPT_PKS3_lS6_S6_S6_PKlPKT0_S8_S6_llllllllllllS8_llb,"a",@progbits
	.sectionflags	@""
	.align	4
.nv.constant0._ZN2at6native43_GLOBAL__N__c95f0927_10_LossCTC_cu_88d8892b45ctc_loss_backward_collect_nonblank_gpu_kernelIdlEEvPT_PKS3_lS6_S6_S6_PKlPKT0_S8_S6_llllllllllllS8_llb:
	.zero		1097


//--------------------- .nv.constant0._ZN2at6native43_GLOBAL__N__c95f0927_10_LossCTC_cu_88d8892b37ctc_loss_backward_log_beta_gpu_kernelIdlEEvPT_PKS3_PKllPKT0_S8_lllllllS8_lll --------------------------
	.section	.nv.constant0._ZN2at6native43_GLOBAL__N__c95f0927_10_LossCTC_cu_88d8892b37ctc_loss_backward_log_beta_gpu_kernelIdlEEvPT_PKS3_PKllPKT0_S8_lllllllS8_lll,"a",@progbits
	.sectionflags	@""
	.align	4
.nv.constant0._ZN2at6native43_GLOBAL__N__c95f0927_10_LossCTC_cu_88d8892b37ctc_loss_backward_log_beta_gpu_kernelIdlEEvPT_PKS3_PKllPKT0_S8_lllllllS8_lll:
	.zero		1032


//--------------------- .nv.constant0._ZN2at6native43_GLOBAL__N__c95f0927_10_LossCTC_cu_88d8892b29ctc_loss_log_alpha_gpu_kernelIfiEEvPT_PKS3_PKllPKT0_S8_lS4_llllllS8_lll --------------------------
	.section	.nv.constant0._ZN2at6native43_GLOBAL__N__c95f0927_10_LossCTC_cu_88d8892b29ctc_loss_log_alpha_gpu_kernelIfiEEvPT_PKS3_PKllPKT0_S8_lS4_llllllS8_lll,"a",@progbits
	.sectionflags	@""
	.align	4
.nv.constant0._ZN2at6native43_GLOBAL__N__c95f0927_10_LossCTC_cu_88d8892b29ctc_loss_log_alpha_gpu_kernelIfiEEvPT_PKS3_PKllPKT0_S8_lS4_llllllS8_lll:
	.zero		1040


//--------------------- .nv.constant0._ZN2at6native43_GLOBAL__N__c95f0927_10_LossCTC_cu_88d8892b29ctc_loss_log_alpha_gpu_kernelIflEEvPT_PKS3_PKllPKT0_S8_lS4_llllllS8_lll --------------------------
	.section	.nv.constant0._ZN2at6native43_GLOBAL__N__c95f0927_10_LossCTC_cu_88d8892b29ctc_loss_log_alpha_gpu_kernelIflEEvPT_PKS3_PKllPKT0_S8_lS4_llllllS8_lll,"a",@progbits
	.sectionflags	@""
	.align	4
.nv.constant0._ZN2at6native43_GLOBAL__N__c95f0927_10_LossCTC_cu_88d8892b29ctc_loss_log_alpha_gpu_kernelIflEEvPT_PKS3_PKllPKT0_S8_lS4_llllllS8_lll:
	.zero		1040


//--------------------- .nv.constant0._ZN2at6native43_GLOBAL__N__c95f0927_10_LossCTC_cu_88d8892b29ctc_loss_log_alpha_gpu_kernelIdiEEvPT_PKS3_PKllPKT0_S8_lS4_llllllS8_lll --------------------------
	.section	.nv.constant0._ZN2at6native43_GLOBAL__N__c95f0927_10_LossCTC_cu_88d8892b29ctc_loss_log_alpha_gpu_kernelIdiEEvPT_PKS3_PKllPKT0_S8_lS4_llllllS8_lll,"a",@progbits
	.sectionflags	@""
	.align	4
.nv.constant0._ZN2at6native43_GLOBAL__N__c95f0927_10_LossCTC_cu_88d8892b29ctc_loss_log_alpha_gpu_kernelIdiEEvPT_PKS3_PKllPKT0_S8_lS4_llllllS8_lll:
	.zero		1040


//--------------------- .nv.constant0._ZN2at6native43_GLOBAL__N__c95f0927_10_LossCTC_cu_88d8892b29ctc_loss_log_alpha_gpu_kernelIdlEEvPT_PKS3_PKllPKT0_S8_lS4_llllllS8_lll --------------------------
	.section	.nv.constant0._ZN2at6native43_GLOBAL__N__c95f0927_10_LossCTC_cu_88d8892b29ctc_loss_log_alpha_gpu_kernelIdlEEvPT_PKS3_PKllPKT0_S8_lS4_llllllS8_lll,"a",@progbits
	.sectionflags	@""
	.align	4
.nv.constant0._ZN2at6native43_GLOBAL__N__c95f0927_10_LossCTC_cu_88d8892b29ctc_loss_log_alpha_gpu_kernelIdlEEvPT_PKS3_PKllPKT0_S8_lS4_llllllS8_lll:
	.zero		1040


//--------------------- SYMBOLS --------------------------

	.type		.nv.reservedSmem.offset0,@object
	.size		.nv.reservedSmem.offset0,0x4
